//
// Generated by NVIDIA NVVM Compiler
//
// Compiler Build ID: CL-36424714
// Cuda compilation tools, release 13.0, V13.0.88
// Based on NVVM 20.0.0
//

.version 9.0
.target sm_100
.address_size 64

	// .globl	rotary_mha_decode_96_float16_kernel
// _ZZ35rotary_mha_decode_96_float16_kernelE8Q_rotary has been demoted
// _ZZ35rotary_mha_decode_96_float16_kernelE13K_last_rotary has been demoted
// _ZZ35rotary_mha_decode_96_float16_kernelE8O_shared has been demoted
// _ZZ35rotary_mha_decode_96_float16_kernelE8K_shared has been demoted
// _ZZ35rotary_mha_decode_96_float16_kernelE1A has been demoted

.visible .entry rotary_mha_decode_96_float16_kernel(
	.param .u64 .ptr .align 1 rotary_mha_decode_96_float16_kernel_param_0,
	.param .u64 .ptr .align 1 rotary_mha_decode_96_float16_kernel_param_1,
	.param .u64 .ptr .align 1 rotary_mha_decode_96_float16_kernel_param_2,
	.param .u64 .ptr .align 1 rotary_mha_decode_96_float16_kernel_param_3,
	.param .u64 .ptr .align 1 rotary_mha_decode_96_float16_kernel_param_4,
	.param .u64 .ptr .align 1 rotary_mha_decode_96_float16_kernel_param_5,
	.param .u64 .ptr .align 1 rotary_mha_decode_96_float16_kernel_param_6,
	.param .u64 rotary_mha_decode_96_float16_kernel_param_7,
	.param .u64 rotary_mha_decode_96_float16_kernel_param_8,
	.param .u64 rotary_mha_decode_96_float16_kernel_param_9,
	.param .u64 rotary_mha_decode_96_float16_kernel_param_10,
	.param .u64 rotary_mha_decode_96_float16_kernel_param_11,
	.param .u64 rotary_mha_decode_96_float16_kernel_param_12
)
.maxntid 32
{
	.reg .pred 	%p<486>;
	.reg .b16 	%rs<1780>;
	.reg .b32 	%r<771>;
	.reg .b32 	%f<1441>;
	.reg .b64 	%rd<1794>;
	// demoted variable
	.shared .align 2 .b8 _ZZ35rotary_mha_decode_96_float16_kernelE8Q_rotary[192];
	// demoted variable
	.shared .align 4 .b8 _ZZ35rotary_mha_decode_96_float16_kernelE13K_last_rotary[192];
	// demoted variable
	.shared .align 4 .b8 _ZZ35rotary_mha_decode_96_float16_kernelE8O_shared[384];
	// demoted variable
	.shared .align 2 .b8 _ZZ35rotary_mha_decode_96_float16_kernelE8K_shared[6144];
	// demoted variable
	.shared .align 4 .b8 _ZZ35rotary_mha_decode_96_float16_kernelE1A[128];
	ld.param.u64 	%rd74, [rotary_mha_decode_96_float16_kernel_param_0];
	ld.param.u64 	%rd76, [rotary_mha_decode_96_float16_kernel_param_2];
	ld.param.u64 	%rd77, [rotary_mha_decode_96_float16_kernel_param_3];
	ld.param.u64 	%rd84, [rotary_mha_decode_96_float16_kernel_param_4];
	ld.param.u64 	%rd78, [rotary_mha_decode_96_float16_kernel_param_5];
	ld.param.u64 	%rd79, [rotary_mha_decode_96_float16_kernel_param_6];
	ld.param.u64 	%rd80, [rotary_mha_decode_96_float16_kernel_param_8];
	ld.param.u64 	%rd82, [rotary_mha_decode_96_float16_kernel_param_10];
	cvta.to.global.u64 	%rd1, %rd84;
	cvta.to.global.u64 	%rd85, %rd79;
	mov.u32 	%r1, %ctaid.x;
	cvt.u64.u32 	%rd86, %r1;
	mul.wide.u32 	%rd87, %r1, 8;
	add.s64 	%rd88, %rd85, %rd87;
	ld.global.nc.u64 	%rd1792, [%rd88];
	cvt.rn.f32.s64 	%f1, %rd1792;
	mov.u32 	%r2, %tid.x;
	mov.f32 	%f25, 0fB0D40000;
	mov.f32 	%f26, 0f3EE68EBF;
	mul.rn.f32 	%f27, %f26, %f25;
	mov.f32 	%f28, 0f3D21D42E;
	mov.f32 	%f29, 0f3DF7B084;
	mul.rn.f32 	%f30, %f29, %f28;
	fma.rn.f32 	%f31, %f27, 0f3FB8AA3B, 0f34C28212;
	fma.rn.f32 	%f32, 0f3E4B8A05, 0f32A55E34, %f31;
	mul.f32 	%f33, %f30, 0f40400000;
	fma.rn.f32 	%f34, %f33, %f27, %f32;
	fma.rn.f32 	%f35, %f30, 0f3E4B8A05, %f34;
	mov.f32 	%f36, 0f41549694;
	add.rn.f32 	%f2, %f36, %f35;
	mov.f32 	%f37, 0fC1549694;
	add.rn.f32 	%f38, %f2, %f37;
	neg.f32 	%f39, %f38;
	add.rn.f32 	%f3, %f35, %f39;
	mov.u32 	%r44, %ctaid.y;
	mul.lo.s32 	%r3, %r44, 96;
	mul.lo.s64 	%rd89, %rd86, %rd80;
	mul.lo.s64 	%rd3, %rd89, 96;
	or.b32  	%r4, %r3, %r2;
	shl.b32 	%r45, %r2, 1;
	cvt.u64.u32 	%rd4, %r45;
	cvt.rn.f32.u32 	%f40, %r45;
	mul.f32 	%f4, %f40, 0f3C2AAAAE;
	setp.eq.f32 	%p1, %f4, 0f00000000;
	mov.f32 	%f1436, 0f3F800000;
	@%p1 bra 	$L__BB0_3;
	mul.rn.f32 	%f41, %f2, %f4;
	cvt.rni.f32.f32 	%f42, %f41;
	sub.f32 	%f43, %f41, %f42;
	neg.f32 	%f44, %f41;
	fma.rn.f32 	%f45, %f2, %f4, %f44;
	fma.rn.f32 	%f46, %f3, %f4, %f45;
	add.f32 	%f47, %f43, %f46;
	setp.gt.f32 	%p2, %f42, 0f00000000;
	selp.b32 	%r46, 0, -2097152000, %p2;
	abs.f32 	%f48, %f4;
	setp.num.f32 	%p3, %f48, %f48;
	setp.lt.f32 	%p4, %f41, 0f00000000;
	selp.f32 	%f49, 0f00000000, 0f7F800000, %p4;
	abs.f32 	%f50, %f41;
	setp.gt.f32 	%p5, %f50, 0f43180000;
	cvt.rzi.s32.f32 	%r47, %f42;
	shl.b32 	%r48, %r47, 23;
	sub.s32 	%r49, %r48, %r46;
	mov.b32 	%f51, %r49;
	add.s32 	%r50, %r46, 2130706432;
	mov.b32 	%f52, %r50;
	fma.rn.f32 	%f53, %f47, 0f391FCB8E, 0f3AAF85ED;
	fma.rn.f32 	%f54, %f53, %f47, 0f3C1D9856;
	fma.rn.f32 	%f55, %f54, %f47, 0f3D6357BB;
	fma.rn.f32 	%f56, %f55, %f47, 0f3E75FDEC;
	fma.rn.f32 	%f57, %f56, %f47, 0f3F317218;
	fma.rn.f32 	%f58, %f57, %f47, 0f3F800000;
	mul.f32 	%f59, %f58, %f52;
	mul.f32 	%f60, %f59, %f51;
	selp.f32 	%f1436, %f49, %f60, %p5;
	@%p3 bra 	$L__BB0_3;
	mov.f32 	%f61, 0f461C4000;
	add.rn.f32 	%f1436, %f61, %f4;
$L__BB0_3:
	cvt.u64.u32 	%rd90, %r4;
	add.s64 	%rd91, %rd3, %rd90;
	div.rn.f32 	%f70, %f1, %f1436;
	cos.approx.f32 	%f71, %f70;
	sin.approx.f32 	%f72, %f70;
	cvta.to.global.u64 	%rd92, %rd76;
	shl.b64 	%rd93, %rd91, 1;
	add.s64 	%rd5, %rd92, %rd93;
	ld.global.nc.u16 	%rs673, [%rd5];
	// begin inline asm
	{  cvt.f32.f16 %f62, %rs673;}

	// end inline asm
	mov.f32 	%f63, 0fBF800000;
	// begin inline asm
	{  cvt.rn.f16.f32 %rs674, %f63;}

	// end inline asm
	ld.global.nc.u16 	%rs676, [%rd5+96];
	// begin inline asm
	{mul.f16 %rs675,%rs676,%rs674;
}
	// end inline asm
	// begin inline asm
	{  cvt.f32.f16 %f64, %rs675;}

	// end inline asm
	mul.f32 	%f73, %f72, %f64;
	fma.rn.f32 	%f65, %f71, %f62, %f73;
	// begin inline asm
	{  cvt.rn.f16.f32 %rs679, %f65;}

	// end inline asm
	mov.u32 	%r52, _ZZ35rotary_mha_decode_96_float16_kernelE8Q_rotary;
	add.s32 	%r5, %r52, %r45;
	st.shared.u16 	[%r5], %rs679;
	cvta.to.global.u64 	%rd94, %rd74;
	add.s64 	%rd6, %rd94, %rd93;
	ld.global.nc.u16 	%rs680, [%rd6];
	// begin inline asm
	{  cvt.f32.f16 %f66, %rs680;}

	// end inline asm
	ld.global.nc.u16 	%rs682, [%rd6+96];
	// begin inline asm
	{mul.f16 %rs681,%rs682,%rs674;
}
	// end inline asm
	// begin inline asm
	{  cvt.f32.f16 %f67, %rs681;}

	// end inline asm
	mul.f32 	%f74, %f72, %f67;
	fma.rn.f32 	%f68, %f71, %f66, %f74;
	// begin inline asm
	{  cvt.rn.f16.f32 %rs685, %f68;}

	// end inline asm
	mov.u32 	%r53, _ZZ35rotary_mha_decode_96_float16_kernelE13K_last_rotary;
	add.s32 	%r6, %r53, %r45;
	st.shared.u16 	[%r6], %rs685;
	setp.lt.u32 	%p6, %r2, 16;
	selp.b64 	%rd95, 64, -32, %p6;
	add.s64 	%rd96, %rd95, %rd4;
	cvt.rn.f32.u64 	%f75, %rd96;
	mul.f32 	%f8, %f75, 0f3C2AAAAE;
	setp.eq.f32 	%p7, %f8, 0f00000000;
	mov.f32 	%f1437, 0f3F800000;
	@%p7 bra 	$L__BB0_6;
	mul.rn.f32 	%f76, %f2, %f8;
	cvt.rni.f32.f32 	%f77, %f76;
	sub.f32 	%f78, %f76, %f77;
	neg.f32 	%f79, %f76;
	fma.rn.f32 	%f80, %f2, %f8, %f79;
	fma.rn.f32 	%f81, %f3, %f8, %f80;
	add.f32 	%f82, %f78, %f81;
	setp.gt.f32 	%p8, %f77, 0f00000000;
	selp.b32 	%r54, 0, -2097152000, %p8;
	abs.f32 	%f83, %f8;
	setp.num.f32 	%p9, %f83, %f83;
	setp.lt.f32 	%p10, %f76, 0f00000000;
	selp.f32 	%f84, 0f00000000, 0f7F800000, %p10;
	abs.f32 	%f85, %f76;
	setp.gt.f32 	%p11, %f85, 0f43180000;
	cvt.rzi.s32.f32 	%r55, %f77;
	shl.b32 	%r56, %r55, 23;
	sub.s32 	%r57, %r56, %r54;
	mov.b32 	%f86, %r57;
	add.s32 	%r58, %r54, 2130706432;
	mov.b32 	%f87, %r58;
	fma.rn.f32 	%f88, %f82, 0f391FCB8E, 0f3AAF85ED;
	fma.rn.f32 	%f89, %f88, %f82, 0f3C1D9856;
	fma.rn.f32 	%f90, %f89, %f82, 0f3D6357BB;
	fma.rn.f32 	%f91, %f90, %f82, 0f3E75FDEC;
	fma.rn.f32 	%f92, %f91, %f82, 0f3F317218;
	fma.rn.f32 	%f93, %f92, %f82, 0f3F800000;
	mul.f32 	%f94, %f93, %f87;
	mul.f32 	%f95, %f94, %f86;
	selp.f32 	%f1437, %f84, %f95, %p11;
	@%p9 bra 	$L__BB0_6;
	mov.f32 	%f96, 0f461C4000;
	add.rn.f32 	%f1437, %f96, %f8;
$L__BB0_6:
	setp.gt.u32 	%p12, %r2, 15;
	div.rn.f32 	%f12, %f1, %f1437;
	sin.approx.f32 	%f13, %f12;
	ld.global.nc.u16 	%rs686, [%rd5+64];
	// begin inline asm
	{  cvt.f32.f16 %f97, %rs686;}

	// end inline asm
	@%p12 bra 	$L__BB0_8;
	ld.global.nc.u16 	%rs688, [%rd5+160];
	// begin inline asm
	{mul.f16 %rs1586,%rs688,%rs674;
}
	// end inline asm
	bra.uni 	$L__BB0_9;
$L__BB0_8:
	ld.global.nc.u16 	%rs1586, [%rd5+-32];
$L__BB0_9:
	cos.approx.f32 	%f101, %f12;
	setp.gt.u32 	%p13, %r2, 15;
	// begin inline asm
	{  cvt.f32.f16 %f98, %rs1586;}

	// end inline asm
	mul.f32 	%f102, %f13, %f98;
	fma.rn.f32 	%f99, %f101, %f97, %f102;
	// begin inline asm
	{  cvt.rn.f16.f32 %rs691, %f99;}

	// end inline asm
	st.shared.u16 	[%r5+64], %rs691;
	ld.global.nc.u16 	%rs692, [%rd6+64];
	// begin inline asm
	{  cvt.f32.f16 %f100, %rs692;}

	// end inline asm
	mul.f32 	%f15, %f101, %f100;
	@%p13 bra 	$L__BB0_11;
	ld.global.nc.u16 	%rs694, [%rd6+160];
	// begin inline asm
	{mul.f16 %rs1587,%rs694,%rs674;
}
	// end inline asm
	bra.uni 	$L__BB0_12;
$L__BB0_11:
	ld.global.nc.u16 	%rs1587, [%rd6+-32];
$L__BB0_12:
	// begin inline asm
	{  cvt.f32.f16 %f103, %rs1587;}

	// end inline asm
	fma.rn.f32 	%f104, %f13, %f103, %f15;
	// begin inline asm
	{  cvt.rn.f16.f32 %rs697, %f104;}

	// end inline asm
	st.shared.u16 	[%r6+64], %rs697;
	add.s64 	%rd97, %rd4, 32;
	cvt.rn.f32.u64 	%f106, %rd97;
	mul.f32 	%f16, %f106, 0f3C2AAAAE;
	mul.rn.f32 	%f107, %f2, %f16;
	neg.f32 	%f108, %f107;
	fma.rn.f32 	%f109, %f2, %f16, %f108;
	fma.rn.f32 	%f110, %f3, %f16, %f109;
	cvt.rni.f32.f32 	%f111, %f107;
	sub.f32 	%f112, %f107, %f111;
	add.f32 	%f113, %f112, %f110;
	fma.rn.f32 	%f114, %f113, 0f391FCB8E, 0f3AAF85ED;
	fma.rn.f32 	%f115, %f114, %f113, 0f3C1D9856;
	fma.rn.f32 	%f116, %f115, %f113, 0f3D6357BB;
	fma.rn.f32 	%f117, %f116, %f113, 0f3E75FDEC;
	fma.rn.f32 	%f118, %f117, %f113, 0f3F317218;
	fma.rn.f32 	%f119, %f118, %f113, 0f3F800000;
	cvt.rzi.s32.f32 	%r59, %f111;
	setp.gt.f32 	%p14, %f111, 0f00000000;
	selp.b32 	%r60, 0, -2097152000, %p14;
	add.s32 	%r61, %r60, 2130706432;
	mov.b32 	%f120, %r61;
	mul.f32 	%f121, %f119, %f120;
	shl.b32 	%r62, %r59, 23;
	sub.s32 	%r63, %r62, %r60;
	mov.b32 	%f122, %r63;
	mul.f32 	%f123, %f121, %f122;
	abs.f32 	%f124, %f107;
	setp.gt.f32 	%p15, %f124, 0f43180000;
	setp.lt.f32 	%p16, %f107, 0f00000000;
	selp.f32 	%f125, 0f00000000, 0f7F800000, %p16;
	selp.f32 	%f17, %f125, %f123, %p15;
	setp.eq.f32 	%p17, %f16, 0f00000000;
	mov.f32 	%f1438, 0f3F800000;
	@%p17 bra 	$L__BB0_15;
	abs.f32 	%f126, %f16;
	setp.num.f32 	%p18, %f126, %f126;
	mov.f32 	%f1438, %f17;
	@%p18 bra 	$L__BB0_15;
	mov.f32 	%f127, 0f461C4000;
	add.rn.f32 	%f1438, %f127, %f16;
$L__BB0_15:
	div.rn.f32 	%f134, %f1, %f1438;
	cos.approx.f32 	%f135, %f134;
	sin.approx.f32 	%f136, %f134;
	ld.global.nc.u16 	%rs698, [%rd5+128];
	// begin inline asm
	{  cvt.f32.f16 %f128, %rs698;}

	// end inline asm
	ld.global.nc.u16 	%rs699, [%rd5+32];
	// begin inline asm
	{  cvt.f32.f16 %f129, %rs699;}

	// end inline asm
	mul.f32 	%f137, %f136, %f129;
	fma.rn.f32 	%f130, %f135, %f128, %f137;
	// begin inline asm
	{  cvt.rn.f16.f32 %rs700, %f130;}

	// end inline asm
	st.shared.u16 	[%r5+128], %rs700;
	ld.global.nc.u16 	%rs701, [%rd6+128];
	// begin inline asm
	{  cvt.f32.f16 %f131, %rs701;}

	// end inline asm
	ld.global.nc.u16 	%rs702, [%rd6+32];
	// begin inline asm
	{  cvt.f32.f16 %f132, %rs702;}

	// end inline asm
	mul.f32 	%f138, %f136, %f132;
	fma.rn.f32 	%f133, %f135, %f131, %f138;
	// begin inline asm
	{  cvt.rn.f16.f32 %rs703, %f133;}

	// end inline asm
	st.shared.u16 	[%r6+128], %rs703;
	bar.sync 	0;
	setp.gt.u32 	%p19, %r2, 23;
	cvta.to.global.u64 	%rd98, %rd78;
	add.s64 	%rd7, %rd98, %rd87;
	shl.b32 	%r7, %r2, 2;
	mad.lo.s32 	%r8, %r2, 3, %r4;
	@%p19 bra 	$L__BB0_17;
	ld.param.u64 	%rd1789, [rotary_mha_decode_96_float16_kernel_param_11];
	ld.param.u64 	%rd1786, [rotary_mha_decode_96_float16_kernel_param_9];
	ld.param.u64 	%rd1782, [rotary_mha_decode_96_float16_kernel_param_8];
	cvt.u64.u32 	%rd100, %r8;
	shl.b64 	%rd101, %rd1789, 1;
	ld.global.nc.u64 	%rd102, [%rd7];
	mul.lo.s64 	%rd103, %rd1786, %rd102;
	shl.b64 	%rd104, %rd103, 1;
	add.s64 	%rd105, %rd104, %rd101;
	mad.lo.s64 	%rd106, %rd105, %rd82, %rd1792;
	mul.lo.s64 	%rd107, %rd1782, %rd106;
	mad.lo.s64 	%rd108, %rd107, 96, %rd100;
	shl.b64 	%rd109, %rd108, 1;
	add.s64 	%rd110, %rd1, %rd109;
	mad.lo.s32 	%r64, %r2, 6, %r6;
	ld.shared.u32 	%r65, [%r64];
	mov.b32 	{%rs704, %rs705}, %r65;
	st.global.u16 	[%rd110], %rs704;
	st.global.u16 	[%rd110+2], %rs705;
	ld.shared.u32 	%r66, [%r64+4];
	mov.b32 	{%rs706, %rs707}, %r66;
	st.global.u16 	[%rd110+4], %rs706;
	st.global.u16 	[%rd110+6], %rs707;
$L__BB0_17:
	setp.gt.u32 	%p20, %r2, 23;
	cvt.u64.u32 	%rd8, %r3;
	cvt.u64.u32 	%rd111, %r7;
	add.s64 	%rd9, %rd111, %rd8;
	@%p20 bra 	$L__BB0_19;
	ld.param.u64 	%rd1790, [rotary_mha_decode_96_float16_kernel_param_11];
	ld.param.u64 	%rd1787, [rotary_mha_decode_96_float16_kernel_param_9];
	ld.param.u64 	%rd1783, [rotary_mha_decode_96_float16_kernel_param_8];
	shl.b64 	%rd112, %rd1790, 1;
	ld.global.nc.u64 	%rd113, [%rd7];
	mul.lo.s64 	%rd114, %rd1787, %rd113;
	shl.b64 	%rd115, %rd114, 1;
	add.s64 	%rd116, %rd112, %rd115;
	or.b64  	%rd117, %rd116, 1;
	mad.lo.s64 	%rd118, %rd117, %rd82, %rd1792;
	mul.lo.s64 	%rd119, %rd1783, %rd118;
	mad.lo.s64 	%rd120, %rd119, 96, %rd9;
	shl.b64 	%rd121, %rd120, 1;
	add.s64 	%rd122, %rd1, %rd121;
	cvta.to.global.u64 	%rd123, %rd77;
	add.s64 	%rd124, %rd9, %rd3;
	shl.b64 	%rd125, %rd124, 1;
	add.s64 	%rd126, %rd123, %rd125;
	ld.global.nc.u16 	%rs708, [%rd126];
	st.global.u16 	[%rd122], %rs708;
	ld.global.nc.u16 	%rs709, [%rd126+2];
	st.global.u16 	[%rd122+2], %rs709;
	ld.global.nc.u16 	%rs710, [%rd126+4];
	st.global.u16 	[%rd122+4], %rs710;
	ld.global.nc.u16 	%rs711, [%rd126+6];
	st.global.u16 	[%rd122+6], %rs711;
$L__BB0_19:
	mov.u32 	%r68, _ZZ35rotary_mha_decode_96_float16_kernelE8O_shared;
	add.s32 	%r69, %r68, %r7;
	mov.b32 	%r70, 0;
	st.shared.u32 	[%r69], %r70;
	st.shared.u32 	[%r69+128], %r70;
	st.shared.u32 	[%r69+256], %r70;
	setp.gt.s64 	%p21, %rd1792, 0;
	@%p21 bra 	$L__BB0_20;
	bra.uni 	$L__BB0_662;
$L__BB0_20:
	ld.param.u64 	%rd1791, [rotary_mha_decode_96_float16_kernel_param_11];
	ld.param.u64 	%rd1788, [rotary_mha_decode_96_float16_kernel_param_9];
	ld.param.u64 	%rd1784, [rotary_mha_decode_96_float16_kernel_param_8];
	setp.lt.u32 	%p22, %r2, 24;
	shr.u32 	%r71, %r2, 3;
	shl.b64 	%rd10, %rd1788, 1;
	shl.b64 	%rd11, %rd1791, 1;
	mul.lo.s64 	%rd12, %rd1784, 96;
	or.b64  	%rd13, %rd11, 1;
	add.s64 	%rd129, %rd111, -96;
	selp.b64 	%rd130, %rd111, %rd129, %p22;
	add.s64 	%rd14, %rd130, %rd8;
	shl.b32 	%r73, %r2, 3;
	mov.u32 	%r74, _ZZ35rotary_mha_decode_96_float16_kernelE8K_shared;
	add.s32 	%r9, %r74, %r73;
	selp.b64 	%rd131, 1, -95, %p22;
	add.s64 	%rd15, %rd9, %rd131;
	selp.b64 	%rd133, 2, -94, %p22;
	add.s64 	%rd16, %rd9, %rd133;
	selp.b64 	%rd134, 3, -93, %p22;
	add.s64 	%rd17, %rd9, %rd134;
	cvt.u16.u32 	%rs712, %r71;
	or.b16  	%rs713, %rs712, 4;
	mul.lo.s16 	%rs714, %rs713, 86;
	shr.u16 	%rs8, %rs714, 8;
	cvt.u16.u32 	%rs715, %r7;
	or.b16  	%rs716, %rs715, -128;
	and.b16  	%rs717, %rs716, 252;
	mul.lo.s16 	%rs718, %rs717, 171;
	shr.u16 	%rs719, %rs718, 14;
	mul.lo.s16 	%rs720, %rs719, 96;
	sub.s16 	%rs9, %rs716, %rs720;
	or.b16  	%rs721, %rs715, -127;
	and.b16  	%rs722, %rs721, 253;
	mul.lo.s16 	%rs723, %rs722, 171;
	shr.u16 	%rs724, %rs723, 14;
	mul.lo.s16 	%rs725, %rs724, 96;
	sub.s16 	%rs10, %rs721, %rs725;
	or.b16  	%rs726, %rs715, -126;
	and.b16  	%rs727, %rs726, 254;
	mul.lo.s16 	%rs728, %rs727, 171;
	shr.u16 	%rs729, %rs728, 14;
	mul.lo.s16 	%rs730, %rs729, 96;
	sub.s16 	%rs731, %rs726, %rs730;
	cvt.u64.u16 	%rd135, %rs731;
	and.b64  	%rd136, %rd135, 254;
	add.s64 	%rd18, %rd136, %rd8;
	or.b16  	%rs732, %rs715, -125;
	and.b16  	%rs733, %rs732, 255;
	mul.lo.s16 	%rs734, %rs733, 171;
	shr.u16 	%rs735, %rs734, 14;
	mul.lo.s16 	%rs736, %rs735, 96;
	sub.s16 	%rs737, %rs732, %rs736;
	cvt.u64.u16 	%rd137, %rs737;
	and.b64  	%rd138, %rd137, 255;
	add.s64 	%rd19, %rd138, %rd8;
	or.b16  	%rs738, %rs712, 8;
	mul.lo.s16 	%rs739, %rs738, 86;
	shr.u16 	%rs11, %rs739, 8;
	or.b16  	%rs740, %rs715, 256;
	mul.hi.u16 	%rs741, %rs740, 683;
	mul.lo.s16 	%rs742, %rs741, 96;
	sub.s16 	%rs743, %rs740, %rs742;
	cvt.u64.u16 	%rd139, %rs743;
	add.s64 	%rd20, %rd139, %rd8;
	or.b16  	%rs744, %rs715, 257;
	mul.hi.u16 	%rs745, %rs744, 683;
	mul.lo.s16 	%rs746, %rs745, 96;
	sub.s16 	%rs747, %rs744, %rs746;
	cvt.u64.u16 	%rd140, %rs747;
	add.s64 	%rd21, %rd140, %rd8;
	or.b16  	%rs748, %rs715, 258;
	mul.hi.u16 	%rs749, %rs748, 683;
	mul.lo.s16 	%rs750, %rs749, 96;
	sub.s16 	%rs751, %rs748, %rs750;
	cvt.u64.u16 	%rd141, %rs751;
	add.s64 	%rd22, %rd141, %rd8;
	or.b16  	%rs752, %rs715, 259;
	mul.hi.u16 	%rs753, %rs752, 683;
	mul.lo.s16 	%rs754, %rs753, 96;
	sub.s16 	%rs755, %rs752, %rs754;
	cvt.u64.u16 	%rd142, %rs755;
	add.s64 	%rd23, %rd142, %rd8;
	or.b16  	%rs756, %rs712, 12;
	mul.lo.s16 	%rs757, %rs756, 86;
	shr.u16 	%rs12, %rs757, 8;
	or.b16  	%rs758, %rs715, 384;
	mul.hi.u16 	%rs759, %rs758, 683;
	mul.lo.s16 	%rs760, %rs759, 96;
	sub.s16 	%rs13, %rs758, %rs760;
	or.b16  	%rs761, %rs715, 385;
	mul.hi.u16 	%rs762, %rs761, 683;
	mul.lo.s16 	%rs763, %rs762, 96;
	sub.s16 	%rs14, %rs761, %rs763;
	or.b16  	%rs764, %rs715, 386;
	mul.hi.u16 	%rs765, %rs764, 683;
	mul.lo.s16 	%rs766, %rs765, 96;
	sub.s16 	%rs15, %rs764, %rs766;
	or.b16  	%rs767, %rs715, 387;
	mul.hi.u16 	%rs768, %rs767, 683;
	mul.lo.s16 	%rs769, %rs768, 96;
	sub.s16 	%rs16, %rs767, %rs769;
	or.b16  	%rs770, %rs712, 16;
	mul.lo.s16 	%rs771, %rs770, 86;
	shr.u16 	%rs17, %rs771, 8;
	or.b16  	%rs772, %rs715, 512;
	mul.hi.u16 	%rs773, %rs772, 683;
	mul.lo.s16 	%rs774, %rs773, 96;
	sub.s16 	%rs18, %rs772, %rs774;
	or.b16  	%rs775, %rs715, 513;
	mul.hi.u16 	%rs776, %rs775, 683;
	mul.lo.s16 	%rs777, %rs776, 96;
	sub.s16 	%rs19, %rs775, %rs777;
	or.b16  	%rs778, %rs715, 514;
	mul.hi.u16 	%rs779, %rs778, 683;
	mul.lo.s16 	%rs780, %rs779, 96;
	sub.s16 	%rs20, %rs778, %rs780;
	or.b16  	%rs781, %rs715, 515;
	mul.hi.u16 	%rs782, %rs781, 683;
	mul.lo.s16 	%rs783, %rs782, 96;
	sub.s16 	%rs21, %rs781, %rs783;
	or.b16  	%rs784, %rs712, 20;
	mul.lo.s16 	%rs785, %rs784, 86;
	shr.u16 	%rs22, %rs785, 8;
	or.b16  	%rs786, %rs715, 640;
	mul.hi.u16 	%rs787, %rs786, 683;
	mul.lo.s16 	%rs788, %rs787, 96;
	sub.s16 	%rs23, %rs786, %rs788;
	or.b16  	%rs789, %rs715, 641;
	mul.hi.u16 	%rs790, %rs789, 683;
	mul.lo.s16 	%rs791, %rs790, 96;
	sub.s16 	%rs24, %rs789, %rs791;
	or.b16  	%rs792, %rs715, 642;
	mul.hi.u16 	%rs793, %rs792, 683;
	mul.lo.s16 	%rs794, %rs793, 96;
	sub.s16 	%rs25, %rs792, %rs794;
	or.b16  	%rs795, %rs715, 643;
	mul.hi.u16 	%rs796, %rs795, 683;
	mul.lo.s16 	%rs797, %rs796, 96;
	sub.s16 	%rs26, %rs795, %rs797;
	or.b16  	%rs798, %rs712, 24;
	mul.lo.s16 	%rs799, %rs798, 86;
	shr.u16 	%rs27, %rs799, 8;
	or.b16  	%rs800, %rs715, 768;
	mul.hi.u16 	%rs801, %rs800, 683;
	mul.lo.s16 	%rs802, %rs801, 96;
	sub.s16 	%rs28, %rs800, %rs802;
	or.b16  	%rs803, %rs715, 769;
	mul.hi.u16 	%rs804, %rs803, 683;
	mul.lo.s16 	%rs805, %rs804, 96;
	sub.s16 	%rs29, %rs803, %rs805;
	or.b16  	%rs806, %rs715, 770;
	mul.hi.u16 	%rs807, %rs806, 683;
	mul.lo.s16 	%rs808, %rs807, 96;
	sub.s16 	%rs30, %rs806, %rs808;
	or.b16  	%rs809, %rs715, 771;
	mul.hi.u16 	%rs810, %rs809, 683;
	mul.lo.s16 	%rs811, %rs810, 96;
	sub.s16 	%rs31, %rs809, %rs811;
	or.b16  	%rs812, %rs712, 28;
	mul.lo.s16 	%rs813, %rs812, 86;
	shr.u16 	%rs32, %rs813, 8;
	or.b16  	%rs814, %rs715, 896;
	mul.hi.u16 	%rs815, %rs814, 683;
	mul.lo.s16 	%rs816, %rs815, 96;
	sub.s16 	%rs33, %rs814, %rs816;
	or.b16  	%rs817, %rs715, 897;
	mul.hi.u16 	%rs818, %rs817, 683;
	mul.lo.s16 	%rs819, %rs818, 96;
	sub.s16 	%rs34, %rs817, %rs819;
	or.b16  	%rs820, %rs715, 898;
	mul.hi.u16 	%rs821, %rs820, 683;
	mul.lo.s16 	%rs822, %rs821, 96;
	sub.s16 	%rs35, %rs820, %rs822;
	or.b16  	%rs823, %rs715, 899;
	mul.hi.u16 	%rs824, %rs823, 683;
	mul.lo.s16 	%rs825, %rs824, 96;
	sub.s16 	%rs36, %rs823, %rs825;
	or.b16  	%rs826, %rs712, 32;
	mul.lo.s16 	%rs827, %rs826, 86;
	shr.u16 	%rs37, %rs827, 8;
	or.b16  	%rs828, %rs715, 1024;
	mul.hi.u16 	%rs829, %rs828, 683;
	mul.lo.s16 	%rs830, %rs829, 96;
	sub.s16 	%rs831, %rs828, %rs830;
	cvt.u64.u16 	%rd143, %rs831;
	add.s64 	%rd24, %rd143, %rd8;
	or.b16  	%rs832, %rs715, 1025;
	mul.hi.u16 	%rs833, %rs832, 683;
	mul.lo.s16 	%rs834, %rs833, 96;
	sub.s16 	%rs835, %rs832, %rs834;
	cvt.u64.u16 	%rd144, %rs835;
	add.s64 	%rd25, %rd144, %rd8;
	or.b16  	%rs836, %rs715, 1026;
	mul.hi.u16 	%rs837, %rs836, 683;
	mul.lo.s16 	%rs838, %rs837, 96;
	sub.s16 	%rs839, %rs836, %rs838;
	cvt.u64.u16 	%rd145, %rs839;
	add.s64 	%rd26, %rd145, %rd8;
	or.b16  	%rs840, %rs715, 1027;
	mul.hi.u16 	%rs841, %rs840, 683;
	mul.lo.s16 	%rs842, %rs841, 96;
	sub.s16 	%rs843, %rs840, %rs842;
	cvt.u64.u16 	%rd146, %rs843;
	add.s64 	%rd27, %rd146, %rd8;
	or.b16  	%rs844, %rs712, 36;
	mul.lo.s16 	%rs845, %rs844, 86;
	shr.u16 	%rs38, %rs845, 8;
	or.b16  	%rs846, %rs715, 1152;
	mul.hi.u16 	%rs847, %rs846, 683;
	mul.lo.s16 	%rs848, %rs847, 96;
	sub.s16 	%rs849, %rs846, %rs848;
	cvt.u64.u16 	%rd147, %rs849;
	add.s64 	%rd28, %rd147, %rd8;
	or.b16  	%rs850, %rs715, 1153;
	mul.hi.u16 	%rs851, %rs850, 683;
	mul.lo.s16 	%rs852, %rs851, 96;
	sub.s16 	%rs853, %rs850, %rs852;
	cvt.u64.u16 	%rd148, %rs853;
	add.s64 	%rd29, %rd148, %rd8;
	or.b16  	%rs854, %rs715, 1154;
	mul.hi.u16 	%rs855, %rs854, 683;
	mul.lo.s16 	%rs856, %rs855, 96;
	sub.s16 	%rs857, %rs854, %rs856;
	cvt.u64.u16 	%rd149, %rs857;
	add.s64 	%rd30, %rd149, %rd8;
	or.b16  	%rs858, %rs715, 1155;
	mul.hi.u16 	%rs859, %rs858, 683;
	mul.lo.s16 	%rs860, %rs859, 96;
	sub.s16 	%rs861, %rs858, %rs860;
	cvt.u64.u16 	%rd150, %rs861;
	add.s64 	%rd31, %rd150, %rd8;
	or.b16  	%rs862, %rs712, 40;
	mul.lo.s16 	%rs863, %rs862, 86;
	shr.u16 	%rs39, %rs863, 8;
	or.b16  	%rs864, %rs715, 1280;
	mul.hi.u16 	%rs865, %rs864, 683;
	mul.lo.s16 	%rs866, %rs865, 96;
	sub.s16 	%rs867, %rs864, %rs866;
	cvt.u64.u16 	%rd151, %rs867;
	add.s64 	%rd32, %rd151, %rd8;
	or.b16  	%rs868, %rs715, 1281;
	mul.hi.u16 	%rs869, %rs868, 683;
	mul.lo.s16 	%rs870, %rs869, 96;
	sub.s16 	%rs871, %rs868, %rs870;
	cvt.u64.u16 	%rd152, %rs871;
	add.s64 	%rd33, %rd152, %rd8;
	or.b16  	%rs872, %rs715, 1282;
	mul.hi.u16 	%rs873, %rs872, 683;
	mul.lo.s16 	%rs874, %rs873, 96;
	sub.s16 	%rs875, %rs872, %rs874;
	cvt.u64.u16 	%rd153, %rs875;
	add.s64 	%rd34, %rd153, %rd8;
	or.b16  	%rs876, %rs715, 1283;
	mul.hi.u16 	%rs877, %rs876, 683;
	mul.lo.s16 	%rs878, %rs877, 96;
	sub.s16 	%rs879, %rs876, %rs878;
	cvt.u64.u16 	%rd154, %rs879;
	add.s64 	%rd35, %rd154, %rd8;
	or.b16  	%rs880, %rs712, 44;
	mul.lo.s16 	%rs881, %rs880, 86;
	shr.u16 	%rs40, %rs881, 8;
	or.b16  	%rs882, %rs715, 1408;
	mul.hi.u16 	%rs883, %rs882, 683;
	mul.lo.s16 	%rs884, %rs883, 96;
	sub.s16 	%rs885, %rs882, %rs884;
	cvt.u64.u16 	%rd155, %rs885;
	add.s64 	%rd36, %rd155, %rd8;
	or.b16  	%rs886, %rs715, 1409;
	mul.hi.u16 	%rs887, %rs886, 683;
	mul.lo.s16 	%rs888, %rs887, 96;
	sub.s16 	%rs889, %rs886, %rs888;
	cvt.u64.u16 	%rd156, %rs889;
	add.s64 	%rd37, %rd156, %rd8;
	or.b16  	%rs890, %rs715, 1410;
	mul.hi.u16 	%rs891, %rs890, 683;
	mul.lo.s16 	%rs892, %rs891, 96;
	sub.s16 	%rs41, %rs890, %rs892;
	or.b16  	%rs893, %rs715, 1411;
	mul.hi.u16 	%rs894, %rs893, 683;
	mul.lo.s16 	%rs895, %rs894, 96;
	sub.s16 	%rs42, %rs893, %rs895;
	or.b16  	%rs896, %rs712, 48;
	mul.lo.s16 	%rs897, %rs896, 86;
	shr.u16 	%rs43, %rs897, 8;
	or.b16  	%rs898, %rs715, 1536;
	mul.hi.u16 	%rs899, %rs898, 683;
	mul.lo.s16 	%rs900, %rs899, 96;
	sub.s16 	%rs44, %rs898, %rs900;
	or.b16  	%rs901, %rs715, 1537;
	mul.hi.u16 	%rs902, %rs901, 683;
	mul.lo.s16 	%rs903, %rs902, 96;
	sub.s16 	%rs45, %rs901, %rs903;
	or.b16  	%rs904, %rs715, 1538;
	mul.hi.u16 	%rs905, %rs904, 683;
	mul.lo.s16 	%rs906, %rs905, 96;
	sub.s16 	%rs46, %rs904, %rs906;
	or.b16  	%rs907, %rs715, 1539;
	mul.hi.u16 	%rs908, %rs907, 683;
	mul.lo.s16 	%rs909, %rs908, 96;
	sub.s16 	%rs47, %rs907, %rs909;
	or.b16  	%rs910, %rs712, 52;
	mul.lo.s16 	%rs911, %rs910, 86;
	shr.u16 	%rs48, %rs911, 8;
	or.b16  	%rs912, %rs715, 1664;
	mul.hi.u16 	%rs913, %rs912, 683;
	mul.lo.s16 	%rs914, %rs913, 96;
	sub.s16 	%rs49, %rs912, %rs914;
	or.b16  	%rs915, %rs715, 1665;
	mul.hi.u16 	%rs916, %rs915, 683;
	mul.lo.s16 	%rs917, %rs916, 96;
	sub.s16 	%rs50, %rs915, %rs917;
	or.b16  	%rs918, %rs715, 1666;
	mul.hi.u16 	%rs919, %rs918, 683;
	mul.lo.s16 	%rs920, %rs919, 96;
	sub.s16 	%rs51, %rs918, %rs920;
	or.b16  	%rs921, %rs715, 1667;
	mul.hi.u16 	%rs922, %rs921, 683;
	mul.lo.s16 	%rs923, %rs922, 96;
	sub.s16 	%rs52, %rs921, %rs923;
	or.b16  	%rs924, %rs712, 56;
	mul.lo.s16 	%rs925, %rs924, 86;
	shr.u16 	%rs53, %rs925, 8;
	or.b16  	%rs926, %rs715, 1792;
	mul.hi.u16 	%rs927, %rs926, 683;
	mul.lo.s16 	%rs928, %rs927, 96;
	sub.s16 	%rs54, %rs926, %rs928;
	or.b16  	%rs929, %rs715, 1793;
	mul.hi.u16 	%rs930, %rs929, 683;
	mul.lo.s16 	%rs931, %rs930, 96;
	sub.s16 	%rs55, %rs929, %rs931;
	or.b16  	%rs932, %rs715, 1794;
	mul.hi.u16 	%rs933, %rs932, 683;
	mul.lo.s16 	%rs934, %rs933, 96;
	sub.s16 	%rs56, %rs932, %rs934;
	or.b16  	%rs935, %rs715, 1795;
	mul.hi.u16 	%rs936, %rs935, 683;
	mul.lo.s16 	%rs937, %rs936, 96;
	sub.s16 	%rs57, %rs935, %rs937;
	or.b16  	%rs938, %rs712, 60;
	mul.lo.s16 	%rs939, %rs938, 86;
	shr.u16 	%rs58, %rs939, 8;
	or.b16  	%rs940, %rs715, 1920;
	mul.hi.u16 	%rs941, %rs940, 683;
	mul.lo.s16 	%rs942, %rs941, 96;
	sub.s16 	%rs59, %rs940, %rs942;
	or.b16  	%rs943, %rs715, 1921;
	mul.hi.u16 	%rs944, %rs943, 683;
	mul.lo.s16 	%rs945, %rs944, 96;
	sub.s16 	%rs60, %rs943, %rs945;
	or.b16  	%rs946, %rs715, 1922;
	mul.hi.u16 	%rs947, %rs946, 683;
	mul.lo.s16 	%rs948, %rs947, 96;
	sub.s16 	%rs61, %rs946, %rs948;
	or.b16  	%rs949, %rs715, 1923;
	mul.hi.u16 	%rs950, %rs949, 683;
	mul.lo.s16 	%rs951, %rs950, 96;
	sub.s16 	%rs62, %rs949, %rs951;
	or.b16  	%rs952, %rs712, 64;
	mul.lo.s16 	%rs953, %rs952, 86;
	shr.u16 	%rs63, %rs953, 8;
	or.b16  	%rs954, %rs715, 2048;
	mul.hi.u16 	%rs955, %rs954, 2731;
	shr.u16 	%rs956, %rs955, 2;
	mul.lo.s16 	%rs957, %rs956, 96;
	sub.s16 	%rs64, %rs954, %rs957;
	or.b16  	%rs958, %rs715, 2049;
	mul.hi.u16 	%rs959, %rs958, 2731;
	shr.u16 	%rs960, %rs959, 2;
	mul.lo.s16 	%rs961, %rs960, 96;
	sub.s16 	%rs65, %rs958, %rs961;
	or.b16  	%rs962, %rs715, 2050;
	mul.hi.u16 	%rs963, %rs962, 2731;
	shr.u16 	%rs964, %rs963, 2;
	mul.lo.s16 	%rs965, %rs964, 96;
	sub.s16 	%rs66, %rs962, %rs965;
	or.b16  	%rs966, %rs715, 2051;
	mul.hi.u16 	%rs967, %rs966, 2731;
	shr.u16 	%rs968, %rs967, 2;
	mul.lo.s16 	%rs969, %rs968, 96;
	sub.s16 	%rs67, %rs966, %rs969;
	or.b16  	%rs970, %rs712, 68;
	mul.lo.s16 	%rs971, %rs970, 86;
	shr.u16 	%rs68, %rs971, 8;
	or.b16  	%rs972, %rs715, 2176;
	mul.hi.u16 	%rs973, %rs972, 2731;
	shr.u16 	%rs974, %rs973, 2;
	mul.lo.s16 	%rs975, %rs974, 96;
	sub.s16 	%rs69, %rs972, %rs975;
	or.b16  	%rs976, %rs715, 2177;
	mul.hi.u16 	%rs977, %rs976, 2731;
	shr.u16 	%rs978, %rs977, 2;
	mul.lo.s16 	%rs979, %rs978, 96;
	sub.s16 	%rs70, %rs976, %rs979;
	or.b16  	%rs980, %rs715, 2178;
	mul.hi.u16 	%rs981, %rs980, 2731;
	shr.u16 	%rs982, %rs981, 2;
	mul.lo.s16 	%rs983, %rs982, 96;
	sub.s16 	%rs71, %rs980, %rs983;
	or.b16  	%rs984, %rs715, 2179;
	mul.hi.u16 	%rs985, %rs984, 2731;
	shr.u16 	%rs986, %rs985, 2;
	mul.lo.s16 	%rs987, %rs986, 96;
	sub.s16 	%rs72, %rs984, %rs987;
	or.b16  	%rs988, %rs712, 72;
	mul.lo.s16 	%rs989, %rs988, 86;
	shr.u16 	%rs73, %rs989, 8;
	or.b16  	%rs990, %rs715, 2304;
	mul.hi.u16 	%rs991, %rs990, 2731;
	shr.u16 	%rs992, %rs991, 2;
	mul.lo.s16 	%rs993, %rs992, 96;
	sub.s16 	%rs74, %rs990, %rs993;
	or.b16  	%rs994, %rs715, 2305;
	mul.hi.u16 	%rs995, %rs994, 2731;
	shr.u16 	%rs996, %rs995, 2;
	mul.lo.s16 	%rs997, %rs996, 96;
	sub.s16 	%rs75, %rs994, %rs997;
	or.b16  	%rs998, %rs715, 2306;
	mul.hi.u16 	%rs999, %rs998, 2731;
	shr.u16 	%rs1000, %rs999, 2;
	mul.lo.s16 	%rs1001, %rs1000, 96;
	sub.s16 	%rs76, %rs998, %rs1001;
	or.b16  	%rs1002, %rs715, 2307;
	mul.hi.u16 	%rs1003, %rs1002, 2731;
	shr.u16 	%rs1004, %rs1003, 2;
	mul.lo.s16 	%rs1005, %rs1004, 96;
	sub.s16 	%rs77, %rs1002, %rs1005;
	or.b16  	%rs1006, %rs712, 76;
	mul.lo.s16 	%rs1007, %rs1006, 86;
	shr.u16 	%rs78, %rs1007, 8;
	or.b16  	%rs1008, %rs715, 2432;
	mul.hi.u16 	%rs1009, %rs1008, 2731;
	shr.u16 	%rs1010, %rs1009, 2;
	mul.lo.s16 	%rs1011, %rs1010, 96;
	sub.s16 	%rs79, %rs1008, %rs1011;
	or.b16  	%rs1012, %rs715, 2433;
	mul.hi.u16 	%rs1013, %rs1012, 2731;
	shr.u16 	%rs1014, %rs1013, 2;
	mul.lo.s16 	%rs1015, %rs1014, 96;
	sub.s16 	%rs80, %rs1012, %rs1015;
	or.b16  	%rs1016, %rs715, 2434;
	mul.hi.u16 	%rs1017, %rs1016, 2731;
	shr.u16 	%rs1018, %rs1017, 2;
	mul.lo.s16 	%rs1019, %rs1018, 96;
	sub.s16 	%rs81, %rs1016, %rs1019;
	or.b16  	%rs1020, %rs715, 2435;
	mul.hi.u16 	%rs1021, %rs1020, 2731;
	shr.u16 	%rs1022, %rs1021, 2;
	mul.lo.s16 	%rs1023, %rs1022, 96;
	sub.s16 	%rs82, %rs1020, %rs1023;
	or.b16  	%rs1024, %rs712, 80;
	mul.lo.s16 	%rs1025, %rs1024, 86;
	shr.u16 	%rs83, %rs1025, 8;
	or.b16  	%rs1026, %rs715, 2560;
	mul.hi.u16 	%rs1027, %rs1026, 2731;
	shr.u16 	%rs1028, %rs1027, 2;
	mul.lo.s16 	%rs1029, %rs1028, 96;
	sub.s16 	%rs84, %rs1026, %rs1029;
	or.b16  	%rs1030, %rs715, 2561;
	mul.hi.u16 	%rs1031, %rs1030, 2731;
	shr.u16 	%rs1032, %rs1031, 2;
	mul.lo.s16 	%rs1033, %rs1032, 96;
	sub.s16 	%rs85, %rs1030, %rs1033;
	or.b16  	%rs1034, %rs715, 2562;
	mul.hi.u16 	%rs1035, %rs1034, 2731;
	shr.u16 	%rs1036, %rs1035, 2;
	mul.lo.s16 	%rs1037, %rs1036, 96;
	sub.s16 	%rs86, %rs1034, %rs1037;
	or.b16  	%rs1038, %rs715, 2563;
	mul.hi.u16 	%rs1039, %rs1038, 2731;
	shr.u16 	%rs1040, %rs1039, 2;
	mul.lo.s16 	%rs1041, %rs1040, 96;
	sub.s16 	%rs87, %rs1038, %rs1041;
	or.b16  	%rs1042, %rs712, 84;
	mul.lo.s16 	%rs1043, %rs1042, 86;
	shr.u16 	%rs88, %rs1043, 8;
	or.b16  	%rs1044, %rs715, 2688;
	mul.hi.u16 	%rs1045, %rs1044, 2731;
	shr.u16 	%rs1046, %rs1045, 2;
	mul.lo.s16 	%rs1047, %rs1046, 96;
	sub.s16 	%rs89, %rs1044, %rs1047;
	or.b16  	%rs1048, %rs715, 2689;
	mul.hi.u16 	%rs1049, %rs1048, 2731;
	shr.u16 	%rs1050, %rs1049, 2;
	mul.lo.s16 	%rs1051, %rs1050, 96;
	sub.s16 	%rs1052, %rs1048, %rs1051;
	cvt.u64.u16 	%rd157, %rs1052;
	add.s64 	%rd38, %rd157, %rd8;
	or.b16  	%rs1053, %rs715, 2690;
	mul.hi.u16 	%rs1054, %rs1053, 2731;
	shr.u16 	%rs1055, %rs1054, 2;
	mul.lo.s16 	%rs1056, %rs1055, 96;
	sub.s16 	%rs1057, %rs1053, %rs1056;
	cvt.u64.u16 	%rd158, %rs1057;
	add.s64 	%rd39, %rd158, %rd8;
	or.b16  	%rs1058, %rs715, 2691;
	mul.hi.u16 	%rs1059, %rs1058, 2731;
	shr.u16 	%rs1060, %rs1059, 2;
	mul.lo.s16 	%rs1061, %rs1060, 96;
	sub.s16 	%rs90, %rs1058, %rs1061;
	or.b16  	%rs1062, %rs712, 88;
	mul.lo.s16 	%rs1063, %rs1062, 86;
	shr.u16 	%rs91, %rs1063, 8;
	or.b16  	%rs1064, %rs715, 2816;
	mul.hi.u16 	%rs1065, %rs1064, 2731;
	shr.u16 	%rs1066, %rs1065, 2;
	mul.lo.s16 	%rs1067, %rs1066, 96;
	sub.s16 	%rs1068, %rs1064, %rs1067;
	cvt.u64.u16 	%rd159, %rs1068;
	add.s64 	%rd40, %rd159, %rd8;
	or.b16  	%rs1069, %rs715, 2817;
	mul.hi.u16 	%rs1070, %rs1069, 2731;
	shr.u16 	%rs1071, %rs1070, 2;
	mul.lo.s16 	%rs1072, %rs1071, 96;
	sub.s16 	%rs1073, %rs1069, %rs1072;
	cvt.u64.u16 	%rd160, %rs1073;
	add.s64 	%rd41, %rd160, %rd8;
	or.b16  	%rs1074, %rs715, 2818;
	mul.hi.u16 	%rs1075, %rs1074, 2731;
	shr.u16 	%rs1076, %rs1075, 2;
	mul.lo.s16 	%rs1077, %rs1076, 96;
	sub.s16 	%rs92, %rs1074, %rs1077;
	or.b16  	%rs1078, %rs715, 2819;
	mul.hi.u16 	%rs1079, %rs1078, 2731;
	shr.u16 	%rs1080, %rs1079, 2;
	mul.lo.s16 	%rs1081, %rs1080, 96;
	sub.s16 	%rs93, %rs1078, %rs1081;
	or.b16  	%rs1082, %rs712, 92;
	mul.lo.s16 	%rs1083, %rs1082, 86;
	shr.u16 	%rs94, %rs1083, 8;
	or.b16  	%rs1084, %rs715, 2944;
	mul.hi.u16 	%rs1085, %rs1084, 2731;
	shr.u16 	%rs1086, %rs1085, 2;
	mul.lo.s16 	%rs1087, %rs1086, 96;
	sub.s16 	%rs95, %rs1084, %rs1087;
	or.b16  	%rs1088, %rs715, 2945;
	mul.hi.u16 	%rs1089, %rs1088, 2731;
	shr.u16 	%rs1090, %rs1089, 2;
	mul.lo.s16 	%rs1091, %rs1090, 96;
	sub.s16 	%rs96, %rs1088, %rs1091;
	or.b16  	%rs1092, %rs715, 2946;
	mul.hi.u16 	%rs1093, %rs1092, 2731;
	shr.u16 	%rs1094, %rs1093, 2;
	mul.lo.s16 	%rs1095, %rs1094, 96;
	sub.s16 	%rs1096, %rs1092, %rs1095;
	cvt.u64.u16 	%rd161, %rs1096;
	add.s64 	%rd42, %rd161, %rd8;
	or.b16  	%rs1097, %rs715, 2947;
	mul.hi.u16 	%rs1098, %rs1097, 2731;
	shr.u16 	%rs1099, %rs1098, 2;
	mul.lo.s16 	%rs1100, %rs1099, 96;
	sub.s16 	%rs1101, %rs1097, %rs1100;
	cvt.u64.u16 	%rd162, %rs1101;
	add.s64 	%rd43, %rd162, %rd8;
	mad.lo.s32 	%r10, %r2, -6, %r9;
	mov.f32 	%f1440, 0f00000000;
	mov.f32 	%f1439, 0fFF7FFFFD;
	mov.b64 	%rd1793, 0;
$L__BB0_21:
	bar.sync 	0;
	shl.b64 	%rd46, %rd1793, 5;
	shr.u32 	%r75, %r2, 3;
	setp.eq.s32 	%p23, %r75, 3;
	selp.u64 	%rd163, 1, 0, %p23;
	or.b64  	%rd47, %rd46, %rd163;
	setp.gt.s64 	%p24, %rd47, %rd1792;
	@%p24 bra 	$L__BB0_23;
	ld.global.nc.u64 	%rd164, [%rd7];
	mad.lo.s64 	%rd165, %rd10, %rd164, %rd11;
	mad.lo.s64 	%rd166, %rd165, %rd82, %rd47;
	mad.lo.s64 	%rd167, %rd12, %rd166, %rd14;
	shl.b64 	%rd168, %rd167, 1;
	add.s64 	%rd169, %rd1, %rd168;
	ld.global.u16 	%rs1588, [%rd169];
	bra.uni 	$L__BB0_24;
$L__BB0_23:
	mov.f32 	%f141, 0f00000000;
	// begin inline asm
	{  cvt.rn.f16.f32 %rs1588, %f141;}

	// end inline asm
$L__BB0_24:
	setp.gt.s64 	%p25, %rd47, %rd1792;
	st.shared.u16 	[%r9], %rs1588;
	@%p25 bra 	$L__BB0_26;
	ld.global.nc.u64 	%rd170, [%rd7];
	mad.lo.s64 	%rd171, %rd10, %rd170, %rd11;
	mad.lo.s64 	%rd172, %rd171, %rd82, %rd47;
	mad.lo.s64 	%rd173, %rd12, %rd172, %rd15;
	shl.b64 	%rd174, %rd173, 1;
	add.s64 	%rd175, %rd1, %rd174;
	ld.global.u16 	%rs1589, [%rd175];
	bra.uni 	$L__BB0_27;
$L__BB0_26:
	mov.f32 	%f142, 0f00000000;
	// begin inline asm
	{  cvt.rn.f16.f32 %rs1589, %f142;}

	// end inline asm
$L__BB0_27:
	setp.gt.s64 	%p26, %rd47, %rd1792;
	st.shared.u16 	[%r9+2], %rs1589;
	@%p26 bra 	$L__BB0_29;
	ld.global.nc.u64 	%rd176, [%rd7];
	mad.lo.s64 	%rd177, %rd10, %rd176, %rd11;
	mad.lo.s64 	%rd178, %rd177, %rd82, %rd47;
	mad.lo.s64 	%rd179, %rd12, %rd178, %rd16;
	shl.b64 	%rd180, %rd179, 1;
	add.s64 	%rd181, %rd1, %rd180;
	ld.global.u16 	%rs1590, [%rd181];
	bra.uni 	$L__BB0_30;
$L__BB0_29:
	mov.f32 	%f143, 0f00000000;
	// begin inline asm
	{  cvt.rn.f16.f32 %rs1590, %f143;}

	// end inline asm
$L__BB0_30:
	setp.gt.s64 	%p27, %rd47, %rd1792;
	st.shared.u16 	[%r9+4], %rs1590;
	@%p27 bra 	$L__BB0_32;
	ld.global.nc.u64 	%rd182, [%rd7];
	mad.lo.s64 	%rd183, %rd10, %rd182, %rd11;
	mad.lo.s64 	%rd184, %rd183, %rd82, %rd47;
	mad.lo.s64 	%rd185, %rd12, %rd184, %rd17;
	shl.b64 	%rd186, %rd185, 1;
	add.s64 	%rd187, %rd1, %rd186;
	ld.global.u16 	%rs1591, [%rd187];
	bra.uni 	$L__BB0_33;
$L__BB0_32:
	mov.f32 	%f144, 0f00000000;
	// begin inline asm
	{  cvt.rn.f16.f32 %rs1591, %f144;}

	// end inline asm
$L__BB0_33:
	st.shared.u16 	[%r9+6], %rs1591;
	cvt.u64.u16 	%rd188, %rs8;
	add.s64 	%rd48, %rd46, %rd188;
	setp.gt.s64 	%p28, %rd48, %rd1792;
	@%p28 bra 	$L__BB0_35;
	ld.global.nc.u64 	%rd189, [%rd7];
	mad.lo.s64 	%rd190, %rd10, %rd189, %rd11;
	mad.lo.s64 	%rd191, %rd190, %rd82, %rd48;
	cvt.u64.u16 	%rd192, %rs9;
	and.b64  	%rd193, %rd192, 255;
	mov.u32 	%r76, %ctaid.y;
	mul.lo.s32 	%r77, %r76, 96;
	cvt.u64.u32 	%rd194, %r77;
	add.s64 	%rd195, %rd193, %rd194;
	mad.lo.s64 	%rd196, %rd12, %rd191, %rd195;
	shl.b64 	%rd197, %rd196, 1;
	add.s64 	%rd198, %rd1, %rd197;
	ld.global.u16 	%rs1592, [%rd198];
	bra.uni 	$L__BB0_36;
$L__BB0_35:
	mov.f32 	%f145, 0f00000000;
	// begin inline asm
	{  cvt.rn.f16.f32 %rs1592, %f145;}

	// end inline asm
$L__BB0_36:
	setp.gt.s64 	%p29, %rd48, %rd1792;
	st.shared.u16 	[%r9+256], %rs1592;
	@%p29 bra 	$L__BB0_38;
	ld.global.nc.u64 	%rd199, [%rd7];
	mad.lo.s64 	%rd200, %rd10, %rd199, %rd11;
	mad.lo.s64 	%rd201, %rd200, %rd82, %rd48;
	cvt.u64.u16 	%rd202, %rs10;
	and.b64  	%rd203, %rd202, 255;
	mov.u32 	%r78, %ctaid.y;
	mul.lo.s32 	%r79, %r78, 96;
	cvt.u64.u32 	%rd204, %r79;
	add.s64 	%rd205, %rd203, %rd204;
	mad.lo.s64 	%rd206, %rd12, %rd201, %rd205;
	shl.b64 	%rd207, %rd206, 1;
	add.s64 	%rd208, %rd1, %rd207;
	ld.global.u16 	%rs1593, [%rd208];
	bra.uni 	$L__BB0_39;
$L__BB0_38:
	mov.f32 	%f146, 0f00000000;
	// begin inline asm
	{  cvt.rn.f16.f32 %rs1593, %f146;}

	// end inline asm
$L__BB0_39:
	setp.gt.s64 	%p30, %rd48, %rd1792;
	st.shared.u16 	[%r9+258], %rs1593;
	@%p30 bra 	$L__BB0_41;
	ld.global.nc.u64 	%rd209, [%rd7];
	mad.lo.s64 	%rd210, %rd10, %rd209, %rd11;
	mad.lo.s64 	%rd211, %rd210, %rd82, %rd48;
	mad.lo.s64 	%rd212, %rd12, %rd211, %rd18;
	shl.b64 	%rd213, %rd212, 1;
	add.s64 	%rd214, %rd1, %rd213;
	ld.global.u16 	%rs1594, [%rd214];
	bra.uni 	$L__BB0_42;
$L__BB0_41:
	mov.f32 	%f147, 0f00000000;
	// begin inline asm
	{  cvt.rn.f16.f32 %rs1594, %f147;}

	// end inline asm
$L__BB0_42:
	setp.gt.s64 	%p31, %rd48, %rd1792;
	st.shared.u16 	[%r9+260], %rs1594;
	@%p31 bra 	$L__BB0_44;
	ld.global.nc.u64 	%rd215, [%rd7];
	mad.lo.s64 	%rd216, %rd10, %rd215, %rd11;
	mad.lo.s64 	%rd217, %rd216, %rd82, %rd48;
	mad.lo.s64 	%rd218, %rd12, %rd217, %rd19;
	shl.b64 	%rd219, %rd218, 1;
	add.s64 	%rd220, %rd1, %rd219;
	ld.global.u16 	%rs1595, [%rd220];
	bra.uni 	$L__BB0_45;
$L__BB0_44:
	mov.f32 	%f148, 0f00000000;
	// begin inline asm
	{  cvt.rn.f16.f32 %rs1595, %f148;}

	// end inline asm
$L__BB0_45:
	st.shared.u16 	[%r9+262], %rs1595;
	cvt.u64.u16 	%rd221, %rs11;
	add.s64 	%rd49, %rd46, %rd221;
	setp.gt.s64 	%p32, %rd49, %rd1792;
	@%p32 bra 	$L__BB0_47;
	ld.global.nc.u64 	%rd222, [%rd7];
	mad.lo.s64 	%rd223, %rd10, %rd222, %rd11;
	mad.lo.s64 	%rd224, %rd223, %rd82, %rd49;
	mad.lo.s64 	%rd225, %rd12, %rd224, %rd20;
	shl.b64 	%rd226, %rd225, 1;
	add.s64 	%rd227, %rd1, %rd226;
	ld.global.u16 	%rs1596, [%rd227];
	bra.uni 	$L__BB0_48;
$L__BB0_47:
	mov.f32 	%f149, 0f00000000;
	// begin inline asm
	{  cvt.rn.f16.f32 %rs1596, %f149;}

	// end inline asm
$L__BB0_48:
	st.shared.u16 	[%r9+512], %rs1596;
	@%p32 bra 	$L__BB0_50;
	ld.global.nc.u64 	%rd228, [%rd7];
	mad.lo.s64 	%rd229, %rd10, %rd228, %rd11;
	mad.lo.s64 	%rd230, %rd229, %rd82, %rd49;
	mad.lo.s64 	%rd231, %rd12, %rd230, %rd21;
	shl.b64 	%rd232, %rd231, 1;
	add.s64 	%rd233, %rd1, %rd232;
	ld.global.u16 	%rs1597, [%rd233];
	bra.uni 	$L__BB0_51;
$L__BB0_50:
	mov.f32 	%f150, 0f00000000;
	// begin inline asm
	{  cvt.rn.f16.f32 %rs1597, %f150;}

	// end inline asm
$L__BB0_51:
	st.shared.u16 	[%r9+514], %rs1597;
	@%p32 bra 	$L__BB0_53;
	ld.global.nc.u64 	%rd234, [%rd7];
	mad.lo.s64 	%rd235, %rd10, %rd234, %rd11;
	mad.lo.s64 	%rd236, %rd235, %rd82, %rd49;
	mad.lo.s64 	%rd237, %rd12, %rd236, %rd22;
	shl.b64 	%rd238, %rd237, 1;
	add.s64 	%rd239, %rd1, %rd238;
	ld.global.u16 	%rs1598, [%rd239];
	bra.uni 	$L__BB0_54;
$L__BB0_53:
	mov.f32 	%f151, 0f00000000;
	// begin inline asm
	{  cvt.rn.f16.f32 %rs1598, %f151;}

	// end inline asm
$L__BB0_54:
	st.shared.u16 	[%r9+516], %rs1598;
	@%p32 bra 	$L__BB0_56;
	ld.global.nc.u64 	%rd240, [%rd7];
	mad.lo.s64 	%rd241, %rd10, %rd240, %rd11;
	mad.lo.s64 	%rd242, %rd241, %rd82, %rd49;
	mad.lo.s64 	%rd243, %rd12, %rd242, %rd23;
	shl.b64 	%rd244, %rd243, 1;
	add.s64 	%rd245, %rd1, %rd244;
	ld.global.u16 	%rs1599, [%rd245];
	bra.uni 	$L__BB0_57;
$L__BB0_56:
	mov.f32 	%f152, 0f00000000;
	// begin inline asm
	{  cvt.rn.f16.f32 %rs1599, %f152;}

	// end inline asm
$L__BB0_57:
	st.shared.u16 	[%r9+518], %rs1599;
	cvt.u64.u16 	%rd246, %rs12;
	add.s64 	%rd50, %rd46, %rd246;
	setp.gt.s64 	%p36, %rd50, %rd1792;
	@%p36 bra 	$L__BB0_59;
	ld.global.nc.u64 	%rd247, [%rd7];
	mad.lo.s64 	%rd248, %rd10, %rd247, %rd11;
	mad.lo.s64 	%rd249, %rd248, %rd82, %rd50;
	cvt.u64.u16 	%rd250, %rs13;
	mov.u32 	%r80, %ctaid.y;
	mul.lo.s32 	%r81, %r80, 96;
	cvt.u64.u32 	%rd251, %r81;
	add.s64 	%rd252, %rd250, %rd251;
	mad.lo.s64 	%rd253, %rd12, %rd249, %rd252;
	shl.b64 	%rd254, %rd253, 1;
	add.s64 	%rd255, %rd1, %rd254;
	ld.global.u16 	%rs1600, [%rd255];
	bra.uni 	$L__BB0_60;
$L__BB0_59:
	mov.f32 	%f153, 0f00000000;
	// begin inline asm
	{  cvt.rn.f16.f32 %rs1600, %f153;}

	// end inline asm
$L__BB0_60:
	st.shared.u16 	[%r9+768], %rs1600;
	@%p36 bra 	$L__BB0_62;
	ld.global.nc.u64 	%rd256, [%rd7];
	mad.lo.s64 	%rd257, %rd10, %rd256, %rd11;
	mad.lo.s64 	%rd258, %rd257, %rd82, %rd50;
	cvt.u64.u16 	%rd259, %rs14;
	mov.u32 	%r82, %ctaid.y;
	mul.lo.s32 	%r83, %r82, 96;
	cvt.u64.u32 	%rd260, %r83;
	add.s64 	%rd261, %rd259, %rd260;
	mad.lo.s64 	%rd262, %rd12, %rd258, %rd261;
	shl.b64 	%rd263, %rd262, 1;
	add.s64 	%rd264, %rd1, %rd263;
	ld.global.u16 	%rs1601, [%rd264];
	bra.uni 	$L__BB0_63;
$L__BB0_62:
	mov.f32 	%f154, 0f00000000;
	// begin inline asm
	{  cvt.rn.f16.f32 %rs1601, %f154;}

	// end inline asm
$L__BB0_63:
	st.shared.u16 	[%r9+770], %rs1601;
	@%p36 bra 	$L__BB0_65;
	ld.global.nc.u64 	%rd265, [%rd7];
	mad.lo.s64 	%rd266, %rd10, %rd265, %rd11;
	mad.lo.s64 	%rd267, %rd266, %rd82, %rd50;
	cvt.u64.u16 	%rd268, %rs15;
	mov.u32 	%r84, %ctaid.y;
	mul.lo.s32 	%r85, %r84, 96;
	cvt.u64.u32 	%rd269, %r85;
	add.s64 	%rd270, %rd268, %rd269;
	mad.lo.s64 	%rd271, %rd12, %rd267, %rd270;
	shl.b64 	%rd272, %rd271, 1;
	add.s64 	%rd273, %rd1, %rd272;
	ld.global.u16 	%rs1602, [%rd273];
	bra.uni 	$L__BB0_66;
$L__BB0_65:
	mov.f32 	%f155, 0f00000000;
	// begin inline asm
	{  cvt.rn.f16.f32 %rs1602, %f155;}

	// end inline asm
$L__BB0_66:
	st.shared.u16 	[%r9+772], %rs1602;
	@%p36 bra 	$L__BB0_68;
	ld.global.nc.u64 	%rd274, [%rd7];
	mad.lo.s64 	%rd275, %rd10, %rd274, %rd11;
	mad.lo.s64 	%rd276, %rd275, %rd82, %rd50;
	cvt.u64.u16 	%rd277, %rs16;
	mov.u32 	%r86, %ctaid.y;
	mul.lo.s32 	%r87, %r86, 96;
	cvt.u64.u32 	%rd278, %r87;
	add.s64 	%rd279, %rd277, %rd278;
	mad.lo.s64 	%rd280, %rd12, %rd276, %rd279;
	shl.b64 	%rd281, %rd280, 1;
	add.s64 	%rd282, %rd1, %rd281;
	ld.global.u16 	%rs1603, [%rd282];
	bra.uni 	$L__BB0_69;
$L__BB0_68:
	mov.f32 	%f156, 0f00000000;
	// begin inline asm
	{  cvt.rn.f16.f32 %rs1603, %f156;}

	// end inline asm
$L__BB0_69:
	st.shared.u16 	[%r9+774], %rs1603;
	cvt.u64.u16 	%rd283, %rs17;
	add.s64 	%rd51, %rd46, %rd283;
	setp.gt.s64 	%p40, %rd51, %rd1792;
	@%p40 bra 	$L__BB0_71;
	ld.global.nc.u64 	%rd284, [%rd7];
	mad.lo.s64 	%rd285, %rd10, %rd284, %rd11;
	mad.lo.s64 	%rd286, %rd285, %rd82, %rd51;
	cvt.u64.u16 	%rd287, %rs18;
	mov.u32 	%r88, %ctaid.y;
	mul.lo.s32 	%r89, %r88, 96;
	cvt.u64.u32 	%rd288, %r89;
	add.s64 	%rd289, %rd287, %rd288;
	mad.lo.s64 	%rd290, %rd12, %rd286, %rd289;
	shl.b64 	%rd291, %rd290, 1;
	add.s64 	%rd292, %rd1, %rd291;
	ld.global.u16 	%rs1604, [%rd292];
	bra.uni 	$L__BB0_72;
$L__BB0_71:
	mov.f32 	%f157, 0f00000000;
	// begin inline asm
	{  cvt.rn.f16.f32 %rs1604, %f157;}

	// end inline asm
$L__BB0_72:
	st.shared.u16 	[%r9+1024], %rs1604;
	@%p40 bra 	$L__BB0_74;
	ld.global.nc.u64 	%rd293, [%rd7];
	mad.lo.s64 	%rd294, %rd10, %rd293, %rd11;
	mad.lo.s64 	%rd295, %rd294, %rd82, %rd51;
	cvt.u64.u16 	%rd296, %rs19;
	mov.u32 	%r90, %ctaid.y;
	mul.lo.s32 	%r91, %r90, 96;
	cvt.u64.u32 	%rd297, %r91;
	add.s64 	%rd298, %rd296, %rd297;
	mad.lo.s64 	%rd299, %rd12, %rd295, %rd298;
	shl.b64 	%rd300, %rd299, 1;
	add.s64 	%rd301, %rd1, %rd300;
	ld.global.u16 	%rs1605, [%rd301];
	bra.uni 	$L__BB0_75;
$L__BB0_74:
	mov.f32 	%f158, 0f00000000;
	// begin inline asm
	{  cvt.rn.f16.f32 %rs1605, %f158;}

	// end inline asm
$L__BB0_75:
	st.shared.u16 	[%r9+1026], %rs1605;
	@%p40 bra 	$L__BB0_77;
	ld.global.nc.u64 	%rd302, [%rd7];
	mad.lo.s64 	%rd303, %rd10, %rd302, %rd11;
	mad.lo.s64 	%rd304, %rd303, %rd82, %rd51;
	cvt.u64.u16 	%rd305, %rs20;
	mov.u32 	%r92, %ctaid.y;
	mul.lo.s32 	%r93, %r92, 96;
	cvt.u64.u32 	%rd306, %r93;
	add.s64 	%rd307, %rd305, %rd306;
	mad.lo.s64 	%rd308, %rd12, %rd304, %rd307;
	shl.b64 	%rd309, %rd308, 1;
	add.s64 	%rd310, %rd1, %rd309;
	ld.global.u16 	%rs1606, [%rd310];
	bra.uni 	$L__BB0_78;
$L__BB0_77:
	mov.f32 	%f159, 0f00000000;
	// begin inline asm
	{  cvt.rn.f16.f32 %rs1606, %f159;}

	// end inline asm
$L__BB0_78:
	st.shared.u16 	[%r9+1028], %rs1606;
	@%p40 bra 	$L__BB0_80;
	ld.global.nc.u64 	%rd311, [%rd7];
	mad.lo.s64 	%rd312, %rd10, %rd311, %rd11;
	mad.lo.s64 	%rd313, %rd312, %rd82, %rd51;
	cvt.u64.u16 	%rd314, %rs21;
	mov.u32 	%r94, %ctaid.y;
	mul.lo.s32 	%r95, %r94, 96;
	cvt.u64.u32 	%rd315, %r95;
	add.s64 	%rd316, %rd314, %rd315;
	mad.lo.s64 	%rd317, %rd12, %rd313, %rd316;
	shl.b64 	%rd318, %rd317, 1;
	add.s64 	%rd319, %rd1, %rd318;
	ld.global.u16 	%rs1607, [%rd319];
	bra.uni 	$L__BB0_81;
$L__BB0_80:
	mov.f32 	%f160, 0f00000000;
	// begin inline asm
	{  cvt.rn.f16.f32 %rs1607, %f160;}

	// end inline asm
$L__BB0_81:
	st.shared.u16 	[%r9+1030], %rs1607;
	cvt.u64.u16 	%rd320, %rs22;
	add.s64 	%rd52, %rd46, %rd320;
	setp.gt.s64 	%p44, %rd52, %rd1792;
	@%p44 bra 	$L__BB0_83;
	ld.global.nc.u64 	%rd321, [%rd7];
	mad.lo.s64 	%rd322, %rd10, %rd321, %rd11;
	mad.lo.s64 	%rd323, %rd322, %rd82, %rd52;
	cvt.u64.u16 	%rd324, %rs23;
	mov.u32 	%r96, %ctaid.y;
	mul.lo.s32 	%r97, %r96, 96;
	cvt.u64.u32 	%rd325, %r97;
	add.s64 	%rd326, %rd324, %rd325;
	mad.lo.s64 	%rd327, %rd12, %rd323, %rd326;
	shl.b64 	%rd328, %rd327, 1;
	add.s64 	%rd329, %rd1, %rd328;
	ld.global.u16 	%rs1608, [%rd329];
	bra.uni 	$L__BB0_84;
$L__BB0_83:
	mov.f32 	%f161, 0f00000000;
	// begin inline asm
	{  cvt.rn.f16.f32 %rs1608, %f161;}

	// end inline asm
$L__BB0_84:
	st.shared.u16 	[%r9+1280], %rs1608;
	@%p44 bra 	$L__BB0_86;
	ld.global.nc.u64 	%rd330, [%rd7];
	mad.lo.s64 	%rd331, %rd10, %rd330, %rd11;
	mad.lo.s64 	%rd332, %rd331, %rd82, %rd52;
	cvt.u64.u16 	%rd333, %rs24;
	mov.u32 	%r98, %ctaid.y;
	mul.lo.s32 	%r99, %r98, 96;
	cvt.u64.u32 	%rd334, %r99;
	add.s64 	%rd335, %rd333, %rd334;
	mad.lo.s64 	%rd336, %rd12, %rd332, %rd335;
	shl.b64 	%rd337, %rd336, 1;
	add.s64 	%rd338, %rd1, %rd337;
	ld.global.u16 	%rs1609, [%rd338];
	bra.uni 	$L__BB0_87;
$L__BB0_86:
	mov.f32 	%f162, 0f00000000;
	// begin inline asm
	{  cvt.rn.f16.f32 %rs1609, %f162;}

	// end inline asm
$L__BB0_87:
	st.shared.u16 	[%r9+1282], %rs1609;
	@%p44 bra 	$L__BB0_89;
	ld.global.nc.u64 	%rd339, [%rd7];
	mad.lo.s64 	%rd340, %rd10, %rd339, %rd11;
	mad.lo.s64 	%rd341, %rd340, %rd82, %rd52;
	cvt.u64.u16 	%rd342, %rs25;
	mov.u32 	%r100, %ctaid.y;
	mul.lo.s32 	%r101, %r100, 96;
	cvt.u64.u32 	%rd343, %r101;
	add.s64 	%rd344, %rd342, %rd343;
	mad.lo.s64 	%rd345, %rd12, %rd341, %rd344;
	shl.b64 	%rd346, %rd345, 1;
	add.s64 	%rd347, %rd1, %rd346;
	ld.global.u16 	%rs1610, [%rd347];
	bra.uni 	$L__BB0_90;
$L__BB0_89:
	mov.f32 	%f163, 0f00000000;
	// begin inline asm
	{  cvt.rn.f16.f32 %rs1610, %f163;}

	// end inline asm
$L__BB0_90:
	st.shared.u16 	[%r9+1284], %rs1610;
	@%p44 bra 	$L__BB0_92;
	ld.global.nc.u64 	%rd348, [%rd7];
	mad.lo.s64 	%rd349, %rd10, %rd348, %rd11;
	mad.lo.s64 	%rd350, %rd349, %rd82, %rd52;
	cvt.u64.u16 	%rd351, %rs26;
	mov.u32 	%r102, %ctaid.y;
	mul.lo.s32 	%r103, %r102, 96;
	cvt.u64.u32 	%rd352, %r103;
	add.s64 	%rd353, %rd351, %rd352;
	mad.lo.s64 	%rd354, %rd12, %rd350, %rd353;
	shl.b64 	%rd355, %rd354, 1;
	add.s64 	%rd356, %rd1, %rd355;
	ld.global.u16 	%rs1611, [%rd356];
	bra.uni 	$L__BB0_93;
$L__BB0_92:
	mov.f32 	%f164, 0f00000000;
	// begin inline asm
	{  cvt.rn.f16.f32 %rs1611, %f164;}

	// end inline asm
$L__BB0_93:
	st.shared.u16 	[%r9+1286], %rs1611;
	cvt.u64.u16 	%rd357, %rs27;
	add.s64 	%rd53, %rd46, %rd357;
	setp.gt.s64 	%p48, %rd53, %rd1792;
	@%p48 bra 	$L__BB0_95;
	ld.global.nc.u64 	%rd358, [%rd7];
	mad.lo.s64 	%rd359, %rd10, %rd358, %rd11;
	mad.lo.s64 	%rd360, %rd359, %rd82, %rd53;
	cvt.u64.u16 	%rd361, %rs28;
	mov.u32 	%r104, %ctaid.y;
	mul.lo.s32 	%r105, %r104, 96;
	cvt.u64.u32 	%rd362, %r105;
	add.s64 	%rd363, %rd361, %rd362;
	mad.lo.s64 	%rd364, %rd12, %rd360, %rd363;
	shl.b64 	%rd365, %rd364, 1;
	add.s64 	%rd366, %rd1, %rd365;
	ld.global.u16 	%rs1612, [%rd366];
	bra.uni 	$L__BB0_96;
$L__BB0_95:
	mov.f32 	%f165, 0f00000000;
	// begin inline asm
	{  cvt.rn.f16.f32 %rs1612, %f165;}

	// end inline asm
$L__BB0_96:
	st.shared.u16 	[%r9+1536], %rs1612;
	@%p48 bra 	$L__BB0_98;
	ld.global.nc.u64 	%rd367, [%rd7];
	mad.lo.s64 	%rd368, %rd10, %rd367, %rd11;
	mad.lo.s64 	%rd369, %rd368, %rd82, %rd53;
	cvt.u64.u16 	%rd370, %rs29;
	mov.u32 	%r106, %ctaid.y;
	mul.lo.s32 	%r107, %r106, 96;
	cvt.u64.u32 	%rd371, %r107;
	add.s64 	%rd372, %rd370, %rd371;
	mad.lo.s64 	%rd373, %rd12, %rd369, %rd372;
	shl.b64 	%rd374, %rd373, 1;
	add.s64 	%rd375, %rd1, %rd374;
	ld.global.u16 	%rs1613, [%rd375];
	bra.uni 	$L__BB0_99;
$L__BB0_98:
	mov.f32 	%f166, 0f00000000;
	// begin inline asm
	{  cvt.rn.f16.f32 %rs1613, %f166;}

	// end inline asm
$L__BB0_99:
	st.shared.u16 	[%r9+1538], %rs1613;
	@%p48 bra 	$L__BB0_101;
	ld.global.nc.u64 	%rd376, [%rd7];
	mad.lo.s64 	%rd377, %rd10, %rd376, %rd11;
	mad.lo.s64 	%rd378, %rd377, %rd82, %rd53;
	cvt.u64.u16 	%rd379, %rs30;
	mov.u32 	%r108, %ctaid.y;
	mul.lo.s32 	%r109, %r108, 96;
	cvt.u64.u32 	%rd380, %r109;
	add.s64 	%rd381, %rd379, %rd380;
	mad.lo.s64 	%rd382, %rd12, %rd378, %rd381;
	shl.b64 	%rd383, %rd382, 1;
	add.s64 	%rd384, %rd1, %rd383;
	ld.global.u16 	%rs1614, [%rd384];
	bra.uni 	$L__BB0_102;
$L__BB0_101:
	mov.f32 	%f167, 0f00000000;
	// begin inline asm
	{  cvt.rn.f16.f32 %rs1614, %f167;}

	// end inline asm
$L__BB0_102:
	st.shared.u16 	[%r9+1540], %rs1614;
	@%p48 bra 	$L__BB0_104;
	ld.global.nc.u64 	%rd385, [%rd7];
	mad.lo.s64 	%rd386, %rd10, %rd385, %rd11;
	mad.lo.s64 	%rd387, %rd386, %rd82, %rd53;
	cvt.u64.u16 	%rd388, %rs31;
	mov.u32 	%r110, %ctaid.y;
	mul.lo.s32 	%r111, %r110, 96;
	cvt.u64.u32 	%rd389, %r111;
	add.s64 	%rd390, %rd388, %rd389;
	mad.lo.s64 	%rd391, %rd12, %rd387, %rd390;
	shl.b64 	%rd392, %rd391, 1;
	add.s64 	%rd393, %rd1, %rd392;
	ld.global.u16 	%rs1615, [%rd393];
	bra.uni 	$L__BB0_105;
$L__BB0_104:
	mov.f32 	%f168, 0f00000000;
	// begin inline asm
	{  cvt.rn.f16.f32 %rs1615, %f168;}

	// end inline asm
$L__BB0_105:
	st.shared.u16 	[%r9+1542], %rs1615;
	cvt.u64.u16 	%rd394, %rs32;
	add.s64 	%rd54, %rd46, %rd394;
	setp.gt.s64 	%p52, %rd54, %rd1792;
	@%p52 bra 	$L__BB0_107;
	ld.global.nc.u64 	%rd395, [%rd7];
	mad.lo.s64 	%rd396, %rd10, %rd395, %rd11;
	mad.lo.s64 	%rd397, %rd396, %rd82, %rd54;
	cvt.u64.u16 	%rd398, %rs33;
	mov.u32 	%r112, %ctaid.y;
	mul.lo.s32 	%r113, %r112, 96;
	cvt.u64.u32 	%rd399, %r113;
	add.s64 	%rd400, %rd398, %rd399;
	mad.lo.s64 	%rd401, %rd12, %rd397, %rd400;
	shl.b64 	%rd402, %rd401, 1;
	add.s64 	%rd403, %rd1, %rd402;
	ld.global.u16 	%rs1616, [%rd403];
	bra.uni 	$L__BB0_108;
$L__BB0_107:
	mov.f32 	%f169, 0f00000000;
	// begin inline asm
	{  cvt.rn.f16.f32 %rs1616, %f169;}

	// end inline asm
$L__BB0_108:
	st.shared.u16 	[%r9+1792], %rs1616;
	@%p52 bra 	$L__BB0_110;
	ld.global.nc.u64 	%rd404, [%rd7];
	mad.lo.s64 	%rd405, %rd10, %rd404, %rd11;
	mad.lo.s64 	%rd406, %rd405, %rd82, %rd54;
	cvt.u64.u16 	%rd407, %rs34;
	mov.u32 	%r114, %ctaid.y;
	mul.lo.s32 	%r115, %r114, 96;
	cvt.u64.u32 	%rd408, %r115;
	add.s64 	%rd409, %rd407, %rd408;
	mad.lo.s64 	%rd410, %rd12, %rd406, %rd409;
	shl.b64 	%rd411, %rd410, 1;
	add.s64 	%rd412, %rd1, %rd411;
	ld.global.u16 	%rs1617, [%rd412];
	bra.uni 	$L__BB0_111;
$L__BB0_110:
	mov.f32 	%f170, 0f00000000;
	// begin inline asm
	{  cvt.rn.f16.f32 %rs1617, %f170;}

	// end inline asm
$L__BB0_111:
	st.shared.u16 	[%r9+1794], %rs1617;
	@%p52 bra 	$L__BB0_113;
	ld.global.nc.u64 	%rd413, [%rd7];
	mad.lo.s64 	%rd414, %rd10, %rd413, %rd11;
	mad.lo.s64 	%rd415, %rd414, %rd82, %rd54;
	cvt.u64.u16 	%rd416, %rs35;
	mov.u32 	%r116, %ctaid.y;
	mul.lo.s32 	%r117, %r116, 96;
	cvt.u64.u32 	%rd417, %r117;
	add.s64 	%rd418, %rd416, %rd417;
	mad.lo.s64 	%rd419, %rd12, %rd415, %rd418;
	shl.b64 	%rd420, %rd419, 1;
	add.s64 	%rd421, %rd1, %rd420;
	ld.global.u16 	%rs1618, [%rd421];
	bra.uni 	$L__BB0_114;
$L__BB0_113:
	mov.f32 	%f171, 0f00000000;
	// begin inline asm
	{  cvt.rn.f16.f32 %rs1618, %f171;}

	// end inline asm
$L__BB0_114:
	st.shared.u16 	[%r9+1796], %rs1618;
	@%p52 bra 	$L__BB0_116;
	ld.global.nc.u64 	%rd422, [%rd7];
	mad.lo.s64 	%rd423, %rd10, %rd422, %rd11;
	mad.lo.s64 	%rd424, %rd423, %rd82, %rd54;
	cvt.u64.u16 	%rd425, %rs36;
	mov.u32 	%r118, %ctaid.y;
	mul.lo.s32 	%r119, %r118, 96;
	cvt.u64.u32 	%rd426, %r119;
	add.s64 	%rd427, %rd425, %rd426;
	mad.lo.s64 	%rd428, %rd12, %rd424, %rd427;
	shl.b64 	%rd429, %rd428, 1;
	add.s64 	%rd430, %rd1, %rd429;
	ld.global.u16 	%rs1619, [%rd430];
	bra.uni 	$L__BB0_117;
$L__BB0_116:
	mov.f32 	%f172, 0f00000000;
	// begin inline asm
	{  cvt.rn.f16.f32 %rs1619, %f172;}

	// end inline asm
$L__BB0_117:
	st.shared.u16 	[%r9+1798], %rs1619;
	cvt.u64.u16 	%rd431, %rs37;
	add.s64 	%rd55, %rd46, %rd431;
	setp.gt.s64 	%p56, %rd55, %rd1792;
	@%p56 bra 	$L__BB0_119;
	ld.global.nc.u64 	%rd432, [%rd7];
	mad.lo.s64 	%rd433, %rd10, %rd432, %rd11;
	mad.lo.s64 	%rd434, %rd433, %rd82, %rd55;
	mad.lo.s64 	%rd435, %rd12, %rd434, %rd24;
	shl.b64 	%rd436, %rd435, 1;
	add.s64 	%rd437, %rd1, %rd436;
	ld.global.u16 	%rs1620, [%rd437];
	bra.uni 	$L__BB0_120;
$L__BB0_119:
	mov.f32 	%f173, 0f00000000;
	// begin inline asm
	{  cvt.rn.f16.f32 %rs1620, %f173;}

	// end inline asm
$L__BB0_120:
	st.shared.u16 	[%r9+2048], %rs1620;
	@%p56 bra 	$L__BB0_122;
	ld.global.nc.u64 	%rd438, [%rd7];
	mad.lo.s64 	%rd439, %rd10, %rd438, %rd11;
	mad.lo.s64 	%rd440, %rd439, %rd82, %rd55;
	mad.lo.s64 	%rd441, %rd12, %rd440, %rd25;
	shl.b64 	%rd442, %rd441, 1;
	add.s64 	%rd443, %rd1, %rd442;
	ld.global.u16 	%rs1621, [%rd443];
	bra.uni 	$L__BB0_123;
$L__BB0_122:
	mov.f32 	%f174, 0f00000000;
	// begin inline asm
	{  cvt.rn.f16.f32 %rs1621, %f174;}

	// end inline asm
$L__BB0_123:
	st.shared.u16 	[%r9+2050], %rs1621;
	@%p56 bra 	$L__BB0_125;
	ld.global.nc.u64 	%rd444, [%rd7];
	mad.lo.s64 	%rd445, %rd10, %rd444, %rd11;
	mad.lo.s64 	%rd446, %rd445, %rd82, %rd55;
	mad.lo.s64 	%rd447, %rd12, %rd446, %rd26;
	shl.b64 	%rd448, %rd447, 1;
	add.s64 	%rd449, %rd1, %rd448;
	ld.global.u16 	%rs1622, [%rd449];
	bra.uni 	$L__BB0_126;
$L__BB0_125:
	mov.f32 	%f175, 0f00000000;
	// begin inline asm
	{  cvt.rn.f16.f32 %rs1622, %f175;}

	// end inline asm
$L__BB0_126:
	st.shared.u16 	[%r9+2052], %rs1622;
	@%p56 bra 	$L__BB0_128;
	ld.global.nc.u64 	%rd450, [%rd7];
	mad.lo.s64 	%rd451, %rd10, %rd450, %rd11;
	mad.lo.s64 	%rd452, %rd451, %rd82, %rd55;
	mad.lo.s64 	%rd453, %rd12, %rd452, %rd27;
	shl.b64 	%rd454, %rd453, 1;
	add.s64 	%rd455, %rd1, %rd454;
	ld.global.u16 	%rs1623, [%rd455];
	bra.uni 	$L__BB0_129;
$L__BB0_128:
	mov.f32 	%f176, 0f00000000;
	// begin inline asm
	{  cvt.rn.f16.f32 %rs1623, %f176;}

	// end inline asm
$L__BB0_129:
	st.shared.u16 	[%r9+2054], %rs1623;
	cvt.u64.u16 	%rd456, %rs38;
	add.s64 	%rd56, %rd46, %rd456;
	setp.gt.s64 	%p60, %rd56, %rd1792;
	@%p60 bra 	$L__BB0_131;
	ld.global.nc.u64 	%rd457, [%rd7];
	mad.lo.s64 	%rd458, %rd10, %rd457, %rd11;
	mad.lo.s64 	%rd459, %rd458, %rd82, %rd56;
	mad.lo.s64 	%rd460, %rd12, %rd459, %rd28;
	shl.b64 	%rd461, %rd460, 1;
	add.s64 	%rd462, %rd1, %rd461;
	ld.global.u16 	%rs1624, [%rd462];
	bra.uni 	$L__BB0_132;
$L__BB0_131:
	mov.f32 	%f177, 0f00000000;
	// begin inline asm
	{  cvt.rn.f16.f32 %rs1624, %f177;}

	// end inline asm
$L__BB0_132:
	st.shared.u16 	[%r9+2304], %rs1624;
	@%p60 bra 	$L__BB0_134;
	ld.global.nc.u64 	%rd463, [%rd7];
	mad.lo.s64 	%rd464, %rd10, %rd463, %rd11;
	mad.lo.s64 	%rd465, %rd464, %rd82, %rd56;
	mad.lo.s64 	%rd466, %rd12, %rd465, %rd29;
	shl.b64 	%rd467, %rd466, 1;
	add.s64 	%rd468, %rd1, %rd467;
	ld.global.u16 	%rs1625, [%rd468];
	bra.uni 	$L__BB0_135;
$L__BB0_134:
	mov.f32 	%f178, 0f00000000;
	// begin inline asm
	{  cvt.rn.f16.f32 %rs1625, %f178;}

	// end inline asm
$L__BB0_135:
	st.shared.u16 	[%r9+2306], %rs1625;
	@%p60 bra 	$L__BB0_137;
	ld.global.nc.u64 	%rd469, [%rd7];
	mad.lo.s64 	%rd470, %rd10, %rd469, %rd11;
	mad.lo.s64 	%rd471, %rd470, %rd82, %rd56;
	mad.lo.s64 	%rd472, %rd12, %rd471, %rd30;
	shl.b64 	%rd473, %rd472, 1;
	add.s64 	%rd474, %rd1, %rd473;
	ld.global.u16 	%rs1626, [%rd474];
	bra.uni 	$L__BB0_138;
$L__BB0_137:
	mov.f32 	%f179, 0f00000000;
	// begin inline asm
	{  cvt.rn.f16.f32 %rs1626, %f179;}

	// end inline asm
$L__BB0_138:
	st.shared.u16 	[%r9+2308], %rs1626;
	@%p60 bra 	$L__BB0_140;
	ld.global.nc.u64 	%rd475, [%rd7];
	mad.lo.s64 	%rd476, %rd10, %rd475, %rd11;
	mad.lo.s64 	%rd477, %rd476, %rd82, %rd56;
	mad.lo.s64 	%rd478, %rd12, %rd477, %rd31;
	shl.b64 	%rd479, %rd478, 1;
	add.s64 	%rd480, %rd1, %rd479;
	ld.global.u16 	%rs1627, [%rd480];
	bra.uni 	$L__BB0_141;
$L__BB0_140:
	mov.f32 	%f180, 0f00000000;
	// begin inline asm
	{  cvt.rn.f16.f32 %rs1627, %f180;}

	// end inline asm
$L__BB0_141:
	st.shared.u16 	[%r9+2310], %rs1627;
	cvt.u64.u16 	%rd481, %rs39;
	add.s64 	%rd57, %rd46, %rd481;
	setp.gt.s64 	%p64, %rd57, %rd1792;
	@%p64 bra 	$L__BB0_143;
	ld.global.nc.u64 	%rd482, [%rd7];
	mad.lo.s64 	%rd483, %rd10, %rd482, %rd11;
	mad.lo.s64 	%rd484, %rd483, %rd82, %rd57;
	mad.lo.s64 	%rd485, %rd12, %rd484, %rd32;
	shl.b64 	%rd486, %rd485, 1;
	add.s64 	%rd487, %rd1, %rd486;
	ld.global.u16 	%rs1628, [%rd487];
	bra.uni 	$L__BB0_144;
$L__BB0_143:
	mov.f32 	%f181, 0f00000000;
	// begin inline asm
	{  cvt.rn.f16.f32 %rs1628, %f181;}

	// end inline asm
$L__BB0_144:
	st.shared.u16 	[%r9+2560], %rs1628;
	@%p64 bra 	$L__BB0_146;
	ld.global.nc.u64 	%rd488, [%rd7];
	mad.lo.s64 	%rd489, %rd10, %rd488, %rd11;
	mad.lo.s64 	%rd490, %rd489, %rd82, %rd57;
	mad.lo.s64 	%rd491, %rd12, %rd490, %rd33;
	shl.b64 	%rd492, %rd491, 1;
	add.s64 	%rd493, %rd1, %rd492;
	ld.global.u16 	%rs1629, [%rd493];
	bra.uni 	$L__BB0_147;
$L__BB0_146:
	mov.f32 	%f182, 0f00000000;
	// begin inline asm
	{  cvt.rn.f16.f32 %rs1629, %f182;}

	// end inline asm
$L__BB0_147:
	st.shared.u16 	[%r9+2562], %rs1629;
	@%p64 bra 	$L__BB0_149;
	ld.global.nc.u64 	%rd494, [%rd7];
	mad.lo.s64 	%rd495, %rd10, %rd494, %rd11;
	mad.lo.s64 	%rd496, %rd495, %rd82, %rd57;
	mad.lo.s64 	%rd497, %rd12, %rd496, %rd34;
	shl.b64 	%rd498, %rd497, 1;
	add.s64 	%rd499, %rd1, %rd498;
	ld.global.u16 	%rs1630, [%rd499];
	bra.uni 	$L__BB0_150;
$L__BB0_149:
	mov.f32 	%f183, 0f00000000;
	// begin inline asm
	{  cvt.rn.f16.f32 %rs1630, %f183;}

	// end inline asm
$L__BB0_150:
	st.shared.u16 	[%r9+2564], %rs1630;
	@%p64 bra 	$L__BB0_152;
	ld.global.nc.u64 	%rd500, [%rd7];
	mad.lo.s64 	%rd501, %rd10, %rd500, %rd11;
	mad.lo.s64 	%rd502, %rd501, %rd82, %rd57;
	mad.lo.s64 	%rd503, %rd12, %rd502, %rd35;
	shl.b64 	%rd504, %rd503, 1;
	add.s64 	%rd505, %rd1, %rd504;
	ld.global.u16 	%rs1631, [%rd505];
	bra.uni 	$L__BB0_153;
$L__BB0_152:
	mov.f32 	%f184, 0f00000000;
	// begin inline asm
	{  cvt.rn.f16.f32 %rs1631, %f184;}

	// end inline asm
$L__BB0_153:
	st.shared.u16 	[%r9+2566], %rs1631;
	cvt.u64.u16 	%rd506, %rs40;
	add.s64 	%rd58, %rd46, %rd506;
	setp.gt.s64 	%p68, %rd58, %rd1792;
	@%p68 bra 	$L__BB0_155;
	ld.global.nc.u64 	%rd507, [%rd7];
	mad.lo.s64 	%rd508, %rd10, %rd507, %rd11;
	mad.lo.s64 	%rd509, %rd508, %rd82, %rd58;
	mad.lo.s64 	%rd510, %rd12, %rd509, %rd36;
	shl.b64 	%rd511, %rd510, 1;
	add.s64 	%rd512, %rd1, %rd511;
	ld.global.u16 	%rs1632, [%rd512];
	bra.uni 	$L__BB0_156;
$L__BB0_155:
	mov.f32 	%f185, 0f00000000;
	// begin inline asm
	{  cvt.rn.f16.f32 %rs1632, %f185;}

	// end inline asm
$L__BB0_156:
	st.shared.u16 	[%r9+2816], %rs1632;
	@%p68 bra 	$L__BB0_158;
	ld.global.nc.u64 	%rd513, [%rd7];
	mad.lo.s64 	%rd514, %rd10, %rd513, %rd11;
	mad.lo.s64 	%rd515, %rd514, %rd82, %rd58;
	mad.lo.s64 	%rd516, %rd12, %rd515, %rd37;
	shl.b64 	%rd517, %rd516, 1;
	add.s64 	%rd518, %rd1, %rd517;
	ld.global.u16 	%rs1633, [%rd518];
	bra.uni 	$L__BB0_159;
$L__BB0_158:
	mov.f32 	%f186, 0f00000000;
	// begin inline asm
	{  cvt.rn.f16.f32 %rs1633, %f186;}

	// end inline asm
$L__BB0_159:
	st.shared.u16 	[%r9+2818], %rs1633;
	@%p68 bra 	$L__BB0_161;
	ld.global.nc.u64 	%rd519, [%rd7];
	mad.lo.s64 	%rd520, %rd10, %rd519, %rd11;
	mad.lo.s64 	%rd521, %rd520, %rd82, %rd58;
	cvt.u64.u16 	%rd522, %rs41;
	mov.u32 	%r120, %ctaid.y;
	mul.lo.s32 	%r121, %r120, 96;
	cvt.u64.u32 	%rd523, %r121;
	add.s64 	%rd524, %rd522, %rd523;
	mad.lo.s64 	%rd525, %rd12, %rd521, %rd524;
	shl.b64 	%rd526, %rd525, 1;
	add.s64 	%rd527, %rd1, %rd526;
	ld.global.u16 	%rs1634, [%rd527];
	bra.uni 	$L__BB0_162;
$L__BB0_161:
	mov.f32 	%f187, 0f00000000;
	// begin inline asm
	{  cvt.rn.f16.f32 %rs1634, %f187;}

	// end inline asm
$L__BB0_162:
	st.shared.u16 	[%r9+2820], %rs1634;
	@%p68 bra 	$L__BB0_164;
	ld.global.nc.u64 	%rd528, [%rd7];
	mad.lo.s64 	%rd529, %rd10, %rd528, %rd11;
	mad.lo.s64 	%rd530, %rd529, %rd82, %rd58;
	cvt.u64.u16 	%rd531, %rs42;
	mov.u32 	%r122, %ctaid.y;
	mul.lo.s32 	%r123, %r122, 96;
	cvt.u64.u32 	%rd532, %r123;
	add.s64 	%rd533, %rd531, %rd532;
	mad.lo.s64 	%rd534, %rd12, %rd530, %rd533;
	shl.b64 	%rd535, %rd534, 1;
	add.s64 	%rd536, %rd1, %rd535;
	ld.global.u16 	%rs1635, [%rd536];
	bra.uni 	$L__BB0_165;
$L__BB0_164:
	mov.f32 	%f188, 0f00000000;
	// begin inline asm
	{  cvt.rn.f16.f32 %rs1635, %f188;}

	// end inline asm
$L__BB0_165:
	st.shared.u16 	[%r9+2822], %rs1635;
	cvt.u64.u16 	%rd537, %rs43;
	add.s64 	%rd59, %rd46, %rd537;
	setp.gt.s64 	%p72, %rd59, %rd1792;
	@%p72 bra 	$L__BB0_167;
	ld.global.nc.u64 	%rd538, [%rd7];
	mad.lo.s64 	%rd539, %rd10, %rd538, %rd11;
	mad.lo.s64 	%rd540, %rd539, %rd82, %rd59;
	cvt.u64.u16 	%rd541, %rs44;
	mov.u32 	%r124, %ctaid.y;
	mul.lo.s32 	%r125, %r124, 96;
	cvt.u64.u32 	%rd542, %r125;
	add.s64 	%rd543, %rd541, %rd542;
	mad.lo.s64 	%rd544, %rd12, %rd540, %rd543;
	shl.b64 	%rd545, %rd544, 1;
	add.s64 	%rd546, %rd1, %rd545;
	ld.global.u16 	%rs1636, [%rd546];
	bra.uni 	$L__BB0_168;
$L__BB0_167:
	mov.f32 	%f189, 0f00000000;
	// begin inline asm
	{  cvt.rn.f16.f32 %rs1636, %f189;}

	// end inline asm
$L__BB0_168:
	st.shared.u16 	[%r9+3072], %rs1636;
	@%p72 bra 	$L__BB0_170;
	ld.global.nc.u64 	%rd547, [%rd7];
	mad.lo.s64 	%rd548, %rd10, %rd547, %rd11;
	mad.lo.s64 	%rd549, %rd548, %rd82, %rd59;
	cvt.u64.u16 	%rd550, %rs45;
	mov.u32 	%r126, %ctaid.y;
	mul.lo.s32 	%r127, %r126, 96;
	cvt.u64.u32 	%rd551, %r127;
	add.s64 	%rd552, %rd550, %rd551;
	mad.lo.s64 	%rd553, %rd12, %rd549, %rd552;
	shl.b64 	%rd554, %rd553, 1;
	add.s64 	%rd555, %rd1, %rd554;
	ld.global.u16 	%rs1637, [%rd555];
	bra.uni 	$L__BB0_171;
$L__BB0_170:
	mov.f32 	%f190, 0f00000000;
	// begin inline asm
	{  cvt.rn.f16.f32 %rs1637, %f190;}

	// end inline asm
$L__BB0_171:
	st.shared.u16 	[%r9+3074], %rs1637;
	@%p72 bra 	$L__BB0_173;
	ld.global.nc.u64 	%rd556, [%rd7];
	mad.lo.s64 	%rd557, %rd10, %rd556, %rd11;
	mad.lo.s64 	%rd558, %rd557, %rd82, %rd59;
	cvt.u64.u16 	%rd559, %rs46;
	mov.u32 	%r128, %ctaid.y;
	mul.lo.s32 	%r129, %r128, 96;
	cvt.u64.u32 	%rd560, %r129;
	add.s64 	%rd561, %rd559, %rd560;
	mad.lo.s64 	%rd562, %rd12, %rd558, %rd561;
	shl.b64 	%rd563, %rd562, 1;
	add.s64 	%rd564, %rd1, %rd563;
	ld.global.u16 	%rs1638, [%rd564];
	bra.uni 	$L__BB0_174;
$L__BB0_173:
	mov.f32 	%f191, 0f00000000;
	// begin inline asm
	{  cvt.rn.f16.f32 %rs1638, %f191;}

	// end inline asm
$L__BB0_174:
	st.shared.u16 	[%r9+3076], %rs1638;
	@%p72 bra 	$L__BB0_176;
	ld.global.nc.u64 	%rd565, [%rd7];
	mad.lo.s64 	%rd566, %rd10, %rd565, %rd11;
	mad.lo.s64 	%rd567, %rd566, %rd82, %rd59;
	cvt.u64.u16 	%rd568, %rs47;
	mov.u32 	%r130, %ctaid.y;
	mul.lo.s32 	%r131, %r130, 96;
	cvt.u64.u32 	%rd569, %r131;
	add.s64 	%rd570, %rd568, %rd569;
	mad.lo.s64 	%rd571, %rd12, %rd567, %rd570;
	shl.b64 	%rd572, %rd571, 1;
	add.s64 	%rd573, %rd1, %rd572;
	ld.global.u16 	%rs1639, [%rd573];
	bra.uni 	$L__BB0_177;
$L__BB0_176:
	mov.f32 	%f192, 0f00000000;
	// begin inline asm
	{  cvt.rn.f16.f32 %rs1639, %f192;}

	// end inline asm
$L__BB0_177:
	st.shared.u16 	[%r9+3078], %rs1639;
	cvt.u64.u16 	%rd574, %rs48;
	add.s64 	%rd60, %rd46, %rd574;
	setp.gt.s64 	%p76, %rd60, %rd1792;
	@%p76 bra 	$L__BB0_179;
	ld.global.nc.u64 	%rd575, [%rd7];
	mad.lo.s64 	%rd576, %rd10, %rd575, %rd11;
	mad.lo.s64 	%rd577, %rd576, %rd82, %rd60;
	cvt.u64.u16 	%rd578, %rs49;
	mov.u32 	%r132, %ctaid.y;
	mul.lo.s32 	%r133, %r132, 96;
	cvt.u64.u32 	%rd579, %r133;
	add.s64 	%rd580, %rd578, %rd579;
	mad.lo.s64 	%rd581, %rd12, %rd577, %rd580;
	shl.b64 	%rd582, %rd581, 1;
	add.s64 	%rd583, %rd1, %rd582;
	ld.global.u16 	%rs1640, [%rd583];
	bra.uni 	$L__BB0_180;
$L__BB0_179:
	mov.f32 	%f193, 0f00000000;
	// begin inline asm
	{  cvt.rn.f16.f32 %rs1640, %f193;}

	// end inline asm
$L__BB0_180:
	st.shared.u16 	[%r9+3328], %rs1640;
	@%p76 bra 	$L__BB0_182;
	ld.global.nc.u64 	%rd584, [%rd7];
	mad.lo.s64 	%rd585, %rd10, %rd584, %rd11;
	mad.lo.s64 	%rd586, %rd585, %rd82, %rd60;
	cvt.u64.u16 	%rd587, %rs50;
	mov.u32 	%r134, %ctaid.y;
	mul.lo.s32 	%r135, %r134, 96;
	cvt.u64.u32 	%rd588, %r135;
	add.s64 	%rd589, %rd587, %rd588;
	mad.lo.s64 	%rd590, %rd12, %rd586, %rd589;
	shl.b64 	%rd591, %rd590, 1;
	add.s64 	%rd592, %rd1, %rd591;
	ld.global.u16 	%rs1641, [%rd592];
	bra.uni 	$L__BB0_183;
$L__BB0_182:
	mov.f32 	%f194, 0f00000000;
	// begin inline asm
	{  cvt.rn.f16.f32 %rs1641, %f194;}

	// end inline asm
$L__BB0_183:
	st.shared.u16 	[%r9+3330], %rs1641;
	@%p76 bra 	$L__BB0_185;
	ld.global.nc.u64 	%rd593, [%rd7];
	mad.lo.s64 	%rd594, %rd10, %rd593, %rd11;
	mad.lo.s64 	%rd595, %rd594, %rd82, %rd60;
	cvt.u64.u16 	%rd596, %rs51;
	mov.u32 	%r136, %ctaid.y;
	mul.lo.s32 	%r137, %r136, 96;
	cvt.u64.u32 	%rd597, %r137;
	add.s64 	%rd598, %rd596, %rd597;
	mad.lo.s64 	%rd599, %rd12, %rd595, %rd598;
	shl.b64 	%rd600, %rd599, 1;
	add.s64 	%rd601, %rd1, %rd600;
	ld.global.u16 	%rs1642, [%rd601];
	bra.uni 	$L__BB0_186;
$L__BB0_185:
	mov.f32 	%f195, 0f00000000;
	// begin inline asm
	{  cvt.rn.f16.f32 %rs1642, %f195;}

	// end inline asm
$L__BB0_186:
	st.shared.u16 	[%r9+3332], %rs1642;
	@%p76 bra 	$L__BB0_188;
	ld.global.nc.u64 	%rd602, [%rd7];
	mad.lo.s64 	%rd603, %rd10, %rd602, %rd11;
	mad.lo.s64 	%rd604, %rd603, %rd82, %rd60;
	cvt.u64.u16 	%rd605, %rs52;
	mov.u32 	%r138, %ctaid.y;
	mul.lo.s32 	%r139, %r138, 96;
	cvt.u64.u32 	%rd606, %r139;
	add.s64 	%rd607, %rd605, %rd606;
	mad.lo.s64 	%rd608, %rd12, %rd604, %rd607;
	shl.b64 	%rd609, %rd608, 1;
	add.s64 	%rd610, %rd1, %rd609;
	ld.global.u16 	%rs1643, [%rd610];
	bra.uni 	$L__BB0_189;
$L__BB0_188:
	mov.f32 	%f196, 0f00000000;
	// begin inline asm
	{  cvt.rn.f16.f32 %rs1643, %f196;}

	// end inline asm
$L__BB0_189:
	st.shared.u16 	[%r9+3334], %rs1643;
	cvt.u64.u16 	%rd611, %rs53;
	add.s64 	%rd61, %rd46, %rd611;
	setp.gt.s64 	%p80, %rd61, %rd1792;
	@%p80 bra 	$L__BB0_191;
	ld.global.nc.u64 	%rd612, [%rd7];
	mad.lo.s64 	%rd613, %rd10, %rd612, %rd11;
	mad.lo.s64 	%rd614, %rd613, %rd82, %rd61;
	cvt.u64.u16 	%rd615, %rs54;
	mov.u32 	%r140, %ctaid.y;
	mul.lo.s32 	%r141, %r140, 96;
	cvt.u64.u32 	%rd616, %r141;
	add.s64 	%rd617, %rd615, %rd616;
	mad.lo.s64 	%rd618, %rd12, %rd614, %rd617;
	shl.b64 	%rd619, %rd618, 1;
	add.s64 	%rd620, %rd1, %rd619;
	ld.global.u16 	%rs1644, [%rd620];
	bra.uni 	$L__BB0_192;
$L__BB0_191:
	mov.f32 	%f197, 0f00000000;
	// begin inline asm
	{  cvt.rn.f16.f32 %rs1644, %f197;}

	// end inline asm
$L__BB0_192:
	st.shared.u16 	[%r9+3584], %rs1644;
	@%p80 bra 	$L__BB0_194;
	ld.global.nc.u64 	%rd621, [%rd7];
	mad.lo.s64 	%rd622, %rd10, %rd621, %rd11;
	mad.lo.s64 	%rd623, %rd622, %rd82, %rd61;
	cvt.u64.u16 	%rd624, %rs55;
	mov.u32 	%r142, %ctaid.y;
	mul.lo.s32 	%r143, %r142, 96;
	cvt.u64.u32 	%rd625, %r143;
	add.s64 	%rd626, %rd624, %rd625;
	mad.lo.s64 	%rd627, %rd12, %rd623, %rd626;
	shl.b64 	%rd628, %rd627, 1;
	add.s64 	%rd629, %rd1, %rd628;
	ld.global.u16 	%rs1645, [%rd629];
	bra.uni 	$L__BB0_195;
$L__BB0_194:
	mov.f32 	%f198, 0f00000000;
	// begin inline asm
	{  cvt.rn.f16.f32 %rs1645, %f198;}

	// end inline asm
$L__BB0_195:
	st.shared.u16 	[%r9+3586], %rs1645;
	@%p80 bra 	$L__BB0_197;
	ld.global.nc.u64 	%rd630, [%rd7];
	mad.lo.s64 	%rd631, %rd10, %rd630, %rd11;
	mad.lo.s64 	%rd632, %rd631, %rd82, %rd61;
	cvt.u64.u16 	%rd633, %rs56;
	mov.u32 	%r144, %ctaid.y;
	mul.lo.s32 	%r145, %r144, 96;
	cvt.u64.u32 	%rd634, %r145;
	add.s64 	%rd635, %rd633, %rd634;
	mad.lo.s64 	%rd636, %rd12, %rd632, %rd635;
	shl.b64 	%rd637, %rd636, 1;
	add.s64 	%rd638, %rd1, %rd637;
	ld.global.u16 	%rs1646, [%rd638];
	bra.uni 	$L__BB0_198;
$L__BB0_197:
	mov.f32 	%f199, 0f00000000;
	// begin inline asm
	{  cvt.rn.f16.f32 %rs1646, %f199;}

	// end inline asm
$L__BB0_198:
	st.shared.u16 	[%r9+3588], %rs1646;
	@%p80 bra 	$L__BB0_200;
	ld.global.nc.u64 	%rd639, [%rd7];
	mad.lo.s64 	%rd640, %rd10, %rd639, %rd11;
	mad.lo.s64 	%rd641, %rd640, %rd82, %rd61;
	cvt.u64.u16 	%rd642, %rs57;
	mov.u32 	%r146, %ctaid.y;
	mul.lo.s32 	%r147, %r146, 96;
	cvt.u64.u32 	%rd643, %r147;
	add.s64 	%rd644, %rd642, %rd643;
	mad.lo.s64 	%rd645, %rd12, %rd641, %rd644;
	shl.b64 	%rd646, %rd645, 1;
	add.s64 	%rd647, %rd1, %rd646;
	ld.global.u16 	%rs1647, [%rd647];
	bra.uni 	$L__BB0_201;
$L__BB0_200:
	mov.f32 	%f200, 0f00000000;
	// begin inline asm
	{  cvt.rn.f16.f32 %rs1647, %f200;}

	// end inline asm
$L__BB0_201:
	st.shared.u16 	[%r9+3590], %rs1647;
	cvt.u64.u16 	%rd648, %rs58;
	add.s64 	%rd62, %rd46, %rd648;
	setp.gt.s64 	%p84, %rd62, %rd1792;
	@%p84 bra 	$L__BB0_203;
	ld.global.nc.u64 	%rd649, [%rd7];
	mad.lo.s64 	%rd650, %rd10, %rd649, %rd11;
	mad.lo.s64 	%rd651, %rd650, %rd82, %rd62;
	cvt.u64.u16 	%rd652, %rs59;
	mov.u32 	%r148, %ctaid.y;
	mul.lo.s32 	%r149, %r148, 96;
	cvt.u64.u32 	%rd653, %r149;
	add.s64 	%rd654, %rd652, %rd653;
	mad.lo.s64 	%rd655, %rd12, %rd651, %rd654;
	shl.b64 	%rd656, %rd655, 1;
	add.s64 	%rd657, %rd1, %rd656;
	ld.global.u16 	%rs1648, [%rd657];
	bra.uni 	$L__BB0_204;
$L__BB0_203:
	mov.f32 	%f201, 0f00000000;
	// begin inline asm
	{  cvt.rn.f16.f32 %rs1648, %f201;}

	// end inline asm
$L__BB0_204:
	st.shared.u16 	[%r9+3840], %rs1648;
	@%p84 bra 	$L__BB0_206;
	ld.global.nc.u64 	%rd658, [%rd7];
	mad.lo.s64 	%rd659, %rd10, %rd658, %rd11;
	mad.lo.s64 	%rd660, %rd659, %rd82, %rd62;
	cvt.u64.u16 	%rd661, %rs60;
	mov.u32 	%r150, %ctaid.y;
	mul.lo.s32 	%r151, %r150, 96;
	cvt.u64.u32 	%rd662, %r151;
	add.s64 	%rd663, %rd661, %rd662;
	mad.lo.s64 	%rd664, %rd12, %rd660, %rd663;
	shl.b64 	%rd665, %rd664, 1;
	add.s64 	%rd666, %rd1, %rd665;
	ld.global.u16 	%rs1649, [%rd666];
	bra.uni 	$L__BB0_207;
$L__BB0_206:
	mov.f32 	%f202, 0f00000000;
	// begin inline asm
	{  cvt.rn.f16.f32 %rs1649, %f202;}

	// end inline asm
$L__BB0_207:
	st.shared.u16 	[%r9+3842], %rs1649;
	@%p84 bra 	$L__BB0_209;
	ld.global.nc.u64 	%rd667, [%rd7];
	mad.lo.s64 	%rd668, %rd10, %rd667, %rd11;
	mad.lo.s64 	%rd669, %rd668, %rd82, %rd62;
	cvt.u64.u16 	%rd670, %rs61;
	mov.u32 	%r152, %ctaid.y;
	mul.lo.s32 	%r153, %r152, 96;
	cvt.u64.u32 	%rd671, %r153;
	add.s64 	%rd672, %rd670, %rd671;
	mad.lo.s64 	%rd673, %rd12, %rd669, %rd672;
	shl.b64 	%rd674, %rd673, 1;
	add.s64 	%rd675, %rd1, %rd674;
	ld.global.u16 	%rs1650, [%rd675];
	bra.uni 	$L__BB0_210;
$L__BB0_209:
	mov.f32 	%f203, 0f00000000;
	// begin inline asm
	{  cvt.rn.f16.f32 %rs1650, %f203;}

	// end inline asm
$L__BB0_210:
	st.shared.u16 	[%r9+3844], %rs1650;
	@%p84 bra 	$L__BB0_212;
	ld.global.nc.u64 	%rd676, [%rd7];
	mad.lo.s64 	%rd677, %rd10, %rd676, %rd11;
	mad.lo.s64 	%rd678, %rd677, %rd82, %rd62;
	cvt.u64.u16 	%rd679, %rs62;
	mov.u32 	%r154, %ctaid.y;
	mul.lo.s32 	%r155, %r154, 96;
	cvt.u64.u32 	%rd680, %r155;
	add.s64 	%rd681, %rd679, %rd680;
	mad.lo.s64 	%rd682, %rd12, %rd678, %rd681;
	shl.b64 	%rd683, %rd682, 1;
	add.s64 	%rd684, %rd1, %rd683;
	ld.global.u16 	%rs1651, [%rd684];
	bra.uni 	$L__BB0_213;
$L__BB0_212:
	mov.f32 	%f204, 0f00000000;
	// begin inline asm
	{  cvt.rn.f16.f32 %rs1651, %f204;}

	// end inline asm
$L__BB0_213:
	st.shared.u16 	[%r9+3846], %rs1651;
	cvt.u64.u16 	%rd685, %rs63;
	add.s64 	%rd63, %rd46, %rd685;
	setp.gt.s64 	%p88, %rd63, %rd1792;
	@%p88 bra 	$L__BB0_215;
	ld.global.nc.u64 	%rd686, [%rd7];
	mad.lo.s64 	%rd687, %rd10, %rd686, %rd11;
	mad.lo.s64 	%rd688, %rd687, %rd82, %rd63;
	cvt.u64.u16 	%rd689, %rs64;
	mov.u32 	%r156, %ctaid.y;
	mul.lo.s32 	%r157, %r156, 96;
	cvt.u64.u32 	%rd690, %r157;
	add.s64 	%rd691, %rd689, %rd690;
	mad.lo.s64 	%rd692, %rd12, %rd688, %rd691;
	shl.b64 	%rd693, %rd692, 1;
	add.s64 	%rd694, %rd1, %rd693;
	ld.global.u16 	%rs1652, [%rd694];
	bra.uni 	$L__BB0_216;
$L__BB0_215:
	mov.f32 	%f205, 0f00000000;
	// begin inline asm
	{  cvt.rn.f16.f32 %rs1652, %f205;}

	// end inline asm
$L__BB0_216:
	st.shared.u16 	[%r9+4096], %rs1652;
	@%p88 bra 	$L__BB0_218;
	ld.global.nc.u64 	%rd695, [%rd7];
	mad.lo.s64 	%rd696, %rd10, %rd695, %rd11;
	mad.lo.s64 	%rd697, %rd696, %rd82, %rd63;
	cvt.u64.u16 	%rd698, %rs65;
	mov.u32 	%r158, %ctaid.y;
	mul.lo.s32 	%r159, %r158, 96;
	cvt.u64.u32 	%rd699, %r159;
	add.s64 	%rd700, %rd698, %rd699;
	mad.lo.s64 	%rd701, %rd12, %rd697, %rd700;
	shl.b64 	%rd702, %rd701, 1;
	add.s64 	%rd703, %rd1, %rd702;
	ld.global.u16 	%rs1653, [%rd703];
	bra.uni 	$L__BB0_219;
$L__BB0_218:
	mov.f32 	%f206, 0f00000000;
	// begin inline asm
	{  cvt.rn.f16.f32 %rs1653, %f206;}

	// end inline asm
$L__BB0_219:
	st.shared.u16 	[%r9+4098], %rs1653;
	@%p88 bra 	$L__BB0_221;
	ld.global.nc.u64 	%rd704, [%rd7];
	mad.lo.s64 	%rd705, %rd10, %rd704, %rd11;
	mad.lo.s64 	%rd706, %rd705, %rd82, %rd63;
	cvt.u64.u16 	%rd707, %rs66;
	mov.u32 	%r160, %ctaid.y;
	mul.lo.s32 	%r161, %r160, 96;
	cvt.u64.u32 	%rd708, %r161;
	add.s64 	%rd709, %rd707, %rd708;
	mad.lo.s64 	%rd710, %rd12, %rd706, %rd709;
	shl.b64 	%rd711, %rd710, 1;
	add.s64 	%rd712, %rd1, %rd711;
	ld.global.u16 	%rs1654, [%rd712];
	bra.uni 	$L__BB0_222;
$L__BB0_221:
	mov.f32 	%f207, 0f00000000;
	// begin inline asm
	{  cvt.rn.f16.f32 %rs1654, %f207;}

	// end inline asm
$L__BB0_222:
	st.shared.u16 	[%r9+4100], %rs1654;
	@%p88 bra 	$L__BB0_224;
	ld.global.nc.u64 	%rd713, [%rd7];
	mad.lo.s64 	%rd714, %rd10, %rd713, %rd11;
	mad.lo.s64 	%rd715, %rd714, %rd82, %rd63;
	cvt.u64.u16 	%rd716, %rs67;
	mov.u32 	%r162, %ctaid.y;
	mul.lo.s32 	%r163, %r162, 96;
	cvt.u64.u32 	%rd717, %r163;
	add.s64 	%rd718, %rd716, %rd717;
	mad.lo.s64 	%rd719, %rd12, %rd715, %rd718;
	shl.b64 	%rd720, %rd719, 1;
	add.s64 	%rd721, %rd1, %rd720;
	ld.global.u16 	%rs1655, [%rd721];
	bra.uni 	$L__BB0_225;
$L__BB0_224:
	mov.f32 	%f208, 0f00000000;
	// begin inline asm
	{  cvt.rn.f16.f32 %rs1655, %f208;}

	// end inline asm
$L__BB0_225:
	st.shared.u16 	[%r9+4102], %rs1655;
	cvt.u64.u16 	%rd722, %rs68;
	add.s64 	%rd64, %rd46, %rd722;
	setp.gt.s64 	%p92, %rd64, %rd1792;
	@%p92 bra 	$L__BB0_227;
	ld.global.nc.u64 	%rd723, [%rd7];
	mad.lo.s64 	%rd724, %rd10, %rd723, %rd11;
	mad.lo.s64 	%rd725, %rd724, %rd82, %rd64;
	cvt.u64.u16 	%rd726, %rs69;
	mov.u32 	%r164, %ctaid.y;
	mul.lo.s32 	%r165, %r164, 96;
	cvt.u64.u32 	%rd727, %r165;
	add.s64 	%rd728, %rd726, %rd727;
	mad.lo.s64 	%rd729, %rd12, %rd725, %rd728;
	shl.b64 	%rd730, %rd729, 1;
	add.s64 	%rd731, %rd1, %rd730;
	ld.global.u16 	%rs1656, [%rd731];
	bra.uni 	$L__BB0_228;
$L__BB0_227:
	mov.f32 	%f209, 0f00000000;
	// begin inline asm
	{  cvt.rn.f16.f32 %rs1656, %f209;}

	// end inline asm
$L__BB0_228:
	st.shared.u16 	[%r9+4352], %rs1656;
	@%p92 bra 	$L__BB0_230;
	ld.global.nc.u64 	%rd732, [%rd7];
	mad.lo.s64 	%rd733, %rd10, %rd732, %rd11;
	mad.lo.s64 	%rd734, %rd733, %rd82, %rd64;
	cvt.u64.u16 	%rd735, %rs70;
	mov.u32 	%r166, %ctaid.y;
	mul.lo.s32 	%r167, %r166, 96;
	cvt.u64.u32 	%rd736, %r167;
	add.s64 	%rd737, %rd735, %rd736;
	mad.lo.s64 	%rd738, %rd12, %rd734, %rd737;
	shl.b64 	%rd739, %rd738, 1;
	add.s64 	%rd740, %rd1, %rd739;
	ld.global.u16 	%rs1657, [%rd740];
	bra.uni 	$L__BB0_231;
$L__BB0_230:
	mov.f32 	%f210, 0f00000000;
	// begin inline asm
	{  cvt.rn.f16.f32 %rs1657, %f210;}

	// end inline asm
$L__BB0_231:
	st.shared.u16 	[%r9+4354], %rs1657;
	@%p92 bra 	$L__BB0_233;
	ld.global.nc.u64 	%rd741, [%rd7];
	mad.lo.s64 	%rd742, %rd10, %rd741, %rd11;
	mad.lo.s64 	%rd743, %rd742, %rd82, %rd64;
	cvt.u64.u16 	%rd744, %rs71;
	mov.u32 	%r168, %ctaid.y;
	mul.lo.s32 	%r169, %r168, 96;
	cvt.u64.u32 	%rd745, %r169;
	add.s64 	%rd746, %rd744, %rd745;
	mad.lo.s64 	%rd747, %rd12, %rd743, %rd746;
	shl.b64 	%rd748, %rd747, 1;
	add.s64 	%rd749, %rd1, %rd748;
	ld.global.u16 	%rs1658, [%rd749];
	bra.uni 	$L__BB0_234;
$L__BB0_233:
	mov.f32 	%f211, 0f00000000;
	// begin inline asm
	{  cvt.rn.f16.f32 %rs1658, %f211;}

	// end inline asm
$L__BB0_234:
	st.shared.u16 	[%r9+4356], %rs1658;
	@%p92 bra 	$L__BB0_236;
	ld.global.nc.u64 	%rd750, [%rd7];
	mad.lo.s64 	%rd751, %rd10, %rd750, %rd11;
	mad.lo.s64 	%rd752, %rd751, %rd82, %rd64;
	cvt.u64.u16 	%rd753, %rs72;
	mov.u32 	%r170, %ctaid.y;
	mul.lo.s32 	%r171, %r170, 96;
	cvt.u64.u32 	%rd754, %r171;
	add.s64 	%rd755, %rd753, %rd754;
	mad.lo.s64 	%rd756, %rd12, %rd752, %rd755;
	shl.b64 	%rd757, %rd756, 1;
	add.s64 	%rd758, %rd1, %rd757;
	ld.global.u16 	%rs1659, [%rd758];
	bra.uni 	$L__BB0_237;
$L__BB0_236:
	mov.f32 	%f212, 0f00000000;
	// begin inline asm
	{  cvt.rn.f16.f32 %rs1659, %f212;}

	// end inline asm
$L__BB0_237:
	st.shared.u16 	[%r9+4358], %rs1659;
	cvt.u64.u16 	%rd759, %rs73;
	add.s64 	%rd65, %rd46, %rd759;
	setp.gt.s64 	%p96, %rd65, %rd1792;
	@%p96 bra 	$L__BB0_239;
	ld.global.nc.u64 	%rd760, [%rd7];
	mad.lo.s64 	%rd761, %rd10, %rd760, %rd11;
	mad.lo.s64 	%rd762, %rd761, %rd82, %rd65;
	cvt.u64.u16 	%rd763, %rs74;
	mov.u32 	%r172, %ctaid.y;
	mul.lo.s32 	%r173, %r172, 96;
	cvt.u64.u32 	%rd764, %r173;
	add.s64 	%rd765, %rd763, %rd764;
	mad.lo.s64 	%rd766, %rd12, %rd762, %rd765;
	shl.b64 	%rd767, %rd766, 1;
	add.s64 	%rd768, %rd1, %rd767;
	ld.global.u16 	%rs1660, [%rd768];
	bra.uni 	$L__BB0_240;
$L__BB0_239:
	mov.f32 	%f213, 0f00000000;
	// begin inline asm
	{  cvt.rn.f16.f32 %rs1660, %f213;}

	// end inline asm
$L__BB0_240:
	st.shared.u16 	[%r9+4608], %rs1660;
	@%p96 bra 	$L__BB0_242;
	ld.global.nc.u64 	%rd769, [%rd7];
	mad.lo.s64 	%rd770, %rd10, %rd769, %rd11;
	mad.lo.s64 	%rd771, %rd770, %rd82, %rd65;
	cvt.u64.u16 	%rd772, %rs75;
	mov.u32 	%r174, %ctaid.y;
	mul.lo.s32 	%r175, %r174, 96;
	cvt.u64.u32 	%rd773, %r175;
	add.s64 	%rd774, %rd772, %rd773;
	mad.lo.s64 	%rd775, %rd12, %rd771, %rd774;
	shl.b64 	%rd776, %rd775, 1;
	add.s64 	%rd777, %rd1, %rd776;
	ld.global.u16 	%rs1661, [%rd777];
	bra.uni 	$L__BB0_243;
$L__BB0_242:
	mov.f32 	%f214, 0f00000000;
	// begin inline asm
	{  cvt.rn.f16.f32 %rs1661, %f214;}

	// end inline asm
$L__BB0_243:
	st.shared.u16 	[%r9+4610], %rs1661;
	@%p96 bra 	$L__BB0_245;
	ld.global.nc.u64 	%rd778, [%rd7];
	mad.lo.s64 	%rd779, %rd10, %rd778, %rd11;
	mad.lo.s64 	%rd780, %rd779, %rd82, %rd65;
	cvt.u64.u16 	%rd781, %rs76;
	mov.u32 	%r176, %ctaid.y;
	mul.lo.s32 	%r177, %r176, 96;
	cvt.u64.u32 	%rd782, %r177;
	add.s64 	%rd783, %rd781, %rd782;
	mad.lo.s64 	%rd784, %rd12, %rd780, %rd783;
	shl.b64 	%rd785, %rd784, 1;
	add.s64 	%rd786, %rd1, %rd785;
	ld.global.u16 	%rs1662, [%rd786];
	bra.uni 	$L__BB0_246;
$L__BB0_245:
	mov.f32 	%f215, 0f00000000;
	// begin inline asm
	{  cvt.rn.f16.f32 %rs1662, %f215;}

	// end inline asm
$L__BB0_246:
	st.shared.u16 	[%r9+4612], %rs1662;
	@%p96 bra 	$L__BB0_248;
	ld.global.nc.u64 	%rd787, [%rd7];
	mad.lo.s64 	%rd788, %rd10, %rd787, %rd11;
	mad.lo.s64 	%rd789, %rd788, %rd82, %rd65;
	cvt.u64.u16 	%rd790, %rs77;
	mov.u32 	%r178, %ctaid.y;
	mul.lo.s32 	%r179, %r178, 96;
	cvt.u64.u32 	%rd791, %r179;
	add.s64 	%rd792, %rd790, %rd791;
	mad.lo.s64 	%rd793, %rd12, %rd789, %rd792;
	shl.b64 	%rd794, %rd793, 1;
	add.s64 	%rd795, %rd1, %rd794;
	ld.global.u16 	%rs1663, [%rd795];
	bra.uni 	$L__BB0_249;
$L__BB0_248:
	mov.f32 	%f216, 0f00000000;
	// begin inline asm
	{  cvt.rn.f16.f32 %rs1663, %f216;}

	// end inline asm
$L__BB0_249:
	st.shared.u16 	[%r9+4614], %rs1663;
	cvt.u64.u16 	%rd796, %rs78;
	add.s64 	%rd66, %rd46, %rd796;
	setp.gt.s64 	%p100, %rd66, %rd1792;
	@%p100 bra 	$L__BB0_251;
	ld.global.nc.u64 	%rd797, [%rd7];
	mad.lo.s64 	%rd798, %rd10, %rd797, %rd11;
	mad.lo.s64 	%rd799, %rd798, %rd82, %rd66;
	cvt.u64.u16 	%rd800, %rs79;
	mov.u32 	%r180, %ctaid.y;
	mul.lo.s32 	%r181, %r180, 96;
	cvt.u64.u32 	%rd801, %r181;
	add.s64 	%rd802, %rd800, %rd801;
	mad.lo.s64 	%rd803, %rd12, %rd799, %rd802;
	shl.b64 	%rd804, %rd803, 1;
	add.s64 	%rd805, %rd1, %rd804;
	ld.global.u16 	%rs1664, [%rd805];
	bra.uni 	$L__BB0_252;
$L__BB0_251:
	mov.f32 	%f217, 0f00000000;
	// begin inline asm
	{  cvt.rn.f16.f32 %rs1664, %f217;}

	// end inline asm
$L__BB0_252:
	st.shared.u16 	[%r9+4864], %rs1664;
	@%p100 bra 	$L__BB0_254;
	ld.global.nc.u64 	%rd806, [%rd7];
	mad.lo.s64 	%rd807, %rd10, %rd806, %rd11;
	mad.lo.s64 	%rd808, %rd807, %rd82, %rd66;
	cvt.u64.u16 	%rd809, %rs80;
	mov.u32 	%r182, %ctaid.y;
	mul.lo.s32 	%r183, %r182, 96;
	cvt.u64.u32 	%rd810, %r183;
	add.s64 	%rd811, %rd809, %rd810;
	mad.lo.s64 	%rd812, %rd12, %rd808, %rd811;
	shl.b64 	%rd813, %rd812, 1;
	add.s64 	%rd814, %rd1, %rd813;
	ld.global.u16 	%rs1665, [%rd814];
	bra.uni 	$L__BB0_255;
$L__BB0_254:
	mov.f32 	%f218, 0f00000000;
	// begin inline asm
	{  cvt.rn.f16.f32 %rs1665, %f218;}

	// end inline asm
$L__BB0_255:
	st.shared.u16 	[%r9+4866], %rs1665;
	@%p100 bra 	$L__BB0_257;
	ld.global.nc.u64 	%rd815, [%rd7];
	mad.lo.s64 	%rd816, %rd10, %rd815, %rd11;
	mad.lo.s64 	%rd817, %rd816, %rd82, %rd66;
	cvt.u64.u16 	%rd818, %rs81;
	mov.u32 	%r184, %ctaid.y;
	mul.lo.s32 	%r185, %r184, 96;
	cvt.u64.u32 	%rd819, %r185;
	add.s64 	%rd820, %rd818, %rd819;
	mad.lo.s64 	%rd821, %rd12, %rd817, %rd820;
	shl.b64 	%rd822, %rd821, 1;
	add.s64 	%rd823, %rd1, %rd822;
	ld.global.u16 	%rs1666, [%rd823];
	bra.uni 	$L__BB0_258;
$L__BB0_257:
	mov.f32 	%f219, 0f00000000;
	// begin inline asm
	{  cvt.rn.f16.f32 %rs1666, %f219;}

	// end inline asm
$L__BB0_258:
	st.shared.u16 	[%r9+4868], %rs1666;
	@%p100 bra 	$L__BB0_260;
	ld.global.nc.u64 	%rd824, [%rd7];
	mad.lo.s64 	%rd825, %rd10, %rd824, %rd11;
	mad.lo.s64 	%rd826, %rd825, %rd82, %rd66;
	cvt.u64.u16 	%rd827, %rs82;
	mov.u32 	%r186, %ctaid.y;
	mul.lo.s32 	%r187, %r186, 96;
	cvt.u64.u32 	%rd828, %r187;
	add.s64 	%rd829, %rd827, %rd828;
	mad.lo.s64 	%rd830, %rd12, %rd826, %rd829;
	shl.b64 	%rd831, %rd830, 1;
	add.s64 	%rd832, %rd1, %rd831;
	ld.global.u16 	%rs1667, [%rd832];
	bra.uni 	$L__BB0_261;
$L__BB0_260:
	mov.f32 	%f220, 0f00000000;
	// begin inline asm
	{  cvt.rn.f16.f32 %rs1667, %f220;}

	// end inline asm
$L__BB0_261:
	st.shared.u16 	[%r9+4870], %rs1667;
	cvt.u64.u16 	%rd833, %rs83;
	add.s64 	%rd67, %rd46, %rd833;
	setp.gt.s64 	%p104, %rd67, %rd1792;
	@%p104 bra 	$L__BB0_263;
	ld.global.nc.u64 	%rd834, [%rd7];
	mad.lo.s64 	%rd835, %rd10, %rd834, %rd11;
	mad.lo.s64 	%rd836, %rd835, %rd82, %rd67;
	cvt.u64.u16 	%rd837, %rs84;
	mov.u32 	%r188, %ctaid.y;
	mul.lo.s32 	%r189, %r188, 96;
	cvt.u64.u32 	%rd838, %r189;
	add.s64 	%rd839, %rd837, %rd838;
	mad.lo.s64 	%rd840, %rd12, %rd836, %rd839;
	shl.b64 	%rd841, %rd840, 1;
	add.s64 	%rd842, %rd1, %rd841;
	ld.global.u16 	%rs1668, [%rd842];
	bra.uni 	$L__BB0_264;
$L__BB0_263:
	mov.f32 	%f221, 0f00000000;
	// begin inline asm
	{  cvt.rn.f16.f32 %rs1668, %f221;}

	// end inline asm
$L__BB0_264:
	st.shared.u16 	[%r9+5120], %rs1668;
	@%p104 bra 	$L__BB0_266;
	ld.global.nc.u64 	%rd843, [%rd7];
	mad.lo.s64 	%rd844, %rd10, %rd843, %rd11;
	mad.lo.s64 	%rd845, %rd844, %rd82, %rd67;
	cvt.u64.u16 	%rd846, %rs85;
	mov.u32 	%r190, %ctaid.y;
	mul.lo.s32 	%r191, %r190, 96;
	cvt.u64.u32 	%rd847, %r191;
	add.s64 	%rd848, %rd846, %rd847;
	mad.lo.s64 	%rd849, %rd12, %rd845, %rd848;
	shl.b64 	%rd850, %rd849, 1;
	add.s64 	%rd851, %rd1, %rd850;
	ld.global.u16 	%rs1669, [%rd851];
	bra.uni 	$L__BB0_267;
$L__BB0_266:
	mov.f32 	%f222, 0f00000000;
	// begin inline asm
	{  cvt.rn.f16.f32 %rs1669, %f222;}

	// end inline asm
$L__BB0_267:
	st.shared.u16 	[%r9+5122], %rs1669;
	@%p104 bra 	$L__BB0_269;
	ld.global.nc.u64 	%rd852, [%rd7];
	mad.lo.s64 	%rd853, %rd10, %rd852, %rd11;
	mad.lo.s64 	%rd854, %rd853, %rd82, %rd67;
	cvt.u64.u16 	%rd855, %rs86;
	mov.u32 	%r192, %ctaid.y;
	mul.lo.s32 	%r193, %r192, 96;
	cvt.u64.u32 	%rd856, %r193;
	add.s64 	%rd857, %rd855, %rd856;
	mad.lo.s64 	%rd858, %rd12, %rd854, %rd857;
	shl.b64 	%rd859, %rd858, 1;
	add.s64 	%rd860, %rd1, %rd859;
	ld.global.u16 	%rs1670, [%rd860];
	bra.uni 	$L__BB0_270;
$L__BB0_269:
	mov.f32 	%f223, 0f00000000;
	// begin inline asm
	{  cvt.rn.f16.f32 %rs1670, %f223;}

	// end inline asm
$L__BB0_270:
	st.shared.u16 	[%r9+5124], %rs1670;
	@%p104 bra 	$L__BB0_272;
	ld.global.nc.u64 	%rd861, [%rd7];
	mad.lo.s64 	%rd862, %rd10, %rd861, %rd11;
	mad.lo.s64 	%rd863, %rd862, %rd82, %rd67;
	cvt.u64.u16 	%rd864, %rs87;
	mov.u32 	%r194, %ctaid.y;
	mul.lo.s32 	%r195, %r194, 96;
	cvt.u64.u32 	%rd865, %r195;
	add.s64 	%rd866, %rd864, %rd865;
	mad.lo.s64 	%rd867, %rd12, %rd863, %rd866;
	shl.b64 	%rd868, %rd867, 1;
	add.s64 	%rd869, %rd1, %rd868;
	ld.global.u16 	%rs1671, [%rd869];
	bra.uni 	$L__BB0_273;
$L__BB0_272:
	mov.f32 	%f224, 0f00000000;
	// begin inline asm
	{  cvt.rn.f16.f32 %rs1671, %f224;}

	// end inline asm
$L__BB0_273:
	st.shared.u16 	[%r9+5126], %rs1671;
	cvt.u64.u16 	%rd870, %rs88;
	add.s64 	%rd68, %rd46, %rd870;
	setp.gt.s64 	%p108, %rd68, %rd1792;
	@%p108 bra 	$L__BB0_275;
	ld.global.nc.u64 	%rd871, [%rd7];
	mad.lo.s64 	%rd872, %rd10, %rd871, %rd11;
	mad.lo.s64 	%rd873, %rd872, %rd82, %rd68;
	cvt.u64.u16 	%rd874, %rs89;
	mov.u32 	%r196, %ctaid.y;
	mul.lo.s32 	%r197, %r196, 96;
	cvt.u64.u32 	%rd875, %r197;
	add.s64 	%rd876, %rd874, %rd875;
	mad.lo.s64 	%rd877, %rd12, %rd873, %rd876;
	shl.b64 	%rd878, %rd877, 1;
	add.s64 	%rd879, %rd1, %rd878;
	ld.global.u16 	%rs1672, [%rd879];
	bra.uni 	$L__BB0_276;
$L__BB0_275:
	mov.f32 	%f225, 0f00000000;
	// begin inline asm
	{  cvt.rn.f16.f32 %rs1672, %f225;}

	// end inline asm
$L__BB0_276:
	st.shared.u16 	[%r9+5376], %rs1672;
	@%p108 bra 	$L__BB0_278;
	ld.global.nc.u64 	%rd880, [%rd7];
	mad.lo.s64 	%rd881, %rd10, %rd880, %rd11;
	mad.lo.s64 	%rd882, %rd881, %rd82, %rd68;
	mad.lo.s64 	%rd883, %rd12, %rd882, %rd38;
	shl.b64 	%rd884, %rd883, 1;
	add.s64 	%rd885, %rd1, %rd884;
	ld.global.u16 	%rs1673, [%rd885];
	bra.uni 	$L__BB0_279;
$L__BB0_278:
	mov.f32 	%f226, 0f00000000;
	// begin inline asm
	{  cvt.rn.f16.f32 %rs1673, %f226;}

	// end inline asm
$L__BB0_279:
	st.shared.u16 	[%r9+5378], %rs1673;
	@%p108 bra 	$L__BB0_281;
	ld.global.nc.u64 	%rd886, [%rd7];
	mad.lo.s64 	%rd887, %rd10, %rd886, %rd11;
	mad.lo.s64 	%rd888, %rd887, %rd82, %rd68;
	mad.lo.s64 	%rd889, %rd12, %rd888, %rd39;
	shl.b64 	%rd890, %rd889, 1;
	add.s64 	%rd891, %rd1, %rd890;
	ld.global.u16 	%rs1674, [%rd891];
	bra.uni 	$L__BB0_282;
$L__BB0_281:
	mov.f32 	%f227, 0f00000000;
	// begin inline asm
	{  cvt.rn.f16.f32 %rs1674, %f227;}

	// end inline asm
$L__BB0_282:
	st.shared.u16 	[%r9+5380], %rs1674;
	@%p108 bra 	$L__BB0_284;
	ld.global.nc.u64 	%rd892, [%rd7];
	mad.lo.s64 	%rd893, %rd10, %rd892, %rd11;
	mad.lo.s64 	%rd894, %rd893, %rd82, %rd68;
	cvt.u64.u16 	%rd895, %rs90;
	mov.u32 	%r198, %ctaid.y;
	mul.lo.s32 	%r199, %r198, 96;
	cvt.u64.u32 	%rd896, %r199;
	add.s64 	%rd897, %rd895, %rd896;
	mad.lo.s64 	%rd898, %rd12, %rd894, %rd897;
	shl.b64 	%rd899, %rd898, 1;
	add.s64 	%rd900, %rd1, %rd899;
	ld.global.u16 	%rs1675, [%rd900];
	bra.uni 	$L__BB0_285;
$L__BB0_284:
	mov.f32 	%f228, 0f00000000;
	// begin inline asm
	{  cvt.rn.f16.f32 %rs1675, %f228;}

	// end inline asm
$L__BB0_285:
	st.shared.u16 	[%r9+5382], %rs1675;
	cvt.u64.u16 	%rd901, %rs91;
	add.s64 	%rd69, %rd46, %rd901;
	setp.gt.s64 	%p112, %rd69, %rd1792;
	@%p112 bra 	$L__BB0_287;
	ld.global.nc.u64 	%rd902, [%rd7];
	mad.lo.s64 	%rd903, %rd10, %rd902, %rd11;
	mad.lo.s64 	%rd904, %rd903, %rd82, %rd69;
	mad.lo.s64 	%rd905, %rd12, %rd904, %rd40;
	shl.b64 	%rd906, %rd905, 1;
	add.s64 	%rd907, %rd1, %rd906;
	ld.global.u16 	%rs1676, [%rd907];
	bra.uni 	$L__BB0_288;
$L__BB0_287:
	mov.f32 	%f229, 0f00000000;
	// begin inline asm
	{  cvt.rn.f16.f32 %rs1676, %f229;}

	// end inline asm
$L__BB0_288:
	st.shared.u16 	[%r9+5632], %rs1676;
	@%p112 bra 	$L__BB0_290;
	ld.global.nc.u64 	%rd908, [%rd7];
	mad.lo.s64 	%rd909, %rd10, %rd908, %rd11;
	mad.lo.s64 	%rd910, %rd909, %rd82, %rd69;
	mad.lo.s64 	%rd911, %rd12, %rd910, %rd41;
	shl.b64 	%rd912, %rd911, 1;
	add.s64 	%rd913, %rd1, %rd912;
	ld.global.u16 	%rs1677, [%rd913];
	bra.uni 	$L__BB0_291;
$L__BB0_290:
	mov.f32 	%f230, 0f00000000;
	// begin inline asm
	{  cvt.rn.f16.f32 %rs1677, %f230;}

	// end inline asm
$L__BB0_291:
	st.shared.u16 	[%r9+5634], %rs1677;
	@%p112 bra 	$L__BB0_293;
	ld.global.nc.u64 	%rd914, [%rd7];
	mad.lo.s64 	%rd915, %rd10, %rd914, %rd11;
	mad.lo.s64 	%rd916, %rd915, %rd82, %rd69;
	cvt.u64.u16 	%rd917, %rs92;
	mov.u32 	%r200, %ctaid.y;
	mul.lo.s32 	%r201, %r200, 96;
	cvt.u64.u32 	%rd918, %r201;
	add.s64 	%rd919, %rd917, %rd918;
	mad.lo.s64 	%rd920, %rd12, %rd916, %rd919;
	shl.b64 	%rd921, %rd920, 1;
	add.s64 	%rd922, %rd1, %rd921;
	ld.global.u16 	%rs1678, [%rd922];
	bra.uni 	$L__BB0_294;
$L__BB0_293:
	mov.f32 	%f231, 0f00000000;
	// begin inline asm
	{  cvt.rn.f16.f32 %rs1678, %f231;}

	// end inline asm
$L__BB0_294:
	st.shared.u16 	[%r9+5636], %rs1678;
	@%p112 bra 	$L__BB0_296;
	ld.global.nc.u64 	%rd923, [%rd7];
	mad.lo.s64 	%rd924, %rd10, %rd923, %rd11;
	mad.lo.s64 	%rd925, %rd924, %rd82, %rd69;
	cvt.u64.u16 	%rd926, %rs93;
	mov.u32 	%r202, %ctaid.y;
	mul.lo.s32 	%r203, %r202, 96;
	cvt.u64.u32 	%rd927, %r203;
	add.s64 	%rd928, %rd926, %rd927;
	mad.lo.s64 	%rd929, %rd12, %rd925, %rd928;
	shl.b64 	%rd930, %rd929, 1;
	add.s64 	%rd931, %rd1, %rd930;
	ld.global.u16 	%rs1679, [%rd931];
	bra.uni 	$L__BB0_297;
$L__BB0_296:
	mov.f32 	%f232, 0f00000000;
	// begin inline asm
	{  cvt.rn.f16.f32 %rs1679, %f232;}

	// end inline asm
$L__BB0_297:
	st.shared.u16 	[%r9+5638], %rs1679;
	cvt.u64.u16 	%rd932, %rs94;
	add.s64 	%rd70, %rd46, %rd932;
	setp.gt.s64 	%p116, %rd70, %rd1792;
	@%p116 bra 	$L__BB0_299;
	ld.global.nc.u64 	%rd933, [%rd7];
	mad.lo.s64 	%rd934, %rd10, %rd933, %rd11;
	mad.lo.s64 	%rd935, %rd934, %rd82, %rd70;
	cvt.u64.u16 	%rd936, %rs95;
	mov.u32 	%r204, %ctaid.y;
	mul.lo.s32 	%r205, %r204, 96;
	cvt.u64.u32 	%rd937, %r205;
	add.s64 	%rd938, %rd936, %rd937;
	mad.lo.s64 	%rd939, %rd12, %rd935, %rd938;
	shl.b64 	%rd940, %rd939, 1;
	add.s64 	%rd941, %rd1, %rd940;
	ld.global.u16 	%rs1680, [%rd941];
	bra.uni 	$L__BB0_300;
$L__BB0_299:
	mov.f32 	%f233, 0f00000000;
	// begin inline asm
	{  cvt.rn.f16.f32 %rs1680, %f233;}

	// end inline asm
$L__BB0_300:
	st.shared.u16 	[%r9+5888], %rs1680;
	@%p116 bra 	$L__BB0_302;
	ld.global.nc.u64 	%rd942, [%rd7];
	mad.lo.s64 	%rd943, %rd10, %rd942, %rd11;
	mad.lo.s64 	%rd944, %rd943, %rd82, %rd70;
	cvt.u64.u16 	%rd945, %rs96;
	mov.u32 	%r206, %ctaid.y;
	mul.lo.s32 	%r207, %r206, 96;
	cvt.u64.u32 	%rd946, %r207;
	add.s64 	%rd947, %rd945, %rd946;
	mad.lo.s64 	%rd948, %rd12, %rd944, %rd947;
	shl.b64 	%rd949, %rd948, 1;
	add.s64 	%rd950, %rd1, %rd949;
	ld.global.u16 	%rs1681, [%rd950];
	bra.uni 	$L__BB0_303;
$L__BB0_302:
	mov.f32 	%f234, 0f00000000;
	// begin inline asm
	{  cvt.rn.f16.f32 %rs1681, %f234;}

	// end inline asm
$L__BB0_303:
	st.shared.u16 	[%r9+5890], %rs1681;
	@%p116 bra 	$L__BB0_305;
	ld.global.nc.u64 	%rd951, [%rd7];
	mad.lo.s64 	%rd952, %rd10, %rd951, %rd11;
	mad.lo.s64 	%rd953, %rd952, %rd82, %rd70;
	mad.lo.s64 	%rd954, %rd12, %rd953, %rd42;
	shl.b64 	%rd955, %rd954, 1;
	add.s64 	%rd956, %rd1, %rd955;
	ld.global.u16 	%rs1682, [%rd956];
	bra.uni 	$L__BB0_306;
$L__BB0_305:
	mov.f32 	%f235, 0f00000000;
	// begin inline asm
	{  cvt.rn.f16.f32 %rs1682, %f235;}

	// end inline asm
$L__BB0_306:
	st.shared.u16 	[%r9+5892], %rs1682;
	@%p116 bra 	$L__BB0_308;
	ld.global.nc.u64 	%rd957, [%rd7];
	mad.lo.s64 	%rd958, %rd10, %rd957, %rd11;
	mad.lo.s64 	%rd959, %rd958, %rd82, %rd70;
	mad.lo.s64 	%rd960, %rd12, %rd959, %rd43;
	shl.b64 	%rd961, %rd960, 1;
	add.s64 	%rd962, %rd1, %rd961;
	ld.global.u16 	%rs1683, [%rd962];
	bra.uni 	$L__BB0_309;
$L__BB0_308:
	mov.f32 	%f236, 0f00000000;
	// begin inline asm
	{  cvt.rn.f16.f32 %rs1683, %f236;}

	// end inline asm
$L__BB0_309:
	setp.ne.s32 	%p120, %r2, 0;
	st.shared.u16 	[%r9+5894], %rs1683;
	bar.sync 	0;
	setp.lt.s64 	%p121, %rd1792, %rd46;
	selp.f32 	%f243, 0fFF7FFFFD, 0f00000000, %p121;
	shl.b32 	%r209, %r2, 1;
	mov.u32 	%r210, _ZZ35rotary_mha_decode_96_float16_kernelE8Q_rotary;
	add.s32 	%r11, %r210, %r209;
	ld.shared.u16 	%rs1198, [%r11];
	// begin inline asm
	{  cvt.f32.f16 %f237, %rs1198;}

	// end inline asm
	ld.shared.u16 	%rs1199, [%r10];
	// begin inline asm
	{  cvt.f32.f16 %f238, %rs1199;}

	// end inline asm
	mul.f32 	%f244, %f237, %f238;
	fma.rn.f32 	%f245, %f244, 0f3DD105EF, %f243;
	add.f32 	%f246, %f245, 0f00000000;
	ld.shared.u16 	%rs1200, [%r11+64];
	// begin inline asm
	{  cvt.f32.f16 %f239, %rs1200;}

	// end inline asm
	ld.shared.u16 	%rs1201, [%r10+64];
	// begin inline asm
	{  cvt.f32.f16 %f240, %rs1201;}

	// end inline asm
	mul.f32 	%f247, %f239, %f240;
	fma.rn.f32 	%f248, %f247, 0f3DD105EF, %f243;
	add.f32 	%f249, %f246, %f248;
	ld.shared.u16 	%rs1202, [%r11+128];
	// begin inline asm
	{  cvt.f32.f16 %f241, %rs1202;}

	// end inline asm
	ld.shared.u16 	%rs1203, [%r10+128];
	// begin inline asm
	{  cvt.f32.f16 %f242, %rs1203;}

	// end inline asm
	mul.f32 	%f250, %f241, %f242;
	fma.rn.f32 	%f251, %f250, 0f3DD105EF, %f243;
	add.f32 	%f252, %f249, %f251;
	// begin inline asm
	activemask.b32 %r208;
	// end inline asm
	mov.b32 	%r211, %f252;
	shfl.sync.down.b32	%r212|%p122, %r211, 16, 31, %r208;
	mov.b32 	%f253, %r212;
	add.f32 	%f254, %f252, %f253;
	mov.b32 	%r213, %f254;
	shfl.sync.down.b32	%r214|%p123, %r213, 8, 31, %r208;
	mov.b32 	%f255, %r214;
	add.f32 	%f256, %f254, %f255;
	mov.b32 	%r215, %f256;
	shfl.sync.down.b32	%r216|%p124, %r215, 4, 31, %r208;
	mov.b32 	%f257, %r216;
	add.f32 	%f258, %f256, %f257;
	mov.b32 	%r217, %f258;
	shfl.sync.down.b32	%r218|%p125, %r217, 2, 31, %r208;
	mov.b32 	%f259, %r218;
	add.f32 	%f260, %f258, %f259;
	mov.b32 	%r219, %f260;
	shfl.sync.down.b32	%r220|%p126, %r219, 1, 31, %r208;
	mov.b32 	%f261, %r220;
	add.f32 	%f262, %f260, %f261;
	mov.b32 	%r221, %f262;
	shfl.sync.idx.b32	%r12|%p127, %r221, 0, 31, %r208;
	@%p120 bra 	$L__BB0_311;
	st.shared.u32 	[_ZZ35rotary_mha_decode_96_float16_kernelE13K_last_rotary], %r12;
$L__BB0_311:
	setp.ne.s32 	%p128, %r2, 0;
	setp.gt.s64 	%p129, %rd1792, %rd46;
	selp.f32 	%f269, 0f00000000, 0fFF7FFFFD, %p129;
	ld.shared.u16 	%rs1204, [%r11];
	// begin inline asm
	{  cvt.f32.f16 %f263, %rs1204;}

	// end inline asm
	ld.shared.u16 	%rs1205, [%r10+192];
	// begin inline asm
	{  cvt.f32.f16 %f264, %rs1205;}

	// end inline asm
	mul.f32 	%f270, %f263, %f264;
	fma.rn.f32 	%f271, %f270, 0f3DD105EF, %f269;
	add.f32 	%f272, %f271, 0f00000000;
	ld.shared.u16 	%rs1206, [%r11+64];
	// begin inline asm
	{  cvt.f32.f16 %f265, %rs1206;}

	// end inline asm
	ld.shared.u16 	%rs1207, [%r10+256];
	// begin inline asm
	{  cvt.f32.f16 %f266, %rs1207;}

	// end inline asm
	mul.f32 	%f273, %f265, %f266;
	fma.rn.f32 	%f274, %f273, 0f3DD105EF, %f269;
	add.f32 	%f275, %f272, %f274;
	ld.shared.u16 	%rs1208, [%r11+128];
	// begin inline asm
	{  cvt.f32.f16 %f267, %rs1208;}

	// end inline asm
	ld.shared.u16 	%rs1209, [%r10+320];
	// begin inline asm
	{  cvt.f32.f16 %f268, %rs1209;}

	// end inline asm
	mul.f32 	%f276, %f267, %f268;
	fma.rn.f32 	%f277, %f276, 0f3DD105EF, %f269;
	add.f32 	%f278, %f275, %f277;
	// begin inline asm
	activemask.b32 %r222;
	// end inline asm
	mov.b32 	%r223, %f278;
	shfl.sync.down.b32	%r224|%p130, %r223, 16, 31, %r222;
	mov.b32 	%f279, %r224;
	add.f32 	%f280, %f278, %f279;
	mov.b32 	%r225, %f280;
	shfl.sync.down.b32	%r226|%p131, %r225, 8, 31, %r222;
	mov.b32 	%f281, %r226;
	add.f32 	%f282, %f280, %f281;
	mov.b32 	%r227, %f282;
	shfl.sync.down.b32	%r228|%p132, %r227, 4, 31, %r222;
	mov.b32 	%f283, %r228;
	add.f32 	%f284, %f282, %f283;
	mov.b32 	%r229, %f284;
	shfl.sync.down.b32	%r230|%p133, %r229, 2, 31, %r222;
	mov.b32 	%f285, %r230;
	add.f32 	%f286, %f284, %f285;
	mov.b32 	%r231, %f286;
	shfl.sync.down.b32	%r232|%p134, %r231, 1, 31, %r222;
	mov.b32 	%f287, %r232;
	add.f32 	%f288, %f286, %f287;
	mov.b32 	%r233, %f288;
	shfl.sync.idx.b32	%r13|%p135, %r233, 0, 31, %r222;
	@%p128 bra 	$L__BB0_313;
	st.shared.u32 	[_ZZ35rotary_mha_decode_96_float16_kernelE13K_last_rotary+4], %r13;
$L__BB0_313:
	setp.ne.s32 	%p136, %r2, 0;
	add.s64 	%rd963, %rd46, 2;
	setp.lt.s64 	%p137, %rd1792, %rd963;
	selp.f32 	%f295, 0fFF7FFFFD, 0f00000000, %p137;
	ld.shared.u16 	%rs1210, [%r11];
	// begin inline asm
	{  cvt.f32.f16 %f289, %rs1210;}

	// end inline asm
	ld.shared.u16 	%rs1211, [%r10+384];
	// begin inline asm
	{  cvt.f32.f16 %f290, %rs1211;}

	// end inline asm
	mul.f32 	%f296, %f289, %f290;
	fma.rn.f32 	%f297, %f296, 0f3DD105EF, %f295;
	add.f32 	%f298, %f297, 0f00000000;
	ld.shared.u16 	%rs1212, [%r11+64];
	// begin inline asm
	{  cvt.f32.f16 %f291, %rs1212;}

	// end inline asm
	ld.shared.u16 	%rs1213, [%r10+448];
	// begin inline asm
	{  cvt.f32.f16 %f292, %rs1213;}

	// end inline asm
	mul.f32 	%f299, %f291, %f292;
	fma.rn.f32 	%f300, %f299, 0f3DD105EF, %f295;
	add.f32 	%f301, %f298, %f300;
	ld.shared.u16 	%rs1214, [%r11+128];
	// begin inline asm
	{  cvt.f32.f16 %f293, %rs1214;}

	// end inline asm
	ld.shared.u16 	%rs1215, [%r10+512];
	// begin inline asm
	{  cvt.f32.f16 %f294, %rs1215;}

	// end inline asm
	mul.f32 	%f302, %f293, %f294;
	fma.rn.f32 	%f303, %f302, 0f3DD105EF, %f295;
	add.f32 	%f304, %f301, %f303;
	// begin inline asm
	activemask.b32 %r234;
	// end inline asm
	mov.b32 	%r235, %f304;
	shfl.sync.down.b32	%r236|%p138, %r235, 16, 31, %r234;
	mov.b32 	%f305, %r236;
	add.f32 	%f306, %f304, %f305;
	mov.b32 	%r237, %f306;
	shfl.sync.down.b32	%r238|%p139, %r237, 8, 31, %r234;
	mov.b32 	%f307, %r238;
	add.f32 	%f308, %f306, %f307;
	mov.b32 	%r239, %f308;
	shfl.sync.down.b32	%r240|%p140, %r239, 4, 31, %r234;
	mov.b32 	%f309, %r240;
	add.f32 	%f310, %f308, %f309;
	mov.b32 	%r241, %f310;
	shfl.sync.down.b32	%r242|%p141, %r241, 2, 31, %r234;
	mov.b32 	%f311, %r242;
	add.f32 	%f312, %f310, %f311;
	mov.b32 	%r243, %f312;
	shfl.sync.down.b32	%r244|%p142, %r243, 1, 31, %r234;
	mov.b32 	%f313, %r244;
	add.f32 	%f314, %f312, %f313;
	mov.b32 	%r245, %f314;
	shfl.sync.idx.b32	%r14|%p143, %r245, 0, 31, %r234;
	@%p136 bra 	$L__BB0_315;
	st.shared.u32 	[_ZZ35rotary_mha_decode_96_float16_kernelE13K_last_rotary+8], %r14;
$L__BB0_315:
	setp.ne.s32 	%p144, %r2, 0;
	add.s64 	%rd964, %rd46, 3;
	setp.lt.s64 	%p145, %rd1792, %rd964;
	selp.f32 	%f321, 0fFF7FFFFD, 0f00000000, %p145;
	ld.shared.u16 	%rs1216, [%r11];
	// begin inline asm
	{  cvt.f32.f16 %f315, %rs1216;}

	// end inline asm
	ld.shared.u16 	%rs1217, [%r10+576];
	// begin inline asm
	{  cvt.f32.f16 %f316, %rs1217;}

	// end inline asm
	mul.f32 	%f322, %f315, %f316;
	fma.rn.f32 	%f323, %f322, 0f3DD105EF, %f321;
	add.f32 	%f324, %f323, 0f00000000;
	ld.shared.u16 	%rs1218, [%r11+64];
	// begin inline asm
	{  cvt.f32.f16 %f317, %rs1218;}

	// end inline asm
	ld.shared.u16 	%rs1219, [%r10+640];
	// begin inline asm
	{  cvt.f32.f16 %f318, %rs1219;}

	// end inline asm
	mul.f32 	%f325, %f317, %f318;
	fma.rn.f32 	%f326, %f325, 0f3DD105EF, %f321;
	add.f32 	%f327, %f324, %f326;
	ld.shared.u16 	%rs1220, [%r11+128];
	// begin inline asm
	{  cvt.f32.f16 %f319, %rs1220;}

	// end inline asm
	ld.shared.u16 	%rs1221, [%r10+704];
	// begin inline asm
	{  cvt.f32.f16 %f320, %rs1221;}

	// end inline asm
	mul.f32 	%f328, %f319, %f320;
	fma.rn.f32 	%f329, %f328, 0f3DD105EF, %f321;
	add.f32 	%f330, %f327, %f329;
	// begin inline asm
	activemask.b32 %r246;
	// end inline asm
	mov.b32 	%r247, %f330;
	shfl.sync.down.b32	%r248|%p146, %r247, 16, 31, %r246;
	mov.b32 	%f331, %r248;
	add.f32 	%f332, %f330, %f331;
	mov.b32 	%r249, %f332;
	shfl.sync.down.b32	%r250|%p147, %r249, 8, 31, %r246;
	mov.b32 	%f333, %r250;
	add.f32 	%f334, %f332, %f333;
	mov.b32 	%r251, %f334;
	shfl.sync.down.b32	%r252|%p148, %r251, 4, 31, %r246;
	mov.b32 	%f335, %r252;
	add.f32 	%f336, %f334, %f335;
	mov.b32 	%r253, %f336;
	shfl.sync.down.b32	%r254|%p149, %r253, 2, 31, %r246;
	mov.b32 	%f337, %r254;
	add.f32 	%f338, %f336, %f337;
	mov.b32 	%r255, %f338;
	shfl.sync.down.b32	%r256|%p150, %r255, 1, 31, %r246;
	mov.b32 	%f339, %r256;
	add.f32 	%f340, %f338, %f339;
	mov.b32 	%r257, %f340;
	shfl.sync.idx.b32	%r15|%p151, %r257, 0, 31, %r246;
	@%p144 bra 	$L__BB0_317;
	st.shared.u32 	[_ZZ35rotary_mha_decode_96_float16_kernelE13K_last_rotary+12], %r15;
$L__BB0_317:
	setp.ne.s32 	%p152, %r2, 0;
	add.s64 	%rd965, %rd46, 4;
	setp.lt.s64 	%p153, %rd1792, %rd965;
	selp.f32 	%f347, 0fFF7FFFFD, 0f00000000, %p153;
	ld.shared.u16 	%rs1222, [%r11];
	// begin inline asm
	{  cvt.f32.f16 %f341, %rs1222;}

	// end inline asm
	ld.shared.u16 	%rs1223, [%r10+768];
	// begin inline asm
	{  cvt.f32.f16 %f342, %rs1223;}

	// end inline asm
	mul.f32 	%f348, %f341, %f342;
	fma.rn.f32 	%f349, %f348, 0f3DD105EF, %f347;
	add.f32 	%f350, %f349, 0f00000000;
	ld.shared.u16 	%rs1224, [%r11+64];
	// begin inline asm
	{  cvt.f32.f16 %f343, %rs1224;}

	// end inline asm
	ld.shared.u16 	%rs1225, [%r10+832];
	// begin inline asm
	{  cvt.f32.f16 %f344, %rs1225;}

	// end inline asm
	mul.f32 	%f351, %f343, %f344;
	fma.rn.f32 	%f352, %f351, 0f3DD105EF, %f347;
	add.f32 	%f353, %f350, %f352;
	ld.shared.u16 	%rs1226, [%r11+128];
	// begin inline asm
	{  cvt.f32.f16 %f345, %rs1226;}

	// end inline asm
	ld.shared.u16 	%rs1227, [%r10+896];
	// begin inline asm
	{  cvt.f32.f16 %f346, %rs1227;}

	// end inline asm
	mul.f32 	%f354, %f345, %f346;
	fma.rn.f32 	%f355, %f354, 0f3DD105EF, %f347;
	add.f32 	%f356, %f353, %f355;
	// begin inline asm
	activemask.b32 %r258;
	// end inline asm
	mov.b32 	%r259, %f356;
	shfl.sync.down.b32	%r260|%p154, %r259, 16, 31, %r258;
	mov.b32 	%f357, %r260;
	add.f32 	%f358, %f356, %f357;
	mov.b32 	%r261, %f358;
	shfl.sync.down.b32	%r262|%p155, %r261, 8, 31, %r258;
	mov.b32 	%f359, %r262;
	add.f32 	%f360, %f358, %f359;
	mov.b32 	%r263, %f360;
	shfl.sync.down.b32	%r264|%p156, %r263, 4, 31, %r258;
	mov.b32 	%f361, %r264;
	add.f32 	%f362, %f360, %f361;
	mov.b32 	%r265, %f362;
	shfl.sync.down.b32	%r266|%p157, %r265, 2, 31, %r258;
	mov.b32 	%f363, %r266;
	add.f32 	%f364, %f362, %f363;
	mov.b32 	%r267, %f364;
	shfl.sync.down.b32	%r268|%p158, %r267, 1, 31, %r258;
	mov.b32 	%f365, %r268;
	add.f32 	%f366, %f364, %f365;
	mov.b32 	%r269, %f366;
	shfl.sync.idx.b32	%r16|%p159, %r269, 0, 31, %r258;
	@%p152 bra 	$L__BB0_319;
	st.shared.u32 	[_ZZ35rotary_mha_decode_96_float16_kernelE13K_last_rotary+16], %r16;
$L__BB0_319:
	setp.ne.s32 	%p160, %r2, 0;
	add.s64 	%rd966, %rd46, 5;
	setp.lt.s64 	%p161, %rd1792, %rd966;
	selp.f32 	%f373, 0fFF7FFFFD, 0f00000000, %p161;
	ld.shared.u16 	%rs1228, [%r11];
	// begin inline asm
	{  cvt.f32.f16 %f367, %rs1228;}

	// end inline asm
	ld.shared.u16 	%rs1229, [%r10+960];
	// begin inline asm
	{  cvt.f32.f16 %f368, %rs1229;}

	// end inline asm
	mul.f32 	%f374, %f367, %f368;
	fma.rn.f32 	%f375, %f374, 0f3DD105EF, %f373;
	add.f32 	%f376, %f375, 0f00000000;
	ld.shared.u16 	%rs1230, [%r11+64];
	// begin inline asm
	{  cvt.f32.f16 %f369, %rs1230;}

	// end inline asm
	ld.shared.u16 	%rs1231, [%r10+1024];
	// begin inline asm
	{  cvt.f32.f16 %f370, %rs1231;}

	// end inline asm
	mul.f32 	%f377, %f369, %f370;
	fma.rn.f32 	%f378, %f377, 0f3DD105EF, %f373;
	add.f32 	%f379, %f376, %f378;
	ld.shared.u16 	%rs1232, [%r11+128];
	// begin inline asm
	{  cvt.f32.f16 %f371, %rs1232;}

	// end inline asm
	ld.shared.u16 	%rs1233, [%r10+1088];
	// begin inline asm
	{  cvt.f32.f16 %f372, %rs1233;}

	// end inline asm
	mul.f32 	%f380, %f371, %f372;
	fma.rn.f32 	%f381, %f380, 0f3DD105EF, %f373;
	add.f32 	%f382, %f379, %f381;
	// begin inline asm
	activemask.b32 %r270;
	// end inline asm
	mov.b32 	%r271, %f382;
	shfl.sync.down.b32	%r272|%p162, %r271, 16, 31, %r270;
	mov.b32 	%f383, %r272;
	add.f32 	%f384, %f382, %f383;
	mov.b32 	%r273, %f384;
	shfl.sync.down.b32	%r274|%p163, %r273, 8, 31, %r270;
	mov.b32 	%f385, %r274;
	add.f32 	%f386, %f384, %f385;
	mov.b32 	%r275, %f386;
	shfl.sync.down.b32	%r276|%p164, %r275, 4, 31, %r270;
	mov.b32 	%f387, %r276;
	add.f32 	%f388, %f386, %f387;
	mov.b32 	%r277, %f388;
	shfl.sync.down.b32	%r278|%p165, %r277, 2, 31, %r270;
	mov.b32 	%f389, %r278;
	add.f32 	%f390, %f388, %f389;
	mov.b32 	%r279, %f390;
	shfl.sync.down.b32	%r280|%p166, %r279, 1, 31, %r270;
	mov.b32 	%f391, %r280;
	add.f32 	%f392, %f390, %f391;
	mov.b32 	%r281, %f392;
	shfl.sync.idx.b32	%r17|%p167, %r281, 0, 31, %r270;
	@%p160 bra 	$L__BB0_321;
	st.shared.u32 	[_ZZ35rotary_mha_decode_96_float16_kernelE13K_last_rotary+20], %r17;
$L__BB0_321:
	setp.ne.s32 	%p168, %r2, 0;
	add.s64 	%rd967, %rd46, 6;
	setp.lt.s64 	%p169, %rd1792, %rd967;
	selp.f32 	%f399, 0fFF7FFFFD, 0f00000000, %p169;
	ld.shared.u16 	%rs1234, [%r11];
	// begin inline asm
	{  cvt.f32.f16 %f393, %rs1234;}

	// end inline asm
	ld.shared.u16 	%rs1235, [%r10+1152];
	// begin inline asm
	{  cvt.f32.f16 %f394, %rs1235;}

	// end inline asm
	mul.f32 	%f400, %f393, %f394;
	fma.rn.f32 	%f401, %f400, 0f3DD105EF, %f399;
	add.f32 	%f402, %f401, 0f00000000;
	ld.shared.u16 	%rs1236, [%r11+64];
	// begin inline asm
	{  cvt.f32.f16 %f395, %rs1236;}

	// end inline asm
	ld.shared.u16 	%rs1237, [%r10+1216];
	// begin inline asm
	{  cvt.f32.f16 %f396, %rs1237;}

	// end inline asm
	mul.f32 	%f403, %f395, %f396;
	fma.rn.f32 	%f404, %f403, 0f3DD105EF, %f399;
	add.f32 	%f405, %f402, %f404;
	ld.shared.u16 	%rs1238, [%r11+128];
	// begin inline asm
	{  cvt.f32.f16 %f397, %rs1238;}

	// end inline asm
	ld.shared.u16 	%rs1239, [%r10+1280];
	// begin inline asm
	{  cvt.f32.f16 %f398, %rs1239;}

	// end inline asm
	mul.f32 	%f406, %f397, %f398;
	fma.rn.f32 	%f407, %f406, 0f3DD105EF, %f399;
	add.f32 	%f408, %f405, %f407;
	// begin inline asm
	activemask.b32 %r282;
	// end inline asm
	mov.b32 	%r283, %f408;
	shfl.sync.down.b32	%r284|%p170, %r283, 16, 31, %r282;
	mov.b32 	%f409, %r284;
	add.f32 	%f410, %f408, %f409;
	mov.b32 	%r285, %f410;
	shfl.sync.down.b32	%r286|%p171, %r285, 8, 31, %r282;
	mov.b32 	%f411, %r286;
	add.f32 	%f412, %f410, %f411;
	mov.b32 	%r287, %f412;
	shfl.sync.down.b32	%r288|%p172, %r287, 4, 31, %r282;
	mov.b32 	%f413, %r288;
	add.f32 	%f414, %f412, %f413;
	mov.b32 	%r289, %f414;
	shfl.sync.down.b32	%r290|%p173, %r289, 2, 31, %r282;
	mov.b32 	%f415, %r290;
	add.f32 	%f416, %f414, %f415;
	mov.b32 	%r291, %f416;
	shfl.sync.down.b32	%r292|%p174, %r291, 1, 31, %r282;
	mov.b32 	%f417, %r292;
	add.f32 	%f418, %f416, %f417;
	mov.b32 	%r293, %f418;
	shfl.sync.idx.b32	%r18|%p175, %r293, 0, 31, %r282;
	@%p168 bra 	$L__BB0_323;
	st.shared.u32 	[_ZZ35rotary_mha_decode_96_float16_kernelE13K_last_rotary+24], %r18;
$L__BB0_323:
	setp.ne.s32 	%p176, %r2, 0;
	add.s64 	%rd968, %rd46, 7;
	setp.lt.s64 	%p177, %rd1792, %rd968;
	selp.f32 	%f425, 0fFF7FFFFD, 0f00000000, %p177;
	ld.shared.u16 	%rs1240, [%r11];
	// begin inline asm
	{  cvt.f32.f16 %f419, %rs1240;}

	// end inline asm
	ld.shared.u16 	%rs1241, [%r10+1344];
	// begin inline asm
	{  cvt.f32.f16 %f420, %rs1241;}

	// end inline asm
	mul.f32 	%f426, %f419, %f420;
	fma.rn.f32 	%f427, %f426, 0f3DD105EF, %f425;
	add.f32 	%f428, %f427, 0f00000000;
	ld.shared.u16 	%rs1242, [%r11+64];
	// begin inline asm
	{  cvt.f32.f16 %f421, %rs1242;}

	// end inline asm
	ld.shared.u16 	%rs1243, [%r10+1408];
	// begin inline asm
	{  cvt.f32.f16 %f422, %rs1243;}

	// end inline asm
	mul.f32 	%f429, %f421, %f422;
	fma.rn.f32 	%f430, %f429, 0f3DD105EF, %f425;
	add.f32 	%f431, %f428, %f430;
	ld.shared.u16 	%rs1244, [%r11+128];
	// begin inline asm
	{  cvt.f32.f16 %f423, %rs1244;}

	// end inline asm
	ld.shared.u16 	%rs1245, [%r10+1472];
	// begin inline asm
	{  cvt.f32.f16 %f424, %rs1245;}

	// end inline asm
	mul.f32 	%f432, %f423, %f424;
	fma.rn.f32 	%f433, %f432, 0f3DD105EF, %f425;
	add.f32 	%f434, %f431, %f433;
	// begin inline asm
	activemask.b32 %r294;
	// end inline asm
	mov.b32 	%r295, %f434;
	shfl.sync.down.b32	%r296|%p178, %r295, 16, 31, %r294;
	mov.b32 	%f435, %r296;
	add.f32 	%f436, %f434, %f435;
	mov.b32 	%r297, %f436;
	shfl.sync.down.b32	%r298|%p179, %r297, 8, 31, %r294;
	mov.b32 	%f437, %r298;
	add.f32 	%f438, %f436, %f437;
	mov.b32 	%r299, %f438;
	shfl.sync.down.b32	%r300|%p180, %r299, 4, 31, %r294;
	mov.b32 	%f439, %r300;
	add.f32 	%f440, %f438, %f439;
	mov.b32 	%r301, %f440;
	shfl.sync.down.b32	%r302|%p181, %r301, 2, 31, %r294;
	mov.b32 	%f441, %r302;
	add.f32 	%f442, %f440, %f441;
	mov.b32 	%r303, %f442;
	shfl.sync.down.b32	%r304|%p182, %r303, 1, 31, %r294;
	mov.b32 	%f443, %r304;
	add.f32 	%f444, %f442, %f443;
	mov.b32 	%r305, %f444;
	shfl.sync.idx.b32	%r19|%p183, %r305, 0, 31, %r294;
	@%p176 bra 	$L__BB0_325;
	st.shared.u32 	[_ZZ35rotary_mha_decode_96_float16_kernelE13K_last_rotary+28], %r19;
$L__BB0_325:
	setp.ne.s32 	%p184, %r2, 0;
	add.s64 	%rd969, %rd46, 8;
	setp.lt.s64 	%p185, %rd1792, %rd969;
	selp.f32 	%f451, 0fFF7FFFFD, 0f00000000, %p185;
	ld.shared.u16 	%rs1246, [%r11];
	// begin inline asm
	{  cvt.f32.f16 %f445, %rs1246;}

	// end inline asm
	ld.shared.u16 	%rs1247, [%r10+1536];
	// begin inline asm
	{  cvt.f32.f16 %f446, %rs1247;}

	// end inline asm
	mul.f32 	%f452, %f445, %f446;
	fma.rn.f32 	%f453, %f452, 0f3DD105EF, %f451;
	add.f32 	%f454, %f453, 0f00000000;
	ld.shared.u16 	%rs1248, [%r11+64];
	// begin inline asm
	{  cvt.f32.f16 %f447, %rs1248;}

	// end inline asm
	ld.shared.u16 	%rs1249, [%r10+1600];
	// begin inline asm
	{  cvt.f32.f16 %f448, %rs1249;}

	// end inline asm
	mul.f32 	%f455, %f447, %f448;
	fma.rn.f32 	%f456, %f455, 0f3DD105EF, %f451;
	add.f32 	%f457, %f454, %f456;
	ld.shared.u16 	%rs1250, [%r11+128];
	// begin inline asm
	{  cvt.f32.f16 %f449, %rs1250;}

	// end inline asm
	ld.shared.u16 	%rs1251, [%r10+1664];
	// begin inline asm
	{  cvt.f32.f16 %f450, %rs1251;}

	// end inline asm
	mul.f32 	%f458, %f449, %f450;
	fma.rn.f32 	%f459, %f458, 0f3DD105EF, %f451;
	add.f32 	%f460, %f457, %f459;
	// begin inline asm
	activemask.b32 %r306;
	// end inline asm
	mov.b32 	%r307, %f460;
	shfl.sync.down.b32	%r308|%p186, %r307, 16, 31, %r306;
	mov.b32 	%f461, %r308;
	add.f32 	%f462, %f460, %f461;
	mov.b32 	%r309, %f462;
	shfl.sync.down.b32	%r310|%p187, %r309, 8, 31, %r306;
	mov.b32 	%f463, %r310;
	add.f32 	%f464, %f462, %f463;
	mov.b32 	%r311, %f464;
	shfl.sync.down.b32	%r312|%p188, %r311, 4, 31, %r306;
	mov.b32 	%f465, %r312;
	add.f32 	%f466, %f464, %f465;
	mov.b32 	%r313, %f466;
	shfl.sync.down.b32	%r314|%p189, %r313, 2, 31, %r306;
	mov.b32 	%f467, %r314;
	add.f32 	%f468, %f466, %f467;
	mov.b32 	%r315, %f468;
	shfl.sync.down.b32	%r316|%p190, %r315, 1, 31, %r306;
	mov.b32 	%f469, %r316;
	add.f32 	%f470, %f468, %f469;
	mov.b32 	%r317, %f470;
	shfl.sync.idx.b32	%r20|%p191, %r317, 0, 31, %r306;
	@%p184 bra 	$L__BB0_327;
	st.shared.u32 	[_ZZ35rotary_mha_decode_96_float16_kernelE13K_last_rotary+32], %r20;
$L__BB0_327:
	setp.ne.s32 	%p192, %r2, 0;
	add.s64 	%rd970, %rd46, 9;
	setp.lt.s64 	%p193, %rd1792, %rd970;
	selp.f32 	%f477, 0fFF7FFFFD, 0f00000000, %p193;
	ld.shared.u16 	%rs1252, [%r11];
	// begin inline asm
	{  cvt.f32.f16 %f471, %rs1252;}

	// end inline asm
	ld.shared.u16 	%rs1253, [%r10+1728];
	// begin inline asm
	{  cvt.f32.f16 %f472, %rs1253;}

	// end inline asm
	mul.f32 	%f478, %f471, %f472;
	fma.rn.f32 	%f479, %f478, 0f3DD105EF, %f477;
	add.f32 	%f480, %f479, 0f00000000;
	ld.shared.u16 	%rs1254, [%r11+64];
	// begin inline asm
	{  cvt.f32.f16 %f473, %rs1254;}

	// end inline asm
	ld.shared.u16 	%rs1255, [%r10+1792];
	// begin inline asm
	{  cvt.f32.f16 %f474, %rs1255;}

	// end inline asm
	mul.f32 	%f481, %f473, %f474;
	fma.rn.f32 	%f482, %f481, 0f3DD105EF, %f477;
	add.f32 	%f483, %f480, %f482;
	ld.shared.u16 	%rs1256, [%r11+128];
	// begin inline asm
	{  cvt.f32.f16 %f475, %rs1256;}

	// end inline asm
	ld.shared.u16 	%rs1257, [%r10+1856];
	// begin inline asm
	{  cvt.f32.f16 %f476, %rs1257;}

	// end inline asm
	mul.f32 	%f484, %f475, %f476;
	fma.rn.f32 	%f485, %f484, 0f3DD105EF, %f477;
	add.f32 	%f486, %f483, %f485;
	// begin inline asm
	activemask.b32 %r318;
	// end inline asm
	mov.b32 	%r319, %f486;
	shfl.sync.down.b32	%r320|%p194, %r319, 16, 31, %r318;
	mov.b32 	%f487, %r320;
	add.f32 	%f488, %f486, %f487;
	mov.b32 	%r321, %f488;
	shfl.sync.down.b32	%r322|%p195, %r321, 8, 31, %r318;
	mov.b32 	%f489, %r322;
	add.f32 	%f490, %f488, %f489;
	mov.b32 	%r323, %f490;
	shfl.sync.down.b32	%r324|%p196, %r323, 4, 31, %r318;
	mov.b32 	%f491, %r324;
	add.f32 	%f492, %f490, %f491;
	mov.b32 	%r325, %f492;
	shfl.sync.down.b32	%r326|%p197, %r325, 2, 31, %r318;
	mov.b32 	%f493, %r326;
	add.f32 	%f494, %f492, %f493;
	mov.b32 	%r327, %f494;
	shfl.sync.down.b32	%r328|%p198, %r327, 1, 31, %r318;
	mov.b32 	%f495, %r328;
	add.f32 	%f496, %f494, %f495;
	mov.b32 	%r329, %f496;
	shfl.sync.idx.b32	%r21|%p199, %r329, 0, 31, %r318;
	@%p192 bra 	$L__BB0_329;
	st.shared.u32 	[_ZZ35rotary_mha_decode_96_float16_kernelE13K_last_rotary+36], %r21;
$L__BB0_329:
	setp.ne.s32 	%p200, %r2, 0;
	add.s64 	%rd971, %rd46, 10;
	setp.lt.s64 	%p201, %rd1792, %rd971;
	selp.f32 	%f503, 0fFF7FFFFD, 0f00000000, %p201;
	ld.shared.u16 	%rs1258, [%r11];
	// begin inline asm
	{  cvt.f32.f16 %f497, %rs1258;}

	// end inline asm
	ld.shared.u16 	%rs1259, [%r10+1920];
	// begin inline asm
	{  cvt.f32.f16 %f498, %rs1259;}

	// end inline asm
	mul.f32 	%f504, %f497, %f498;
	fma.rn.f32 	%f505, %f504, 0f3DD105EF, %f503;
	add.f32 	%f506, %f505, 0f00000000;
	ld.shared.u16 	%rs1260, [%r11+64];
	// begin inline asm
	{  cvt.f32.f16 %f499, %rs1260;}

	// end inline asm
	ld.shared.u16 	%rs1261, [%r10+1984];
	// begin inline asm
	{  cvt.f32.f16 %f500, %rs1261;}

	// end inline asm
	mul.f32 	%f507, %f499, %f500;
	fma.rn.f32 	%f508, %f507, 0f3DD105EF, %f503;
	add.f32 	%f509, %f506, %f508;
	ld.shared.u16 	%rs1262, [%r11+128];
	// begin inline asm
	{  cvt.f32.f16 %f501, %rs1262;}

	// end inline asm
	ld.shared.u16 	%rs1263, [%r10+2048];
	// begin inline asm
	{  cvt.f32.f16 %f502, %rs1263;}

	// end inline asm
	mul.f32 	%f510, %f501, %f502;
	fma.rn.f32 	%f511, %f510, 0f3DD105EF, %f503;
	add.f32 	%f512, %f509, %f511;
	// begin inline asm
	activemask.b32 %r330;
	// end inline asm
	mov.b32 	%r331, %f512;
	shfl.sync.down.b32	%r332|%p202, %r331, 16, 31, %r330;
	mov.b32 	%f513, %r332;
	add.f32 	%f514, %f512, %f513;
	mov.b32 	%r333, %f514;
	shfl.sync.down.b32	%r334|%p203, %r333, 8, 31, %r330;
	mov.b32 	%f515, %r334;
	add.f32 	%f516, %f514, %f515;
	mov.b32 	%r335, %f516;
	shfl.sync.down.b32	%r336|%p204, %r335, 4, 31, %r330;
	mov.b32 	%f517, %r336;
	add.f32 	%f518, %f516, %f517;
	mov.b32 	%r337, %f518;
	shfl.sync.down.b32	%r338|%p205, %r337, 2, 31, %r330;
	mov.b32 	%f519, %r338;
	add.f32 	%f520, %f518, %f519;
	mov.b32 	%r339, %f520;
	shfl.sync.down.b32	%r340|%p206, %r339, 1, 31, %r330;
	mov.b32 	%f521, %r340;
	add.f32 	%f522, %f520, %f521;
	mov.b32 	%r341, %f522;
	shfl.sync.idx.b32	%r22|%p207, %r341, 0, 31, %r330;
	@%p200 bra 	$L__BB0_331;
	st.shared.u32 	[_ZZ35rotary_mha_decode_96_float16_kernelE13K_last_rotary+40], %r22;
$L__BB0_331:
	setp.ne.s32 	%p208, %r2, 0;
	add.s64 	%rd972, %rd46, 11;
	setp.lt.s64 	%p209, %rd1792, %rd972;
	selp.f32 	%f529, 0fFF7FFFFD, 0f00000000, %p209;
	ld.shared.u16 	%rs1264, [%r11];
	// begin inline asm
	{  cvt.f32.f16 %f523, %rs1264;}

	// end inline asm
	ld.shared.u16 	%rs1265, [%r10+2112];
	// begin inline asm
	{  cvt.f32.f16 %f524, %rs1265;}

	// end inline asm
	mul.f32 	%f530, %f523, %f524;
	fma.rn.f32 	%f531, %f530, 0f3DD105EF, %f529;
	add.f32 	%f532, %f531, 0f00000000;
	ld.shared.u16 	%rs1266, [%r11+64];
	// begin inline asm
	{  cvt.f32.f16 %f525, %rs1266;}

	// end inline asm
	ld.shared.u16 	%rs1267, [%r10+2176];
	// begin inline asm
	{  cvt.f32.f16 %f526, %rs1267;}

	// end inline asm
	mul.f32 	%f533, %f525, %f526;
	fma.rn.f32 	%f534, %f533, 0f3DD105EF, %f529;
	add.f32 	%f535, %f532, %f534;
	ld.shared.u16 	%rs1268, [%r11+128];
	// begin inline asm
	{  cvt.f32.f16 %f527, %rs1268;}

	// end inline asm
	ld.shared.u16 	%rs1269, [%r10+2240];
	// begin inline asm
	{  cvt.f32.f16 %f528, %rs1269;}

	// end inline asm
	mul.f32 	%f536, %f527, %f528;
	fma.rn.f32 	%f537, %f536, 0f3DD105EF, %f529;
	add.f32 	%f538, %f535, %f537;
	// begin inline asm
	activemask.b32 %r342;
	// end inline asm
	mov.b32 	%r343, %f538;
	shfl.sync.down.b32	%r344|%p210, %r343, 16, 31, %r342;
	mov.b32 	%f539, %r344;
	add.f32 	%f540, %f538, %f539;
	mov.b32 	%r345, %f540;
	shfl.sync.down.b32	%r346|%p211, %r345, 8, 31, %r342;
	mov.b32 	%f541, %r346;
	add.f32 	%f542, %f540, %f541;
	mov.b32 	%r347, %f542;
	shfl.sync.down.b32	%r348|%p212, %r347, 4, 31, %r342;
	mov.b32 	%f543, %r348;
	add.f32 	%f544, %f542, %f543;
	mov.b32 	%r349, %f544;
	shfl.sync.down.b32	%r350|%p213, %r349, 2, 31, %r342;
	mov.b32 	%f545, %r350;
	add.f32 	%f546, %f544, %f545;
	mov.b32 	%r351, %f546;
	shfl.sync.down.b32	%r352|%p214, %r351, 1, 31, %r342;
	mov.b32 	%f547, %r352;
	add.f32 	%f548, %f546, %f547;
	mov.b32 	%r353, %f548;
	shfl.sync.idx.b32	%r23|%p215, %r353, 0, 31, %r342;
	@%p208 bra 	$L__BB0_333;
	st.shared.u32 	[_ZZ35rotary_mha_decode_96_float16_kernelE13K_last_rotary+44], %r23;
$L__BB0_333:
	setp.ne.s32 	%p216, %r2, 0;
	add.s64 	%rd973, %rd46, 12;
	setp.lt.s64 	%p217, %rd1792, %rd973;
	selp.f32 	%f555, 0fFF7FFFFD, 0f00000000, %p217;
	ld.shared.u16 	%rs1270, [%r11];
	// begin inline asm
	{  cvt.f32.f16 %f549, %rs1270;}

	// end inline asm
	ld.shared.u16 	%rs1271, [%r10+2304];
	// begin inline asm
	{  cvt.f32.f16 %f550, %rs1271;}

	// end inline asm
	mul.f32 	%f556, %f549, %f550;
	fma.rn.f32 	%f557, %f556, 0f3DD105EF, %f555;
	add.f32 	%f558, %f557, 0f00000000;
	ld.shared.u16 	%rs1272, [%r11+64];
	// begin inline asm
	{  cvt.f32.f16 %f551, %rs1272;}

	// end inline asm
	ld.shared.u16 	%rs1273, [%r10+2368];
	// begin inline asm
	{  cvt.f32.f16 %f552, %rs1273;}

	// end inline asm
	mul.f32 	%f559, %f551, %f552;
	fma.rn.f32 	%f560, %f559, 0f3DD105EF, %f555;
	add.f32 	%f561, %f558, %f560;
	ld.shared.u16 	%rs1274, [%r11+128];
	// begin inline asm
	{  cvt.f32.f16 %f553, %rs1274;}

	// end inline asm
	ld.shared.u16 	%rs1275, [%r10+2432];
	// begin inline asm
	{  cvt.f32.f16 %f554, %rs1275;}

	// end inline asm
	mul.f32 	%f562, %f553, %f554;
	fma.rn.f32 	%f563, %f562, 0f3DD105EF, %f555;
	add.f32 	%f564, %f561, %f563;
	// begin inline asm
	activemask.b32 %r354;
	// end inline asm
	mov.b32 	%r355, %f564;
	shfl.sync.down.b32	%r356|%p218, %r355, 16, 31, %r354;
	mov.b32 	%f565, %r356;
	add.f32 	%f566, %f564, %f565;
	mov.b32 	%r357, %f566;
	shfl.sync.down.b32	%r358|%p219, %r357, 8, 31, %r354;
	mov.b32 	%f567, %r358;
	add.f32 	%f568, %f566, %f567;
	mov.b32 	%r359, %f568;
	shfl.sync.down.b32	%r360|%p220, %r359, 4, 31, %r354;
	mov.b32 	%f569, %r360;
	add.f32 	%f570, %f568, %f569;
	mov.b32 	%r361, %f570;
	shfl.sync.down.b32	%r362|%p221, %r361, 2, 31, %r354;
	mov.b32 	%f571, %r362;
	add.f32 	%f572, %f570, %f571;
	mov.b32 	%r363, %f572;
	shfl.sync.down.b32	%r364|%p222, %r363, 1, 31, %r354;
	mov.b32 	%f573, %r364;
	add.f32 	%f574, %f572, %f573;
	mov.b32 	%r365, %f574;
	shfl.sync.idx.b32	%r24|%p223, %r365, 0, 31, %r354;
	@%p216 bra 	$L__BB0_335;
	st.shared.u32 	[_ZZ35rotary_mha_decode_96_float16_kernelE13K_last_rotary+48], %r24;
$L__BB0_335:
	setp.ne.s32 	%p224, %r2, 0;
	add.s64 	%rd974, %rd46, 13;
	setp.lt.s64 	%p225, %rd1792, %rd974;
	selp.f32 	%f581, 0fFF7FFFFD, 0f00000000, %p225;
	ld.shared.u16 	%rs1276, [%r11];
	// begin inline asm
	{  cvt.f32.f16 %f575, %rs1276;}

	// end inline asm
	ld.shared.u16 	%rs1277, [%r10+2496];
	// begin inline asm
	{  cvt.f32.f16 %f576, %rs1277;}

	// end inline asm
	mul.f32 	%f582, %f575, %f576;
	fma.rn.f32 	%f583, %f582, 0f3DD105EF, %f581;
	add.f32 	%f584, %f583, 0f00000000;
	ld.shared.u16 	%rs1278, [%r11+64];
	// begin inline asm
	{  cvt.f32.f16 %f577, %rs1278;}

	// end inline asm
	ld.shared.u16 	%rs1279, [%r10+2560];
	// begin inline asm
	{  cvt.f32.f16 %f578, %rs1279;}

	// end inline asm
	mul.f32 	%f585, %f577, %f578;
	fma.rn.f32 	%f586, %f585, 0f3DD105EF, %f581;
	add.f32 	%f587, %f584, %f586;
	ld.shared.u16 	%rs1280, [%r11+128];
	// begin inline asm
	{  cvt.f32.f16 %f579, %rs1280;}

	// end inline asm
	ld.shared.u16 	%rs1281, [%r10+2624];
	// begin inline asm
	{  cvt.f32.f16 %f580, %rs1281;}

	// end inline asm
	mul.f32 	%f588, %f579, %f580;
	fma.rn.f32 	%f589, %f588, 0f3DD105EF, %f581;
	add.f32 	%f590, %f587, %f589;
	// begin inline asm
	activemask.b32 %r366;
	// end inline asm
	mov.b32 	%r367, %f590;
	shfl.sync.down.b32	%r368|%p226, %r367, 16, 31, %r366;
	mov.b32 	%f591, %r368;
	add.f32 	%f592, %f590, %f591;
	mov.b32 	%r369, %f592;
	shfl.sync.down.b32	%r370|%p227, %r369, 8, 31, %r366;
	mov.b32 	%f593, %r370;
	add.f32 	%f594, %f592, %f593;
	mov.b32 	%r371, %f594;
	shfl.sync.down.b32	%r372|%p228, %r371, 4, 31, %r366;
	mov.b32 	%f595, %r372;
	add.f32 	%f596, %f594, %f595;
	mov.b32 	%r373, %f596;
	shfl.sync.down.b32	%r374|%p229, %r373, 2, 31, %r366;
	mov.b32 	%f597, %r374;
	add.f32 	%f598, %f596, %f597;
	mov.b32 	%r375, %f598;
	shfl.sync.down.b32	%r376|%p230, %r375, 1, 31, %r366;
	mov.b32 	%f599, %r376;
	add.f32 	%f600, %f598, %f599;
	mov.b32 	%r377, %f600;
	shfl.sync.idx.b32	%r25|%p231, %r377, 0, 31, %r366;
	@%p224 bra 	$L__BB0_337;
	st.shared.u32 	[_ZZ35rotary_mha_decode_96_float16_kernelE13K_last_rotary+52], %r25;
$L__BB0_337:
	setp.ne.s32 	%p232, %r2, 0;
	add.s64 	%rd975, %rd46, 14;
	setp.lt.s64 	%p233, %rd1792, %rd975;
	selp.f32 	%f607, 0fFF7FFFFD, 0f00000000, %p233;
	ld.shared.u16 	%rs1282, [%r11];
	// begin inline asm
	{  cvt.f32.f16 %f601, %rs1282;}

	// end inline asm
	ld.shared.u16 	%rs1283, [%r10+2688];
	// begin inline asm
	{  cvt.f32.f16 %f602, %rs1283;}

	// end inline asm
	mul.f32 	%f608, %f601, %f602;
	fma.rn.f32 	%f609, %f608, 0f3DD105EF, %f607;
	add.f32 	%f610, %f609, 0f00000000;
	ld.shared.u16 	%rs1284, [%r11+64];
	// begin inline asm
	{  cvt.f32.f16 %f603, %rs1284;}

	// end inline asm
	ld.shared.u16 	%rs1285, [%r10+2752];
	// begin inline asm
	{  cvt.f32.f16 %f604, %rs1285;}

	// end inline asm
	mul.f32 	%f611, %f603, %f604;
	fma.rn.f32 	%f612, %f611, 0f3DD105EF, %f607;
	add.f32 	%f613, %f610, %f612;
	ld.shared.u16 	%rs1286, [%r11+128];
	// begin inline asm
	{  cvt.f32.f16 %f605, %rs1286;}

	// end inline asm
	ld.shared.u16 	%rs1287, [%r10+2816];
	// begin inline asm
	{  cvt.f32.f16 %f606, %rs1287;}

	// end inline asm
	mul.f32 	%f614, %f605, %f606;
	fma.rn.f32 	%f615, %f614, 0f3DD105EF, %f607;
	add.f32 	%f616, %f613, %f615;
	// begin inline asm
	activemask.b32 %r378;
	// end inline asm
	mov.b32 	%r379, %f616;
	shfl.sync.down.b32	%r380|%p234, %r379, 16, 31, %r378;
	mov.b32 	%f617, %r380;
	add.f32 	%f618, %f616, %f617;
	mov.b32 	%r381, %f618;
	shfl.sync.down.b32	%r382|%p235, %r381, 8, 31, %r378;
	mov.b32 	%f619, %r382;
	add.f32 	%f620, %f618, %f619;
	mov.b32 	%r383, %f620;
	shfl.sync.down.b32	%r384|%p236, %r383, 4, 31, %r378;
	mov.b32 	%f621, %r384;
	add.f32 	%f622, %f620, %f621;
	mov.b32 	%r385, %f622;
	shfl.sync.down.b32	%r386|%p237, %r385, 2, 31, %r378;
	mov.b32 	%f623, %r386;
	add.f32 	%f624, %f622, %f623;
	mov.b32 	%r387, %f624;
	shfl.sync.down.b32	%r388|%p238, %r387, 1, 31, %r378;
	mov.b32 	%f625, %r388;
	add.f32 	%f626, %f624, %f625;
	mov.b32 	%r389, %f626;
	shfl.sync.idx.b32	%r26|%p239, %r389, 0, 31, %r378;
	@%p232 bra 	$L__BB0_339;
	st.shared.u32 	[_ZZ35rotary_mha_decode_96_float16_kernelE13K_last_rotary+56], %r26;
$L__BB0_339:
	setp.ne.s32 	%p240, %r2, 0;
	add.s64 	%rd976, %rd46, 15;
	setp.lt.s64 	%p241, %rd1792, %rd976;
	selp.f32 	%f633, 0fFF7FFFFD, 0f00000000, %p241;
	ld.shared.u16 	%rs1288, [%r11];
	// begin inline asm
	{  cvt.f32.f16 %f627, %rs1288;}

	// end inline asm
	ld.shared.u16 	%rs1289, [%r10+2880];
	// begin inline asm
	{  cvt.f32.f16 %f628, %rs1289;}

	// end inline asm
	mul.f32 	%f634, %f627, %f628;
	fma.rn.f32 	%f635, %f634, 0f3DD105EF, %f633;
	add.f32 	%f636, %f635, 0f00000000;
	ld.shared.u16 	%rs1290, [%r11+64];
	// begin inline asm
	{  cvt.f32.f16 %f629, %rs1290;}

	// end inline asm
	ld.shared.u16 	%rs1291, [%r10+2944];
	// begin inline asm
	{  cvt.f32.f16 %f630, %rs1291;}

	// end inline asm
	mul.f32 	%f637, %f629, %f630;
	fma.rn.f32 	%f638, %f637, 0f3DD105EF, %f633;
	add.f32 	%f639, %f636, %f638;
	ld.shared.u16 	%rs1292, [%r11+128];
	// begin inline asm
	{  cvt.f32.f16 %f631, %rs1292;}

	// end inline asm
	ld.shared.u16 	%rs1293, [%r10+3008];
	// begin inline asm
	{  cvt.f32.f16 %f632, %rs1293;}

	// end inline asm
	mul.f32 	%f640, %f631, %f632;
	fma.rn.f32 	%f641, %f640, 0f3DD105EF, %f633;
	add.f32 	%f642, %f639, %f641;
	// begin inline asm
	activemask.b32 %r390;
	// end inline asm
	mov.b32 	%r391, %f642;
	shfl.sync.down.b32	%r392|%p242, %r391, 16, 31, %r390;
	mov.b32 	%f643, %r392;
	add.f32 	%f644, %f642, %f643;
	mov.b32 	%r393, %f644;
	shfl.sync.down.b32	%r394|%p243, %r393, 8, 31, %r390;
	mov.b32 	%f645, %r394;
	add.f32 	%f646, %f644, %f645;
	mov.b32 	%r395, %f646;
	shfl.sync.down.b32	%r396|%p244, %r395, 4, 31, %r390;
	mov.b32 	%f647, %r396;
	add.f32 	%f648, %f646, %f647;
	mov.b32 	%r397, %f648;
	shfl.sync.down.b32	%r398|%p245, %r397, 2, 31, %r390;
	mov.b32 	%f649, %r398;
	add.f32 	%f650, %f648, %f649;
	mov.b32 	%r399, %f650;
	shfl.sync.down.b32	%r400|%p246, %r399, 1, 31, %r390;
	mov.b32 	%f651, %r400;
	add.f32 	%f652, %f650, %f651;
	mov.b32 	%r401, %f652;
	shfl.sync.idx.b32	%r27|%p247, %r401, 0, 31, %r390;
	@%p240 bra 	$L__BB0_341;
	st.shared.u32 	[_ZZ35rotary_mha_decode_96_float16_kernelE13K_last_rotary+60], %r27;
$L__BB0_341:
	setp.ne.s32 	%p248, %r2, 0;
	add.s64 	%rd977, %rd46, 16;
	setp.lt.s64 	%p249, %rd1792, %rd977;
	selp.f32 	%f659, 0fFF7FFFFD, 0f00000000, %p249;
	ld.shared.u16 	%rs1294, [%r11];
	// begin inline asm
	{  cvt.f32.f16 %f653, %rs1294;}

	// end inline asm
	ld.shared.u16 	%rs1295, [%r10+3072];
	// begin inline asm
	{  cvt.f32.f16 %f654, %rs1295;}

	// end inline asm
	mul.f32 	%f660, %f653, %f654;
	fma.rn.f32 	%f661, %f660, 0f3DD105EF, %f659;
	add.f32 	%f662, %f661, 0f00000000;
	ld.shared.u16 	%rs1296, [%r11+64];
	// begin inline asm
	{  cvt.f32.f16 %f655, %rs1296;}

	// end inline asm
	ld.shared.u16 	%rs1297, [%r10+3136];
	// begin inline asm
	{  cvt.f32.f16 %f656, %rs1297;}

	// end inline asm
	mul.f32 	%f663, %f655, %f656;
	fma.rn.f32 	%f664, %f663, 0f3DD105EF, %f659;
	add.f32 	%f665, %f662, %f664;
	ld.shared.u16 	%rs1298, [%r11+128];
	// begin inline asm
	{  cvt.f32.f16 %f657, %rs1298;}

	// end inline asm
	ld.shared.u16 	%rs1299, [%r10+3200];
	// begin inline asm
	{  cvt.f32.f16 %f658, %rs1299;}

	// end inline asm
	mul.f32 	%f666, %f657, %f658;
	fma.rn.f32 	%f667, %f666, 0f3DD105EF, %f659;
	add.f32 	%f668, %f665, %f667;
	// begin inline asm
	activemask.b32 %r402;
	// end inline asm
	mov.b32 	%r403, %f668;
	shfl.sync.down.b32	%r404|%p250, %r403, 16, 31, %r402;
	mov.b32 	%f669, %r404;
	add.f32 	%f670, %f668, %f669;
	mov.b32 	%r405, %f670;
	shfl.sync.down.b32	%r406|%p251, %r405, 8, 31, %r402;
	mov.b32 	%f671, %r406;
	add.f32 	%f672, %f670, %f671;
	mov.b32 	%r407, %f672;
	shfl.sync.down.b32	%r408|%p252, %r407, 4, 31, %r402;
	mov.b32 	%f673, %r408;
	add.f32 	%f674, %f672, %f673;
	mov.b32 	%r409, %f674;
	shfl.sync.down.b32	%r410|%p253, %r409, 2, 31, %r402;
	mov.b32 	%f675, %r410;
	add.f32 	%f676, %f674, %f675;
	mov.b32 	%r411, %f676;
	shfl.sync.down.b32	%r412|%p254, %r411, 1, 31, %r402;
	mov.b32 	%f677, %r412;
	add.f32 	%f678, %f676, %f677;
	mov.b32 	%r413, %f678;
	shfl.sync.idx.b32	%r28|%p255, %r413, 0, 31, %r402;
	@%p248 bra 	$L__BB0_343;
	st.shared.u32 	[_ZZ35rotary_mha_decode_96_float16_kernelE13K_last_rotary+64], %r28;
$L__BB0_343:
	setp.ne.s32 	%p256, %r2, 0;
	add.s64 	%rd978, %rd46, 17;
	setp.lt.s64 	%p257, %rd1792, %rd978;
	selp.f32 	%f685, 0fFF7FFFFD, 0f00000000, %p257;
	ld.shared.u16 	%rs1300, [%r11];
	// begin inline asm
	{  cvt.f32.f16 %f679, %rs1300;}

	// end inline asm
	ld.shared.u16 	%rs1301, [%r10+3264];
	// begin inline asm
	{  cvt.f32.f16 %f680, %rs1301;}

	// end inline asm
	mul.f32 	%f686, %f679, %f680;
	fma.rn.f32 	%f687, %f686, 0f3DD105EF, %f685;
	add.f32 	%f688, %f687, 0f00000000;
	ld.shared.u16 	%rs1302, [%r11+64];
	// begin inline asm
	{  cvt.f32.f16 %f681, %rs1302;}

	// end inline asm
	ld.shared.u16 	%rs1303, [%r10+3328];
	// begin inline asm
	{  cvt.f32.f16 %f682, %rs1303;}

	// end inline asm
	mul.f32 	%f689, %f681, %f682;
	fma.rn.f32 	%f690, %f689, 0f3DD105EF, %f685;
	add.f32 	%f691, %f688, %f690;
	ld.shared.u16 	%rs1304, [%r11+128];
	// begin inline asm
	{  cvt.f32.f16 %f683, %rs1304;}

	// end inline asm
	ld.shared.u16 	%rs1305, [%r10+3392];
	// begin inline asm
	{  cvt.f32.f16 %f684, %rs1305;}

	// end inline asm
	mul.f32 	%f692, %f683, %f684;
	fma.rn.f32 	%f693, %f692, 0f3DD105EF, %f685;
	add.f32 	%f694, %f691, %f693;
	// begin inline asm
	activemask.b32 %r414;
	// end inline asm
	mov.b32 	%r415, %f694;
	shfl.sync.down.b32	%r416|%p258, %r415, 16, 31, %r414;
	mov.b32 	%f695, %r416;
	add.f32 	%f696, %f694, %f695;
	mov.b32 	%r417, %f696;
	shfl.sync.down.b32	%r418|%p259, %r417, 8, 31, %r414;
	mov.b32 	%f697, %r418;
	add.f32 	%f698, %f696, %f697;
	mov.b32 	%r419, %f698;
	shfl.sync.down.b32	%r420|%p260, %r419, 4, 31, %r414;
	mov.b32 	%f699, %r420;
	add.f32 	%f700, %f698, %f699;
	mov.b32 	%r421, %f700;
	shfl.sync.down.b32	%r422|%p261, %r421, 2, 31, %r414;
	mov.b32 	%f701, %r422;
	add.f32 	%f702, %f700, %f701;
	mov.b32 	%r423, %f702;
	shfl.sync.down.b32	%r424|%p262, %r423, 1, 31, %r414;
	mov.b32 	%f703, %r424;
	add.f32 	%f704, %f702, %f703;
	mov.b32 	%r425, %f704;
	shfl.sync.idx.b32	%r29|%p263, %r425, 0, 31, %r414;
	@%p256 bra 	$L__BB0_345;
	st.shared.u32 	[_ZZ35rotary_mha_decode_96_float16_kernelE13K_last_rotary+68], %r29;
$L__BB0_345:
	setp.ne.s32 	%p264, %r2, 0;
	add.s64 	%rd979, %rd46, 18;
	setp.lt.s64 	%p265, %rd1792, %rd979;
	selp.f32 	%f711, 0fFF7FFFFD, 0f00000000, %p265;
	ld.shared.u16 	%rs1306, [%r11];
	// begin inline asm
	{  cvt.f32.f16 %f705, %rs1306;}

	// end inline asm
	ld.shared.u16 	%rs1307, [%r10+3456];
	// begin inline asm
	{  cvt.f32.f16 %f706, %rs1307;}

	// end inline asm
	mul.f32 	%f712, %f705, %f706;
	fma.rn.f32 	%f713, %f712, 0f3DD105EF, %f711;
	add.f32 	%f714, %f713, 0f00000000;
	ld.shared.u16 	%rs1308, [%r11+64];
	// begin inline asm
	{  cvt.f32.f16 %f707, %rs1308;}

	// end inline asm
	ld.shared.u16 	%rs1309, [%r10+3520];
	// begin inline asm
	{  cvt.f32.f16 %f708, %rs1309;}

	// end inline asm
	mul.f32 	%f715, %f707, %f708;
	fma.rn.f32 	%f716, %f715, 0f3DD105EF, %f711;
	add.f32 	%f717, %f714, %f716;
	ld.shared.u16 	%rs1310, [%r11+128];
	// begin inline asm
	{  cvt.f32.f16 %f709, %rs1310;}

	// end inline asm
	ld.shared.u16 	%rs1311, [%r10+3584];
	// begin inline asm
	{  cvt.f32.f16 %f710, %rs1311;}

	// end inline asm
	mul.f32 	%f718, %f709, %f710;
	fma.rn.f32 	%f719, %f718, 0f3DD105EF, %f711;
	add.f32 	%f720, %f717, %f719;
	// begin inline asm
	activemask.b32 %r426;
	// end inline asm
	mov.b32 	%r427, %f720;
	shfl.sync.down.b32	%r428|%p266, %r427, 16, 31, %r426;
	mov.b32 	%f721, %r428;
	add.f32 	%f722, %f720, %f721;
	mov.b32 	%r429, %f722;
	shfl.sync.down.b32	%r430|%p267, %r429, 8, 31, %r426;
	mov.b32 	%f723, %r430;
	add.f32 	%f724, %f722, %f723;
	mov.b32 	%r431, %f724;
	shfl.sync.down.b32	%r432|%p268, %r431, 4, 31, %r426;
	mov.b32 	%f725, %r432;
	add.f32 	%f726, %f724, %f725;
	mov.b32 	%r433, %f726;
	shfl.sync.down.b32	%r434|%p269, %r433, 2, 31, %r426;
	mov.b32 	%f727, %r434;
	add.f32 	%f728, %f726, %f727;
	mov.b32 	%r435, %f728;
	shfl.sync.down.b32	%r436|%p270, %r435, 1, 31, %r426;
	mov.b32 	%f729, %r436;
	add.f32 	%f730, %f728, %f729;
	mov.b32 	%r437, %f730;
	shfl.sync.idx.b32	%r30|%p271, %r437, 0, 31, %r426;
	@%p264 bra 	$L__BB0_347;
	st.shared.u32 	[_ZZ35rotary_mha_decode_96_float16_kernelE13K_last_rotary+72], %r30;
$L__BB0_347:
	setp.ne.s32 	%p272, %r2, 0;
	add.s64 	%rd980, %rd46, 19;
	setp.lt.s64 	%p273, %rd1792, %rd980;
	selp.f32 	%f737, 0fFF7FFFFD, 0f00000000, %p273;
	ld.shared.u16 	%rs1312, [%r11];
	// begin inline asm
	{  cvt.f32.f16 %f731, %rs1312;}

	// end inline asm
	ld.shared.u16 	%rs1313, [%r10+3648];
	// begin inline asm
	{  cvt.f32.f16 %f732, %rs1313;}

	// end inline asm
	mul.f32 	%f738, %f731, %f732;
	fma.rn.f32 	%f739, %f738, 0f3DD105EF, %f737;
	add.f32 	%f740, %f739, 0f00000000;
	ld.shared.u16 	%rs1314, [%r11+64];
	// begin inline asm
	{  cvt.f32.f16 %f733, %rs1314;}

	// end inline asm
	ld.shared.u16 	%rs1315, [%r10+3712];
	// begin inline asm
	{  cvt.f32.f16 %f734, %rs1315;}

	// end inline asm
	mul.f32 	%f741, %f733, %f734;
	fma.rn.f32 	%f742, %f741, 0f3DD105EF, %f737;
	add.f32 	%f743, %f740, %f742;
	ld.shared.u16 	%rs1316, [%r11+128];
	// begin inline asm
	{  cvt.f32.f16 %f735, %rs1316;}

	// end inline asm
	ld.shared.u16 	%rs1317, [%r10+3776];
	// begin inline asm
	{  cvt.f32.f16 %f736, %rs1317;}

	// end inline asm
	mul.f32 	%f744, %f735, %f736;
	fma.rn.f32 	%f745, %f744, 0f3DD105EF, %f737;
	add.f32 	%f746, %f743, %f745;
	// begin inline asm
	activemask.b32 %r438;
	// end inline asm
	mov.b32 	%r439, %f746;
	shfl.sync.down.b32	%r440|%p274, %r439, 16, 31, %r438;
	mov.b32 	%f747, %r440;
	add.f32 	%f748, %f746, %f747;
	mov.b32 	%r441, %f748;
	shfl.sync.down.b32	%r442|%p275, %r441, 8, 31, %r438;
	mov.b32 	%f749, %r442;
	add.f32 	%f750, %f748, %f749;
	mov.b32 	%r443, %f750;
	shfl.sync.down.b32	%r444|%p276, %r443, 4, 31, %r438;
	mov.b32 	%f751, %r444;
	add.f32 	%f752, %f750, %f751;
	mov.b32 	%r445, %f752;
	shfl.sync.down.b32	%r446|%p277, %r445, 2, 31, %r438;
	mov.b32 	%f753, %r446;
	add.f32 	%f754, %f752, %f753;
	mov.b32 	%r447, %f754;
	shfl.sync.down.b32	%r448|%p278, %r447, 1, 31, %r438;
	mov.b32 	%f755, %r448;
	add.f32 	%f756, %f754, %f755;
	mov.b32 	%r449, %f756;
	shfl.sync.idx.b32	%r31|%p279, %r449, 0, 31, %r438;
	@%p272 bra 	$L__BB0_349;
	st.shared.u32 	[_ZZ35rotary_mha_decode_96_float16_kernelE13K_last_rotary+76], %r31;
$L__BB0_349:
	setp.ne.s32 	%p280, %r2, 0;
	add.s64 	%rd981, %rd46, 20;
	setp.lt.s64 	%p281, %rd1792, %rd981;
	selp.f32 	%f763, 0fFF7FFFFD, 0f00000000, %p281;
	ld.shared.u16 	%rs1318, [%r11];
	// begin inline asm
	{  cvt.f32.f16 %f757, %rs1318;}

	// end inline asm
	ld.shared.u16 	%rs1319, [%r10+3840];
	// begin inline asm
	{  cvt.f32.f16 %f758, %rs1319;}

	// end inline asm
	mul.f32 	%f764, %f757, %f758;
	fma.rn.f32 	%f765, %f764, 0f3DD105EF, %f763;
	add.f32 	%f766, %f765, 0f00000000;
	ld.shared.u16 	%rs1320, [%r11+64];
	// begin inline asm
	{  cvt.f32.f16 %f759, %rs1320;}

	// end inline asm
	ld.shared.u16 	%rs1321, [%r10+3904];
	// begin inline asm
	{  cvt.f32.f16 %f760, %rs1321;}

	// end inline asm
	mul.f32 	%f767, %f759, %f760;
	fma.rn.f32 	%f768, %f767, 0f3DD105EF, %f763;
	add.f32 	%f769, %f766, %f768;
	ld.shared.u16 	%rs1322, [%r11+128];
	// begin inline asm
	{  cvt.f32.f16 %f761, %rs1322;}

	// end inline asm
	ld.shared.u16 	%rs1323, [%r10+3968];
	// begin inline asm
	{  cvt.f32.f16 %f762, %rs1323;}

	// end inline asm
	mul.f32 	%f770, %f761, %f762;
	fma.rn.f32 	%f771, %f770, 0f3DD105EF, %f763;
	add.f32 	%f772, %f769, %f771;
	// begin inline asm
	activemask.b32 %r450;
	// end inline asm
	mov.b32 	%r451, %f772;
	shfl.sync.down.b32	%r452|%p282, %r451, 16, 31, %r450;
	mov.b32 	%f773, %r452;
	add.f32 	%f774, %f772, %f773;
	mov.b32 	%r453, %f774;
	shfl.sync.down.b32	%r454|%p283, %r453, 8, 31, %r450;
	mov.b32 	%f775, %r454;
	add.f32 	%f776, %f774, %f775;
	mov.b32 	%r455, %f776;
	shfl.sync.down.b32	%r456|%p284, %r455, 4, 31, %r450;
	mov.b32 	%f777, %r456;
	add.f32 	%f778, %f776, %f777;
	mov.b32 	%r457, %f778;
	shfl.sync.down.b32	%r458|%p285, %r457, 2, 31, %r450;
	mov.b32 	%f779, %r458;
	add.f32 	%f780, %f778, %f779;
	mov.b32 	%r459, %f780;
	shfl.sync.down.b32	%r460|%p286, %r459, 1, 31, %r450;
	mov.b32 	%f781, %r460;
	add.f32 	%f782, %f780, %f781;
	mov.b32 	%r461, %f782;
	shfl.sync.idx.b32	%r32|%p287, %r461, 0, 31, %r450;
	@%p280 bra 	$L__BB0_351;
	st.shared.u32 	[_ZZ35rotary_mha_decode_96_float16_kernelE13K_last_rotary+80], %r32;
$L__BB0_351:
	setp.ne.s32 	%p288, %r2, 0;
	add.s64 	%rd982, %rd46, 21;
	setp.lt.s64 	%p289, %rd1792, %rd982;
	selp.f32 	%f789, 0fFF7FFFFD, 0f00000000, %p289;
	ld.shared.u16 	%rs1324, [%r11];
	// begin inline asm
	{  cvt.f32.f16 %f783, %rs1324;}

	// end inline asm
	ld.shared.u16 	%rs1325, [%r10+4032];
	// begin inline asm
	{  cvt.f32.f16 %f784, %rs1325;}

	// end inline asm
	mul.f32 	%f790, %f783, %f784;
	fma.rn.f32 	%f791, %f790, 0f3DD105EF, %f789;
	add.f32 	%f792, %f791, 0f00000000;
	ld.shared.u16 	%rs1326, [%r11+64];
	// begin inline asm
	{  cvt.f32.f16 %f785, %rs1326;}

	// end inline asm
	ld.shared.u16 	%rs1327, [%r10+4096];
	// begin inline asm
	{  cvt.f32.f16 %f786, %rs1327;}

	// end inline asm
	mul.f32 	%f793, %f785, %f786;
	fma.rn.f32 	%f794, %f793, 0f3DD105EF, %f789;
	add.f32 	%f795, %f792, %f794;
	ld.shared.u16 	%rs1328, [%r11+128];
	// begin inline asm
	{  cvt.f32.f16 %f787, %rs1328;}

	// end inline asm
	ld.shared.u16 	%rs1329, [%r10+4160];
	// begin inline asm
	{  cvt.f32.f16 %f788, %rs1329;}

	// end inline asm
	mul.f32 	%f796, %f787, %f788;
	fma.rn.f32 	%f797, %f796, 0f3DD105EF, %f789;
	add.f32 	%f798, %f795, %f797;
	// begin inline asm
	activemask.b32 %r462;
	// end inline asm
	mov.b32 	%r463, %f798;
	shfl.sync.down.b32	%r464|%p290, %r463, 16, 31, %r462;
	mov.b32 	%f799, %r464;
	add.f32 	%f800, %f798, %f799;
	mov.b32 	%r465, %f800;
	shfl.sync.down.b32	%r466|%p291, %r465, 8, 31, %r462;
	mov.b32 	%f801, %r466;
	add.f32 	%f802, %f800, %f801;
	mov.b32 	%r467, %f802;
	shfl.sync.down.b32	%r468|%p292, %r467, 4, 31, %r462;
	mov.b32 	%f803, %r468;
	add.f32 	%f804, %f802, %f803;
	mov.b32 	%r469, %f804;
	shfl.sync.down.b32	%r470|%p293, %r469, 2, 31, %r462;
	mov.b32 	%f805, %r470;
	add.f32 	%f806, %f804, %f805;
	mov.b32 	%r471, %f806;
	shfl.sync.down.b32	%r472|%p294, %r471, 1, 31, %r462;
	mov.b32 	%f807, %r472;
	add.f32 	%f808, %f806, %f807;
	mov.b32 	%r473, %f808;
	shfl.sync.idx.b32	%r33|%p295, %r473, 0, 31, %r462;
	@%p288 bra 	$L__BB0_353;
	st.shared.u32 	[_ZZ35rotary_mha_decode_96_float16_kernelE13K_last_rotary+84], %r33;
$L__BB0_353:
	setp.ne.s32 	%p296, %r2, 0;
	add.s64 	%rd983, %rd46, 22;
	setp.lt.s64 	%p297, %rd1792, %rd983;
	selp.f32 	%f815, 0fFF7FFFFD, 0f00000000, %p297;
	ld.shared.u16 	%rs1330, [%r11];
	// begin inline asm
	{  cvt.f32.f16 %f809, %rs1330;}

	// end inline asm
	ld.shared.u16 	%rs1331, [%r10+4224];
	// begin inline asm
	{  cvt.f32.f16 %f810, %rs1331;}

	// end inline asm
	mul.f32 	%f816, %f809, %f810;
	fma.rn.f32 	%f817, %f816, 0f3DD105EF, %f815;
	add.f32 	%f818, %f817, 0f00000000;
	ld.shared.u16 	%rs1332, [%r11+64];
	// begin inline asm
	{  cvt.f32.f16 %f811, %rs1332;}

	// end inline asm
	ld.shared.u16 	%rs1333, [%r10+4288];
	// begin inline asm
	{  cvt.f32.f16 %f812, %rs1333;}

	// end inline asm
	mul.f32 	%f819, %f811, %f812;
	fma.rn.f32 	%f820, %f819, 0f3DD105EF, %f815;
	add.f32 	%f821, %f818, %f820;
	ld.shared.u16 	%rs1334, [%r11+128];
	// begin inline asm
	{  cvt.f32.f16 %f813, %rs1334;}

	// end inline asm
	ld.shared.u16 	%rs1335, [%r10+4352];
	// begin inline asm
	{  cvt.f32.f16 %f814, %rs1335;}

	// end inline asm
	mul.f32 	%f822, %f813, %f814;
	fma.rn.f32 	%f823, %f822, 0f3DD105EF, %f815;
	add.f32 	%f824, %f821, %f823;
	// begin inline asm
	activemask.b32 %r474;
	// end inline asm
	mov.b32 	%r475, %f824;
	shfl.sync.down.b32	%r476|%p298, %r475, 16, 31, %r474;
	mov.b32 	%f825, %r476;
	add.f32 	%f826, %f824, %f825;
	mov.b32 	%r477, %f826;
	shfl.sync.down.b32	%r478|%p299, %r477, 8, 31, %r474;
	mov.b32 	%f827, %r478;
	add.f32 	%f828, %f826, %f827;
	mov.b32 	%r479, %f828;
	shfl.sync.down.b32	%r480|%p300, %r479, 4, 31, %r474;
	mov.b32 	%f829, %r480;
	add.f32 	%f830, %f828, %f829;
	mov.b32 	%r481, %f830;
	shfl.sync.down.b32	%r482|%p301, %r481, 2, 31, %r474;
	mov.b32 	%f831, %r482;
	add.f32 	%f832, %f830, %f831;
	mov.b32 	%r483, %f832;
	shfl.sync.down.b32	%r484|%p302, %r483, 1, 31, %r474;
	mov.b32 	%f833, %r484;
	add.f32 	%f834, %f832, %f833;
	mov.b32 	%r485, %f834;
	shfl.sync.idx.b32	%r34|%p303, %r485, 0, 31, %r474;
	@%p296 bra 	$L__BB0_355;
	st.shared.u32 	[_ZZ35rotary_mha_decode_96_float16_kernelE13K_last_rotary+88], %r34;
$L__BB0_355:
	setp.ne.s32 	%p304, %r2, 0;
	add.s64 	%rd984, %rd46, 23;
	setp.lt.s64 	%p305, %rd1792, %rd984;
	selp.f32 	%f841, 0fFF7FFFFD, 0f00000000, %p305;
	ld.shared.u16 	%rs1336, [%r11];
	// begin inline asm
	{  cvt.f32.f16 %f835, %rs1336;}

	// end inline asm
	ld.shared.u16 	%rs1337, [%r10+4416];
	// begin inline asm
	{  cvt.f32.f16 %f836, %rs1337;}

	// end inline asm
	mul.f32 	%f842, %f835, %f836;
	fma.rn.f32 	%f843, %f842, 0f3DD105EF, %f841;
	add.f32 	%f844, %f843, 0f00000000;
	ld.shared.u16 	%rs1338, [%r11+64];
	// begin inline asm
	{  cvt.f32.f16 %f837, %rs1338;}

	// end inline asm
	ld.shared.u16 	%rs1339, [%r10+4480];
	// begin inline asm
	{  cvt.f32.f16 %f838, %rs1339;}

	// end inline asm
	mul.f32 	%f845, %f837, %f838;
	fma.rn.f32 	%f846, %f845, 0f3DD105EF, %f841;
	add.f32 	%f847, %f844, %f846;
	ld.shared.u16 	%rs1340, [%r11+128];
	// begin inline asm
	{  cvt.f32.f16 %f839, %rs1340;}

	// end inline asm
	ld.shared.u16 	%rs1341, [%r10+4544];
	// begin inline asm
	{  cvt.f32.f16 %f840, %rs1341;}

	// end inline asm
	mul.f32 	%f848, %f839, %f840;
	fma.rn.f32 	%f849, %f848, 0f3DD105EF, %f841;
	add.f32 	%f850, %f847, %f849;
	// begin inline asm
	activemask.b32 %r486;
	// end inline asm
	mov.b32 	%r487, %f850;
	shfl.sync.down.b32	%r488|%p306, %r487, 16, 31, %r486;
	mov.b32 	%f851, %r488;
	add.f32 	%f852, %f850, %f851;
	mov.b32 	%r489, %f852;
	shfl.sync.down.b32	%r490|%p307, %r489, 8, 31, %r486;
	mov.b32 	%f853, %r490;
	add.f32 	%f854, %f852, %f853;
	mov.b32 	%r491, %f854;
	shfl.sync.down.b32	%r492|%p308, %r491, 4, 31, %r486;
	mov.b32 	%f855, %r492;
	add.f32 	%f856, %f854, %f855;
	mov.b32 	%r493, %f856;
	shfl.sync.down.b32	%r494|%p309, %r493, 2, 31, %r486;
	mov.b32 	%f857, %r494;
	add.f32 	%f858, %f856, %f857;
	mov.b32 	%r495, %f858;
	shfl.sync.down.b32	%r496|%p310, %r495, 1, 31, %r486;
	mov.b32 	%f859, %r496;
	add.f32 	%f860, %f858, %f859;
	mov.b32 	%r497, %f860;
	shfl.sync.idx.b32	%r35|%p311, %r497, 0, 31, %r486;
	@%p304 bra 	$L__BB0_357;
	st.shared.u32 	[_ZZ35rotary_mha_decode_96_float16_kernelE13K_last_rotary+92], %r35;
$L__BB0_357:
	setp.ne.s32 	%p312, %r2, 0;
	add.s64 	%rd985, %rd46, 24;
	setp.lt.s64 	%p313, %rd1792, %rd985;
	selp.f32 	%f867, 0fFF7FFFFD, 0f00000000, %p313;
	ld.shared.u16 	%rs1342, [%r11];
	// begin inline asm
	{  cvt.f32.f16 %f861, %rs1342;}

	// end inline asm
	ld.shared.u16 	%rs1343, [%r10+4608];
	// begin inline asm
	{  cvt.f32.f16 %f862, %rs1343;}

	// end inline asm
	mul.f32 	%f868, %f861, %f862;
	fma.rn.f32 	%f869, %f868, 0f3DD105EF, %f867;
	add.f32 	%f870, %f869, 0f00000000;
	ld.shared.u16 	%rs1344, [%r11+64];
	// begin inline asm
	{  cvt.f32.f16 %f863, %rs1344;}

	// end inline asm
	ld.shared.u16 	%rs1345, [%r10+4672];
	// begin inline asm
	{  cvt.f32.f16 %f864, %rs1345;}

	// end inline asm
	mul.f32 	%f871, %f863, %f864;
	fma.rn.f32 	%f872, %f871, 0f3DD105EF, %f867;
	add.f32 	%f873, %f870, %f872;
	ld.shared.u16 	%rs1346, [%r11+128];
	// begin inline asm
	{  cvt.f32.f16 %f865, %rs1346;}

	// end inline asm
	ld.shared.u16 	%rs1347, [%r10+4736];
	// begin inline asm
	{  cvt.f32.f16 %f866, %rs1347;}

	// end inline asm
	mul.f32 	%f874, %f865, %f866;
	fma.rn.f32 	%f875, %f874, 0f3DD105EF, %f867;
	add.f32 	%f876, %f873, %f875;
	// begin inline asm
	activemask.b32 %r498;
	// end inline asm
	mov.b32 	%r499, %f876;
	shfl.sync.down.b32	%r500|%p314, %r499, 16, 31, %r498;
	mov.b32 	%f877, %r500;
	add.f32 	%f878, %f876, %f877;
	mov.b32 	%r501, %f878;
	shfl.sync.down.b32	%r502|%p315, %r501, 8, 31, %r498;
	mov.b32 	%f879, %r502;
	add.f32 	%f880, %f878, %f879;
	mov.b32 	%r503, %f880;
	shfl.sync.down.b32	%r504|%p316, %r503, 4, 31, %r498;
	mov.b32 	%f881, %r504;
	add.f32 	%f882, %f880, %f881;
	mov.b32 	%r505, %f882;
	shfl.sync.down.b32	%r506|%p317, %r505, 2, 31, %r498;
	mov.b32 	%f883, %r506;
	add.f32 	%f884, %f882, %f883;
	mov.b32 	%r507, %f884;
	shfl.sync.down.b32	%r508|%p318, %r507, 1, 31, %r498;
	mov.b32 	%f885, %r508;
	add.f32 	%f886, %f884, %f885;
	mov.b32 	%r509, %f886;
	shfl.sync.idx.b32	%r36|%p319, %r509, 0, 31, %r498;
	@%p312 bra 	$L__BB0_359;
	st.shared.u32 	[_ZZ35rotary_mha_decode_96_float16_kernelE13K_last_rotary+96], %r36;
$L__BB0_359:
	setp.ne.s32 	%p320, %r2, 0;
	add.s64 	%rd986, %rd46, 25;
	setp.lt.s64 	%p321, %rd1792, %rd986;
	selp.f32 	%f893, 0fFF7FFFFD, 0f00000000, %p321;
	ld.shared.u16 	%rs1348, [%r11];
	// begin inline asm
	{  cvt.f32.f16 %f887, %rs1348;}

	// end inline asm
	ld.shared.u16 	%rs1349, [%r10+4800];
	// begin inline asm
	{  cvt.f32.f16 %f888, %rs1349;}

	// end inline asm
	mul.f32 	%f894, %f887, %f888;
	fma.rn.f32 	%f895, %f894, 0f3DD105EF, %f893;
	add.f32 	%f896, %f895, 0f00000000;
	ld.shared.u16 	%rs1350, [%r11+64];
	// begin inline asm
	{  cvt.f32.f16 %f889, %rs1350;}

	// end inline asm
	ld.shared.u16 	%rs1351, [%r10+4864];
	// begin inline asm
	{  cvt.f32.f16 %f890, %rs1351;}

	// end inline asm
	mul.f32 	%f897, %f889, %f890;
	fma.rn.f32 	%f898, %f897, 0f3DD105EF, %f893;
	add.f32 	%f899, %f896, %f898;
	ld.shared.u16 	%rs1352, [%r11+128];
	// begin inline asm
	{  cvt.f32.f16 %f891, %rs1352;}

	// end inline asm
	ld.shared.u16 	%rs1353, [%r10+4928];
	// begin inline asm
	{  cvt.f32.f16 %f892, %rs1353;}

	// end inline asm
	mul.f32 	%f900, %f891, %f892;
	fma.rn.f32 	%f901, %f900, 0f3DD105EF, %f893;
	add.f32 	%f902, %f899, %f901;
	// begin inline asm
	activemask.b32 %r510;
	// end inline asm
	mov.b32 	%r511, %f902;
	shfl.sync.down.b32	%r512|%p322, %r511, 16, 31, %r510;
	mov.b32 	%f903, %r512;
	add.f32 	%f904, %f902, %f903;
	mov.b32 	%r513, %f904;
	shfl.sync.down.b32	%r514|%p323, %r513, 8, 31, %r510;
	mov.b32 	%f905, %r514;
	add.f32 	%f906, %f904, %f905;
	mov.b32 	%r515, %f906;
	shfl.sync.down.b32	%r516|%p324, %r515, 4, 31, %r510;
	mov.b32 	%f907, %r516;
	add.f32 	%f908, %f906, %f907;
	mov.b32 	%r517, %f908;
	shfl.sync.down.b32	%r518|%p325, %r517, 2, 31, %r510;
	mov.b32 	%f909, %r518;
	add.f32 	%f910, %f908, %f909;
	mov.b32 	%r519, %f910;
	shfl.sync.down.b32	%r520|%p326, %r519, 1, 31, %r510;
	mov.b32 	%f911, %r520;
	add.f32 	%f912, %f910, %f911;
	mov.b32 	%r521, %f912;
	shfl.sync.idx.b32	%r37|%p327, %r521, 0, 31, %r510;
	@%p320 bra 	$L__BB0_361;
	st.shared.u32 	[_ZZ35rotary_mha_decode_96_float16_kernelE13K_last_rotary+100], %r37;
$L__BB0_361:
	setp.ne.s32 	%p328, %r2, 0;
	add.s64 	%rd987, %rd46, 26;
	setp.lt.s64 	%p329, %rd1792, %rd987;
	selp.f32 	%f919, 0fFF7FFFFD, 0f00000000, %p329;
	ld.shared.u16 	%rs1354, [%r11];
	// begin inline asm
	{  cvt.f32.f16 %f913, %rs1354;}

	// end inline asm
	ld.shared.u16 	%rs1355, [%r10+4992];
	// begin inline asm
	{  cvt.f32.f16 %f914, %rs1355;}

	// end inline asm
	mul.f32 	%f920, %f913, %f914;
	fma.rn.f32 	%f921, %f920, 0f3DD105EF, %f919;
	add.f32 	%f922, %f921, 0f00000000;
	ld.shared.u16 	%rs1356, [%r11+64];
	// begin inline asm
	{  cvt.f32.f16 %f915, %rs1356;}

	// end inline asm
	ld.shared.u16 	%rs1357, [%r10+5056];
	// begin inline asm
	{  cvt.f32.f16 %f916, %rs1357;}

	// end inline asm
	mul.f32 	%f923, %f915, %f916;
	fma.rn.f32 	%f924, %f923, 0f3DD105EF, %f919;
	add.f32 	%f925, %f922, %f924;
	ld.shared.u16 	%rs1358, [%r11+128];
	// begin inline asm
	{  cvt.f32.f16 %f917, %rs1358;}

	// end inline asm
	ld.shared.u16 	%rs1359, [%r10+5120];
	// begin inline asm
	{  cvt.f32.f16 %f918, %rs1359;}

	// end inline asm
	mul.f32 	%f926, %f917, %f918;
	fma.rn.f32 	%f927, %f926, 0f3DD105EF, %f919;
	add.f32 	%f928, %f925, %f927;
	// begin inline asm
	activemask.b32 %r522;
	// end inline asm
	mov.b32 	%r523, %f928;
	shfl.sync.down.b32	%r524|%p330, %r523, 16, 31, %r522;
	mov.b32 	%f929, %r524;
	add.f32 	%f930, %f928, %f929;
	mov.b32 	%r525, %f930;
	shfl.sync.down.b32	%r526|%p331, %r525, 8, 31, %r522;
	mov.b32 	%f931, %r526;
	add.f32 	%f932, %f930, %f931;
	mov.b32 	%r527, %f932;
	shfl.sync.down.b32	%r528|%p332, %r527, 4, 31, %r522;
	mov.b32 	%f933, %r528;
	add.f32 	%f934, %f932, %f933;
	mov.b32 	%r529, %f934;
	shfl.sync.down.b32	%r530|%p333, %r529, 2, 31, %r522;
	mov.b32 	%f935, %r530;
	add.f32 	%f936, %f934, %f935;
	mov.b32 	%r531, %f936;
	shfl.sync.down.b32	%r532|%p334, %r531, 1, 31, %r522;
	mov.b32 	%f937, %r532;
	add.f32 	%f938, %f936, %f937;
	mov.b32 	%r533, %f938;
	shfl.sync.idx.b32	%r38|%p335, %r533, 0, 31, %r522;
	@%p328 bra 	$L__BB0_363;
	st.shared.u32 	[_ZZ35rotary_mha_decode_96_float16_kernelE13K_last_rotary+104], %r38;
$L__BB0_363:
	setp.ne.s32 	%p336, %r2, 0;
	add.s64 	%rd988, %rd46, 27;
	setp.lt.s64 	%p337, %rd1792, %rd988;
	selp.f32 	%f945, 0fFF7FFFFD, 0f00000000, %p337;
	ld.shared.u16 	%rs1360, [%r11];
	// begin inline asm
	{  cvt.f32.f16 %f939, %rs1360;}

	// end inline asm
	ld.shared.u16 	%rs1361, [%r10+5184];
	// begin inline asm
	{  cvt.f32.f16 %f940, %rs1361;}

	// end inline asm
	mul.f32 	%f946, %f939, %f940;
	fma.rn.f32 	%f947, %f946, 0f3DD105EF, %f945;
	add.f32 	%f948, %f947, 0f00000000;
	ld.shared.u16 	%rs1362, [%r11+64];
	// begin inline asm
	{  cvt.f32.f16 %f941, %rs1362;}

	// end inline asm
	ld.shared.u16 	%rs1363, [%r10+5248];
	// begin inline asm
	{  cvt.f32.f16 %f942, %rs1363;}

	// end inline asm
	mul.f32 	%f949, %f941, %f942;
	fma.rn.f32 	%f950, %f949, 0f3DD105EF, %f945;
	add.f32 	%f951, %f948, %f950;
	ld.shared.u16 	%rs1364, [%r11+128];
	// begin inline asm
	{  cvt.f32.f16 %f943, %rs1364;}

	// end inline asm
	ld.shared.u16 	%rs1365, [%r10+5312];
	// begin inline asm
	{  cvt.f32.f16 %f944, %rs1365;}

	// end inline asm
	mul.f32 	%f952, %f943, %f944;
	fma.rn.f32 	%f953, %f952, 0f3DD105EF, %f945;
	add.f32 	%f954, %f951, %f953;
	// begin inline asm
	activemask.b32 %r534;
	// end inline asm
	mov.b32 	%r535, %f954;
	shfl.sync.down.b32	%r536|%p338, %r535, 16, 31, %r534;
	mov.b32 	%f955, %r536;
	add.f32 	%f956, %f954, %f955;
	mov.b32 	%r537, %f956;
	shfl.sync.down.b32	%r538|%p339, %r537, 8, 31, %r534;
	mov.b32 	%f957, %r538;
	add.f32 	%f958, %f956, %f957;
	mov.b32 	%r539, %f958;
	shfl.sync.down.b32	%r540|%p340, %r539, 4, 31, %r534;
	mov.b32 	%f959, %r540;
	add.f32 	%f960, %f958, %f959;
	mov.b32 	%r541, %f960;
	shfl.sync.down.b32	%r542|%p341, %r541, 2, 31, %r534;
	mov.b32 	%f961, %r542;
	add.f32 	%f962, %f960, %f961;
	mov.b32 	%r543, %f962;
	shfl.sync.down.b32	%r544|%p342, %r543, 1, 31, %r534;
	mov.b32 	%f963, %r544;
	add.f32 	%f964, %f962, %f963;
	mov.b32 	%r545, %f964;
	shfl.sync.idx.b32	%r39|%p343, %r545, 0, 31, %r534;
	@%p336 bra 	$L__BB0_365;
	st.shared.u32 	[_ZZ35rotary_mha_decode_96_float16_kernelE13K_last_rotary+108], %r39;
$L__BB0_365:
	setp.ne.s32 	%p344, %r2, 0;
	add.s64 	%rd989, %rd46, 28;
	setp.lt.s64 	%p345, %rd1792, %rd989;
	selp.f32 	%f971, 0fFF7FFFFD, 0f00000000, %p345;
	ld.shared.u16 	%rs1366, [%r11];
	// begin inline asm
	{  cvt.f32.f16 %f965, %rs1366;}

	// end inline asm
	ld.shared.u16 	%rs1367, [%r10+5376];
	// begin inline asm
	{  cvt.f32.f16 %f966, %rs1367;}

	// end inline asm
	mul.f32 	%f972, %f965, %f966;
	fma.rn.f32 	%f973, %f972, 0f3DD105EF, %f971;
	add.f32 	%f974, %f973, 0f00000000;
	ld.shared.u16 	%rs1368, [%r11+64];
	// begin inline asm
	{  cvt.f32.f16 %f967, %rs1368;}

	// end inline asm
	ld.shared.u16 	%rs1369, [%r10+5440];
	// begin inline asm
	{  cvt.f32.f16 %f968, %rs1369;}

	// end inline asm
	mul.f32 	%f975, %f967, %f968;
	fma.rn.f32 	%f976, %f975, 0f3DD105EF, %f971;
	add.f32 	%f977, %f974, %f976;
	ld.shared.u16 	%rs1370, [%r11+128];
	// begin inline asm
	{  cvt.f32.f16 %f969, %rs1370;}

	// end inline asm
	ld.shared.u16 	%rs1371, [%r10+5504];
	// begin inline asm
	{  cvt.f32.f16 %f970, %rs1371;}

	// end inline asm
	mul.f32 	%f978, %f969, %f970;
	fma.rn.f32 	%f979, %f978, 0f3DD105EF, %f971;
	add.f32 	%f980, %f977, %f979;
	// begin inline asm
	activemask.b32 %r546;
	// end inline asm
	mov.b32 	%r547, %f980;
	shfl.sync.down.b32	%r548|%p346, %r547, 16, 31, %r546;
	mov.b32 	%f981, %r548;
	add.f32 	%f982, %f980, %f981;
	mov.b32 	%r549, %f982;
	shfl.sync.down.b32	%r550|%p347, %r549, 8, 31, %r546;
	mov.b32 	%f983, %r550;
	add.f32 	%f984, %f982, %f983;
	mov.b32 	%r551, %f984;
	shfl.sync.down.b32	%r552|%p348, %r551, 4, 31, %r546;
	mov.b32 	%f985, %r552;
	add.f32 	%f986, %f984, %f985;
	mov.b32 	%r553, %f986;
	shfl.sync.down.b32	%r554|%p349, %r553, 2, 31, %r546;
	mov.b32 	%f987, %r554;
	add.f32 	%f988, %f986, %f987;
	mov.b32 	%r555, %f988;
	shfl.sync.down.b32	%r556|%p350, %r555, 1, 31, %r546;
	mov.b32 	%f989, %r556;
	add.f32 	%f990, %f988, %f989;
	mov.b32 	%r557, %f990;
	shfl.sync.idx.b32	%r40|%p351, %r557, 0, 31, %r546;
	@%p344 bra 	$L__BB0_367;
	st.shared.u32 	[_ZZ35rotary_mha_decode_96_float16_kernelE13K_last_rotary+112], %r40;
$L__BB0_367:
	setp.ne.s32 	%p352, %r2, 0;
	add.s64 	%rd990, %rd46, 29;
	setp.lt.s64 	%p353, %rd1792, %rd990;
	selp.f32 	%f997, 0fFF7FFFFD, 0f00000000, %p353;
	ld.shared.u16 	%rs1372, [%r11];
	// begin inline asm
	{  cvt.f32.f16 %f991, %rs1372;}

	// end inline asm
	ld.shared.u16 	%rs1373, [%r10+5568];
	// begin inline asm
	{  cvt.f32.f16 %f992, %rs1373;}

	// end inline asm
	mul.f32 	%f998, %f991, %f992;
	fma.rn.f32 	%f999, %f998, 0f3DD105EF, %f997;
	add.f32 	%f1000, %f999, 0f00000000;
	ld.shared.u16 	%rs1374, [%r11+64];
	// begin inline asm
	{  cvt.f32.f16 %f993, %rs1374;}

	// end inline asm
	ld.shared.u16 	%rs1375, [%r10+5632];
	// begin inline asm
	{  cvt.f32.f16 %f994, %rs1375;}

	// end inline asm
	mul.f32 	%f1001, %f993, %f994;
	fma.rn.f32 	%f1002, %f1001, 0f3DD105EF, %f997;
	add.f32 	%f1003, %f1000, %f1002;
	ld.shared.u16 	%rs1376, [%r11+128];
	// begin inline asm
	{  cvt.f32.f16 %f995, %rs1376;}

	// end inline asm
	ld.shared.u16 	%rs1377, [%r10+5696];
	// begin inline asm
	{  cvt.f32.f16 %f996, %rs1377;}

	// end inline asm
	mul.f32 	%f1004, %f995, %f996;
	fma.rn.f32 	%f1005, %f1004, 0f3DD105EF, %f997;
	add.f32 	%f1006, %f1003, %f1005;
	// begin inline asm
	activemask.b32 %r558;
	// end inline asm
	mov.b32 	%r559, %f1006;
	shfl.sync.down.b32	%r560|%p354, %r559, 16, 31, %r558;
	mov.b32 	%f1007, %r560;
	add.f32 	%f1008, %f1006, %f1007;
	mov.b32 	%r561, %f1008;
	shfl.sync.down.b32	%r562|%p355, %r561, 8, 31, %r558;
	mov.b32 	%f1009, %r562;
	add.f32 	%f1010, %f1008, %f1009;
	mov.b32 	%r563, %f1010;
	shfl.sync.down.b32	%r564|%p356, %r563, 4, 31, %r558;
	mov.b32 	%f1011, %r564;
	add.f32 	%f1012, %f1010, %f1011;
	mov.b32 	%r565, %f1012;
	shfl.sync.down.b32	%r566|%p357, %r565, 2, 31, %r558;
	mov.b32 	%f1013, %r566;
	add.f32 	%f1014, %f1012, %f1013;
	mov.b32 	%r567, %f1014;
	shfl.sync.down.b32	%r568|%p358, %r567, 1, 31, %r558;
	mov.b32 	%f1015, %r568;
	add.f32 	%f1016, %f1014, %f1015;
	mov.b32 	%r569, %f1016;
	shfl.sync.idx.b32	%r41|%p359, %r569, 0, 31, %r558;
	@%p352 bra 	$L__BB0_369;
	st.shared.u32 	[_ZZ35rotary_mha_decode_96_float16_kernelE13K_last_rotary+116], %r41;
$L__BB0_369:
	setp.ne.s32 	%p360, %r2, 0;
	add.s64 	%rd991, %rd46, 30;
	setp.lt.s64 	%p361, %rd1792, %rd991;
	selp.f32 	%f1023, 0fFF7FFFFD, 0f00000000, %p361;
	ld.shared.u16 	%rs1378, [%r11];
	// begin inline asm
	{  cvt.f32.f16 %f1017, %rs1378;}

	// end inline asm
	ld.shared.u16 	%rs1379, [%r10+5760];
	// begin inline asm
	{  cvt.f32.f16 %f1018, %rs1379;}

	// end inline asm
	mul.f32 	%f1024, %f1017, %f1018;
	fma.rn.f32 	%f1025, %f1024, 0f3DD105EF, %f1023;
	add.f32 	%f1026, %f1025, 0f00000000;
	ld.shared.u16 	%rs1380, [%r11+64];
	// begin inline asm
	{  cvt.f32.f16 %f1019, %rs1380;}

	// end inline asm
	ld.shared.u16 	%rs1381, [%r10+5824];
	// begin inline asm
	{  cvt.f32.f16 %f1020, %rs1381;}

	// end inline asm
	mul.f32 	%f1027, %f1019, %f1020;
	fma.rn.f32 	%f1028, %f1027, 0f3DD105EF, %f1023;
	add.f32 	%f1029, %f1026, %f1028;
	ld.shared.u16 	%rs1382, [%r11+128];
	// begin inline asm
	{  cvt.f32.f16 %f1021, %rs1382;}

	// end inline asm
	ld.shared.u16 	%rs1383, [%r10+5888];
	// begin inline asm
	{  cvt.f32.f16 %f1022, %rs1383;}

	// end inline asm
	mul.f32 	%f1030, %f1021, %f1022;
	fma.rn.f32 	%f1031, %f1030, 0f3DD105EF, %f1023;
	add.f32 	%f1032, %f1029, %f1031;
	// begin inline asm
	activemask.b32 %r570;
	// end inline asm
	mov.b32 	%r571, %f1032;
	shfl.sync.down.b32	%r572|%p362, %r571, 16, 31, %r570;
	mov.b32 	%f1033, %r572;
	add.f32 	%f1034, %f1032, %f1033;
	mov.b32 	%r573, %f1034;
	shfl.sync.down.b32	%r574|%p363, %r573, 8, 31, %r570;
	mov.b32 	%f1035, %r574;
	add.f32 	%f1036, %f1034, %f1035;
	mov.b32 	%r575, %f1036;
	shfl.sync.down.b32	%r576|%p364, %r575, 4, 31, %r570;
	mov.b32 	%f1037, %r576;
	add.f32 	%f1038, %f1036, %f1037;
	mov.b32 	%r577, %f1038;
	shfl.sync.down.b32	%r578|%p365, %r577, 2, 31, %r570;
	mov.b32 	%f1039, %r578;
	add.f32 	%f1040, %f1038, %f1039;
	mov.b32 	%r579, %f1040;
	shfl.sync.down.b32	%r580|%p366, %r579, 1, 31, %r570;
	mov.b32 	%f1041, %r580;
	add.f32 	%f1042, %f1040, %f1041;
	mov.b32 	%r581, %f1042;
	shfl.sync.idx.b32	%r42|%p367, %r581, 0, 31, %r570;
	@%p360 bra 	$L__BB0_371;
	st.shared.u32 	[_ZZ35rotary_mha_decode_96_float16_kernelE13K_last_rotary+120], %r42;
$L__BB0_371:
	setp.ne.s32 	%p368, %r2, 0;
	add.s64 	%rd992, %rd46, 31;
	setp.lt.s64 	%p369, %rd1792, %rd992;
	selp.f32 	%f1049, 0fFF7FFFFD, 0f00000000, %p369;
	ld.shared.u16 	%rs1384, [%r11];
	// begin inline asm
	{  cvt.f32.f16 %f1043, %rs1384;}

	// end inline asm
	ld.shared.u16 	%rs1385, [%r10+5952];
	// begin inline asm
	{  cvt.f32.f16 %f1044, %rs1385;}

	// end inline asm
	mul.f32 	%f1050, %f1043, %f1044;
	fma.rn.f32 	%f1051, %f1050, 0f3DD105EF, %f1049;
	add.f32 	%f1052, %f1051, 0f00000000;
	ld.shared.u16 	%rs1386, [%r11+64];
	// begin inline asm
	{  cvt.f32.f16 %f1045, %rs1386;}

	// end inline asm
	ld.shared.u16 	%rs1387, [%r10+6016];
	// begin inline asm
	{  cvt.f32.f16 %f1046, %rs1387;}

	// end inline asm
	mul.f32 	%f1053, %f1045, %f1046;
	fma.rn.f32 	%f1054, %f1053, 0f3DD105EF, %f1049;
	add.f32 	%f1055, %f1052, %f1054;
	ld.shared.u16 	%rs1388, [%r11+128];
	// begin inline asm
	{  cvt.f32.f16 %f1047, %rs1388;}

	// end inline asm
	ld.shared.u16 	%rs1389, [%r10+6080];
	// begin inline asm
	{  cvt.f32.f16 %f1048, %rs1389;}

	// end inline asm
	mul.f32 	%f1056, %f1047, %f1048;
	fma.rn.f32 	%f1057, %f1056, 0f3DD105EF, %f1049;
	add.f32 	%f1058, %f1055, %f1057;
	// begin inline asm
	activemask.b32 %r582;
	// end inline asm
	mov.b32 	%r583, %f1058;
	shfl.sync.down.b32	%r584|%p370, %r583, 16, 31, %r582;
	mov.b32 	%f1059, %r584;
	add.f32 	%f1060, %f1058, %f1059;
	mov.b32 	%r585, %f1060;
	shfl.sync.down.b32	%r586|%p371, %r585, 8, 31, %r582;
	mov.b32 	%f1061, %r586;
	add.f32 	%f1062, %f1060, %f1061;
	mov.b32 	%r587, %f1062;
	shfl.sync.down.b32	%r588|%p372, %r587, 4, 31, %r582;
	mov.b32 	%f1063, %r588;
	add.f32 	%f1064, %f1062, %f1063;
	mov.b32 	%r589, %f1064;
	shfl.sync.down.b32	%r590|%p373, %r589, 2, 31, %r582;
	mov.b32 	%f1065, %r590;
	add.f32 	%f1066, %f1064, %f1065;
	mov.b32 	%r591, %f1066;
	shfl.sync.down.b32	%r592|%p374, %r591, 1, 31, %r582;
	mov.b32 	%f1067, %r592;
	add.f32 	%f1068, %f1066, %f1067;
	mov.b32 	%r593, %f1068;
	shfl.sync.idx.b32	%r43|%p375, %r593, 0, 31, %r582;
	@%p368 bra 	$L__BB0_373;
	st.shared.u32 	[_ZZ35rotary_mha_decode_96_float16_kernelE13K_last_rotary+124], %r43;
$L__BB0_373:
	setp.gt.s64 	%p376, %rd47, %rd1792;
	bar.sync 	0;
	@%p376 bra 	$L__BB0_375;
	ld.global.nc.u64 	%rd993, [%rd7];
	mad.lo.s64 	%rd994, %rd10, %rd993, %rd13;
	mad.lo.s64 	%rd995, %rd994, %rd82, %rd47;
	mad.lo.s64 	%rd996, %rd12, %rd995, %rd14;
	shl.b64 	%rd997, %rd996, 1;
	add.s64 	%rd998, %rd1, %rd997;
	ld.global.u16 	%rs1684, [%rd998];
	bra.uni 	$L__BB0_376;
$L__BB0_375:
	mov.f32 	%f1069, 0f00000000;
	// begin inline asm
	{  cvt.rn.f16.f32 %rs1684, %f1069;}

	// end inline asm
$L__BB0_376:
	st.shared.u16 	[%r9], %rs1684;
	@%p376 bra 	$L__BB0_378;
	ld.global.nc.u64 	%rd999, [%rd7];
	mad.lo.s64 	%rd1000, %rd10, %rd999, %rd13;
	mad.lo.s64 	%rd1001, %rd1000, %rd82, %rd47;
	mad.lo.s64 	%rd1002, %rd12, %rd1001, %rd15;
	shl.b64 	%rd1003, %rd1002, 1;
	add.s64 	%rd1004, %rd1, %rd1003;
	ld.global.u16 	%rs1685, [%rd1004];
	bra.uni 	$L__BB0_379;
$L__BB0_378:
	mov.f32 	%f1070, 0f00000000;
	// begin inline asm
	{  cvt.rn.f16.f32 %rs1685, %f1070;}

	// end inline asm
$L__BB0_379:
	st.shared.u16 	[%r9+2], %rs1685;
	@%p376 bra 	$L__BB0_381;
	ld.global.nc.u64 	%rd1005, [%rd7];
	mad.lo.s64 	%rd1006, %rd10, %rd1005, %rd13;
	mad.lo.s64 	%rd1007, %rd1006, %rd82, %rd47;
	mad.lo.s64 	%rd1008, %rd12, %rd1007, %rd16;
	shl.b64 	%rd1009, %rd1008, 1;
	add.s64 	%rd1010, %rd1, %rd1009;
	ld.global.u16 	%rs1686, [%rd1010];
	bra.uni 	$L__BB0_382;
$L__BB0_381:
	mov.f32 	%f1071, 0f00000000;
	// begin inline asm
	{  cvt.rn.f16.f32 %rs1686, %f1071;}

	// end inline asm
$L__BB0_382:
	st.shared.u16 	[%r9+4], %rs1686;
	@%p376 bra 	$L__BB0_384;
	ld.global.nc.u64 	%rd1011, [%rd7];
	mad.lo.s64 	%rd1012, %rd10, %rd1011, %rd13;
	mad.lo.s64 	%rd1013, %rd1012, %rd82, %rd47;
	mad.lo.s64 	%rd1014, %rd12, %rd1013, %rd17;
	shl.b64 	%rd1015, %rd1014, 1;
	add.s64 	%rd1016, %rd1, %rd1015;
	ld.global.u16 	%rs1687, [%rd1016];
	bra.uni 	$L__BB0_385;
$L__BB0_384:
	mov.f32 	%f1072, 0f00000000;
	// begin inline asm
	{  cvt.rn.f16.f32 %rs1687, %f1072;}

	// end inline asm
$L__BB0_385:
	setp.gt.s64 	%p380, %rd48, %rd1792;
	st.shared.u16 	[%r9+6], %rs1687;
	@%p380 bra 	$L__BB0_387;
	ld.global.nc.u64 	%rd1017, [%rd7];
	mad.lo.s64 	%rd1018, %rd10, %rd1017, %rd13;
	mad.lo.s64 	%rd1019, %rd1018, %rd82, %rd48;
	cvt.u64.u16 	%rd1020, %rs9;
	and.b64  	%rd1021, %rd1020, 255;
	mov.u32 	%r594, %ctaid.y;
	mul.lo.s32 	%r595, %r594, 96;
	cvt.u64.u32 	%rd1022, %r595;
	add.s64 	%rd1023, %rd1021, %rd1022;
	mad.lo.s64 	%rd1024, %rd12, %rd1019, %rd1023;
	shl.b64 	%rd1025, %rd1024, 1;
	add.s64 	%rd1026, %rd1, %rd1025;
	ld.global.u16 	%rs1688, [%rd1026];
	bra.uni 	$L__BB0_388;
$L__BB0_387:
	mov.f32 	%f1073, 0f00000000;
	// begin inline asm
	{  cvt.rn.f16.f32 %rs1688, %f1073;}

	// end inline asm
$L__BB0_388:
	st.shared.u16 	[%r9+256], %rs1688;
	@%p380 bra 	$L__BB0_390;
	ld.global.nc.u64 	%rd1027, [%rd7];
	mad.lo.s64 	%rd1028, %rd10, %rd1027, %rd13;
	mad.lo.s64 	%rd1029, %rd1028, %rd82, %rd48;
	cvt.u64.u16 	%rd1030, %rs10;
	and.b64  	%rd1031, %rd1030, 255;
	mov.u32 	%r596, %ctaid.y;
	mul.lo.s32 	%r597, %r596, 96;
	cvt.u64.u32 	%rd1032, %r597;
	add.s64 	%rd1033, %rd1031, %rd1032;
	mad.lo.s64 	%rd1034, %rd12, %rd1029, %rd1033;
	shl.b64 	%rd1035, %rd1034, 1;
	add.s64 	%rd1036, %rd1, %rd1035;
	ld.global.u16 	%rs1689, [%rd1036];
	bra.uni 	$L__BB0_391;
$L__BB0_390:
	mov.f32 	%f1074, 0f00000000;
	// begin inline asm
	{  cvt.rn.f16.f32 %rs1689, %f1074;}

	// end inline asm
$L__BB0_391:
	st.shared.u16 	[%r9+258], %rs1689;
	@%p380 bra 	$L__BB0_393;
	ld.global.nc.u64 	%rd1037, [%rd7];
	mad.lo.s64 	%rd1038, %rd10, %rd1037, %rd13;
	mad.lo.s64 	%rd1039, %rd1038, %rd82, %rd48;
	mad.lo.s64 	%rd1040, %rd12, %rd1039, %rd18;
	shl.b64 	%rd1041, %rd1040, 1;
	add.s64 	%rd1042, %rd1, %rd1041;
	ld.global.u16 	%rs1690, [%rd1042];
	bra.uni 	$L__BB0_394;
$L__BB0_393:
	mov.f32 	%f1075, 0f00000000;
	// begin inline asm
	{  cvt.rn.f16.f32 %rs1690, %f1075;}

	// end inline asm
$L__BB0_394:
	st.shared.u16 	[%r9+260], %rs1690;
	@%p380 bra 	$L__BB0_396;
	ld.global.nc.u64 	%rd1043, [%rd7];
	mad.lo.s64 	%rd1044, %rd10, %rd1043, %rd13;
	mad.lo.s64 	%rd1045, %rd1044, %rd82, %rd48;
	mad.lo.s64 	%rd1046, %rd12, %rd1045, %rd19;
	shl.b64 	%rd1047, %rd1046, 1;
	add.s64 	%rd1048, %rd1, %rd1047;
	ld.global.u16 	%rs1691, [%rd1048];
	bra.uni 	$L__BB0_397;
$L__BB0_396:
	mov.f32 	%f1076, 0f00000000;
	// begin inline asm
	{  cvt.rn.f16.f32 %rs1691, %f1076;}

	// end inline asm
$L__BB0_397:
	setp.gt.s64 	%p384, %rd49, %rd1792;
	st.shared.u16 	[%r9+262], %rs1691;
	@%p384 bra 	$L__BB0_399;
	ld.global.nc.u64 	%rd1049, [%rd7];
	mad.lo.s64 	%rd1050, %rd10, %rd1049, %rd13;
	mad.lo.s64 	%rd1051, %rd1050, %rd82, %rd49;
	mad.lo.s64 	%rd1052, %rd12, %rd1051, %rd20;
	shl.b64 	%rd1053, %rd1052, 1;
	add.s64 	%rd1054, %rd1, %rd1053;
	ld.global.u16 	%rs1692, [%rd1054];
	bra.uni 	$L__BB0_400;
$L__BB0_399:
	mov.f32 	%f1077, 0f00000000;
	// begin inline asm
	{  cvt.rn.f16.f32 %rs1692, %f1077;}

	// end inline asm
$L__BB0_400:
	st.shared.u16 	[%r9+512], %rs1692;
	@%p384 bra 	$L__BB0_402;
	ld.global.nc.u64 	%rd1055, [%rd7];
	mad.lo.s64 	%rd1056, %rd10, %rd1055, %rd13;
	mad.lo.s64 	%rd1057, %rd1056, %rd82, %rd49;
	mad.lo.s64 	%rd1058, %rd12, %rd1057, %rd21;
	shl.b64 	%rd1059, %rd1058, 1;
	add.s64 	%rd1060, %rd1, %rd1059;
	ld.global.u16 	%rs1693, [%rd1060];
	bra.uni 	$L__BB0_403;
$L__BB0_402:
	mov.f32 	%f1078, 0f00000000;
	// begin inline asm
	{  cvt.rn.f16.f32 %rs1693, %f1078;}

	// end inline asm
$L__BB0_403:
	st.shared.u16 	[%r9+514], %rs1693;
	@%p384 bra 	$L__BB0_405;
	ld.global.nc.u64 	%rd1061, [%rd7];
	mad.lo.s64 	%rd1062, %rd10, %rd1061, %rd13;
	mad.lo.s64 	%rd1063, %rd1062, %rd82, %rd49;
	mad.lo.s64 	%rd1064, %rd12, %rd1063, %rd22;
	shl.b64 	%rd1065, %rd1064, 1;
	add.s64 	%rd1066, %rd1, %rd1065;
	ld.global.u16 	%rs1694, [%rd1066];
	bra.uni 	$L__BB0_406;
$L__BB0_405:
	mov.f32 	%f1079, 0f00000000;
	// begin inline asm
	{  cvt.rn.f16.f32 %rs1694, %f1079;}

	// end inline asm
$L__BB0_406:
	st.shared.u16 	[%r9+516], %rs1694;
	@%p384 bra 	$L__BB0_408;
	ld.global.nc.u64 	%rd1067, [%rd7];
	mad.lo.s64 	%rd1068, %rd10, %rd1067, %rd13;
	mad.lo.s64 	%rd1069, %rd1068, %rd82, %rd49;
	mad.lo.s64 	%rd1070, %rd12, %rd1069, %rd23;
	shl.b64 	%rd1071, %rd1070, 1;
	add.s64 	%rd1072, %rd1, %rd1071;
	ld.global.u16 	%rs1695, [%rd1072];
	bra.uni 	$L__BB0_409;
$L__BB0_408:
	mov.f32 	%f1080, 0f00000000;
	// begin inline asm
	{  cvt.rn.f16.f32 %rs1695, %f1080;}

	// end inline asm
$L__BB0_409:
	setp.gt.s64 	%p388, %rd50, %rd1792;
	st.shared.u16 	[%r9+518], %rs1695;
	@%p388 bra 	$L__BB0_411;
	ld.global.nc.u64 	%rd1073, [%rd7];
	mad.lo.s64 	%rd1074, %rd10, %rd1073, %rd13;
	mad.lo.s64 	%rd1075, %rd1074, %rd82, %rd50;
	cvt.u64.u16 	%rd1076, %rs13;
	mov.u32 	%r598, %ctaid.y;
	mul.lo.s32 	%r599, %r598, 96;
	cvt.u64.u32 	%rd1077, %r599;
	add.s64 	%rd1078, %rd1076, %rd1077;
	mad.lo.s64 	%rd1079, %rd12, %rd1075, %rd1078;
	shl.b64 	%rd1080, %rd1079, 1;
	add.s64 	%rd1081, %rd1, %rd1080;
	ld.global.u16 	%rs1696, [%rd1081];
	bra.uni 	$L__BB0_412;
$L__BB0_411:
	mov.f32 	%f1081, 0f00000000;
	// begin inline asm
	{  cvt.rn.f16.f32 %rs1696, %f1081;}

	// end inline asm
$L__BB0_412:
	st.shared.u16 	[%r9+768], %rs1696;
	@%p388 bra 	$L__BB0_414;
	ld.global.nc.u64 	%rd1082, [%rd7];
	mad.lo.s64 	%rd1083, %rd10, %rd1082, %rd13;
	mad.lo.s64 	%rd1084, %rd1083, %rd82, %rd50;
	cvt.u64.u16 	%rd1085, %rs14;
	mov.u32 	%r600, %ctaid.y;
	mul.lo.s32 	%r601, %r600, 96;
	cvt.u64.u32 	%rd1086, %r601;
	add.s64 	%rd1087, %rd1085, %rd1086;
	mad.lo.s64 	%rd1088, %rd12, %rd1084, %rd1087;
	shl.b64 	%rd1089, %rd1088, 1;
	add.s64 	%rd1090, %rd1, %rd1089;
	ld.global.u16 	%rs1697, [%rd1090];
	bra.uni 	$L__BB0_415;
$L__BB0_414:
	mov.f32 	%f1082, 0f00000000;
	// begin inline asm
	{  cvt.rn.f16.f32 %rs1697, %f1082;}

	// end inline asm
$L__BB0_415:
	st.shared.u16 	[%r9+770], %rs1697;
	@%p388 bra 	$L__BB0_417;
	ld.global.nc.u64 	%rd1091, [%rd7];
	mad.lo.s64 	%rd1092, %rd10, %rd1091, %rd13;
	mad.lo.s64 	%rd1093, %rd1092, %rd82, %rd50;
	cvt.u64.u16 	%rd1094, %rs15;
	mov.u32 	%r602, %ctaid.y;
	mul.lo.s32 	%r603, %r602, 96;
	cvt.u64.u32 	%rd1095, %r603;
	add.s64 	%rd1096, %rd1094, %rd1095;
	mad.lo.s64 	%rd1097, %rd12, %rd1093, %rd1096;
	shl.b64 	%rd1098, %rd1097, 1;
	add.s64 	%rd1099, %rd1, %rd1098;
	ld.global.u16 	%rs1698, [%rd1099];
	bra.uni 	$L__BB0_418;
$L__BB0_417:
	mov.f32 	%f1083, 0f00000000;
	// begin inline asm
	{  cvt.rn.f16.f32 %rs1698, %f1083;}

	// end inline asm
$L__BB0_418:
	st.shared.u16 	[%r9+772], %rs1698;
	@%p388 bra 	$L__BB0_420;
	ld.global.nc.u64 	%rd1100, [%rd7];
	mad.lo.s64 	%rd1101, %rd10, %rd1100, %rd13;
	mad.lo.s64 	%rd1102, %rd1101, %rd82, %rd50;
	cvt.u64.u16 	%rd1103, %rs16;
	mov.u32 	%r604, %ctaid.y;
	mul.lo.s32 	%r605, %r604, 96;
	cvt.u64.u32 	%rd1104, %r605;
	add.s64 	%rd1105, %rd1103, %rd1104;
	mad.lo.s64 	%rd1106, %rd12, %rd1102, %rd1105;
	shl.b64 	%rd1107, %rd1106, 1;
	add.s64 	%rd1108, %rd1, %rd1107;
	ld.global.u16 	%rs1699, [%rd1108];
	bra.uni 	$L__BB0_421;
$L__BB0_420:
	mov.f32 	%f1084, 0f00000000;
	// begin inline asm
	{  cvt.rn.f16.f32 %rs1699, %f1084;}

	// end inline asm
$L__BB0_421:
	setp.gt.s64 	%p392, %rd51, %rd1792;
	st.shared.u16 	[%r9+774], %rs1699;
	@%p392 bra 	$L__BB0_423;
	ld.global.nc.u64 	%rd1109, [%rd7];
	mad.lo.s64 	%rd1110, %rd10, %rd1109, %rd13;
	mad.lo.s64 	%rd1111, %rd1110, %rd82, %rd51;
	cvt.u64.u16 	%rd1112, %rs18;
	mov.u32 	%r606, %ctaid.y;
	mul.lo.s32 	%r607, %r606, 96;
	cvt.u64.u32 	%rd1113, %r607;
	add.s64 	%rd1114, %rd1112, %rd1113;
	mad.lo.s64 	%rd1115, %rd12, %rd1111, %rd1114;
	shl.b64 	%rd1116, %rd1115, 1;
	add.s64 	%rd1117, %rd1, %rd1116;
	ld.global.u16 	%rs1700, [%rd1117];
	bra.uni 	$L__BB0_424;
$L__BB0_423:
	mov.f32 	%f1085, 0f00000000;
	// begin inline asm
	{  cvt.rn.f16.f32 %rs1700, %f1085;}

	// end inline asm
$L__BB0_424:
	st.shared.u16 	[%r9+1024], %rs1700;
	@%p392 bra 	$L__BB0_426;
	ld.global.nc.u64 	%rd1118, [%rd7];
	mad.lo.s64 	%rd1119, %rd10, %rd1118, %rd13;
	mad.lo.s64 	%rd1120, %rd1119, %rd82, %rd51;
	cvt.u64.u16 	%rd1121, %rs19;
	mov.u32 	%r608, %ctaid.y;
	mul.lo.s32 	%r609, %r608, 96;
	cvt.u64.u32 	%rd1122, %r609;
	add.s64 	%rd1123, %rd1121, %rd1122;
	mad.lo.s64 	%rd1124, %rd12, %rd1120, %rd1123;
	shl.b64 	%rd1125, %rd1124, 1;
	add.s64 	%rd1126, %rd1, %rd1125;
	ld.global.u16 	%rs1701, [%rd1126];
	bra.uni 	$L__BB0_427;
$L__BB0_426:
	mov.f32 	%f1086, 0f00000000;
	// begin inline asm
	{  cvt.rn.f16.f32 %rs1701, %f1086;}

	// end inline asm
$L__BB0_427:
	st.shared.u16 	[%r9+1026], %rs1701;
	@%p392 bra 	$L__BB0_429;
	ld.global.nc.u64 	%rd1127, [%rd7];
	mad.lo.s64 	%rd1128, %rd10, %rd1127, %rd13;
	mad.lo.s64 	%rd1129, %rd1128, %rd82, %rd51;
	cvt.u64.u16 	%rd1130, %rs20;
	mov.u32 	%r610, %ctaid.y;
	mul.lo.s32 	%r611, %r610, 96;
	cvt.u64.u32 	%rd1131, %r611;
	add.s64 	%rd1132, %rd1130, %rd1131;
	mad.lo.s64 	%rd1133, %rd12, %rd1129, %rd1132;
	shl.b64 	%rd1134, %rd1133, 1;
	add.s64 	%rd1135, %rd1, %rd1134;
	ld.global.u16 	%rs1702, [%rd1135];
	bra.uni 	$L__BB0_430;
$L__BB0_429:
	mov.f32 	%f1087, 0f00000000;
	// begin inline asm
	{  cvt.rn.f16.f32 %rs1702, %f1087;}

	// end inline asm
$L__BB0_430:
	st.shared.u16 	[%r9+1028], %rs1702;
	@%p392 bra 	$L__BB0_432;
	ld.global.nc.u64 	%rd1136, [%rd7];
	mad.lo.s64 	%rd1137, %rd10, %rd1136, %rd13;
	mad.lo.s64 	%rd1138, %rd1137, %rd82, %rd51;
	cvt.u64.u16 	%rd1139, %rs21;
	mov.u32 	%r612, %ctaid.y;
	mul.lo.s32 	%r613, %r612, 96;
	cvt.u64.u32 	%rd1140, %r613;
	add.s64 	%rd1141, %rd1139, %rd1140;
	mad.lo.s64 	%rd1142, %rd12, %rd1138, %rd1141;
	shl.b64 	%rd1143, %rd1142, 1;
	add.s64 	%rd1144, %rd1, %rd1143;
	ld.global.u16 	%rs1703, [%rd1144];
	bra.uni 	$L__BB0_433;
$L__BB0_432:
	mov.f32 	%f1088, 0f00000000;
	// begin inline asm
	{  cvt.rn.f16.f32 %rs1703, %f1088;}

	// end inline asm
$L__BB0_433:
	setp.gt.s64 	%p396, %rd52, %rd1792;
	st.shared.u16 	[%r9+1030], %rs1703;
	@%p396 bra 	$L__BB0_435;
	ld.global.nc.u64 	%rd1145, [%rd7];
	mad.lo.s64 	%rd1146, %rd10, %rd1145, %rd13;
	mad.lo.s64 	%rd1147, %rd1146, %rd82, %rd52;
	cvt.u64.u16 	%rd1148, %rs23;
	mov.u32 	%r614, %ctaid.y;
	mul.lo.s32 	%r615, %r614, 96;
	cvt.u64.u32 	%rd1149, %r615;
	add.s64 	%rd1150, %rd1148, %rd1149;
	mad.lo.s64 	%rd1151, %rd12, %rd1147, %rd1150;
	shl.b64 	%rd1152, %rd1151, 1;
	add.s64 	%rd1153, %rd1, %rd1152;
	ld.global.u16 	%rs1704, [%rd1153];
	bra.uni 	$L__BB0_436;
$L__BB0_435:
	mov.f32 	%f1089, 0f00000000;
	// begin inline asm
	{  cvt.rn.f16.f32 %rs1704, %f1089;}

	// end inline asm
$L__BB0_436:
	st.shared.u16 	[%r9+1280], %rs1704;
	@%p396 bra 	$L__BB0_438;
	ld.global.nc.u64 	%rd1154, [%rd7];
	mad.lo.s64 	%rd1155, %rd10, %rd1154, %rd13;
	mad.lo.s64 	%rd1156, %rd1155, %rd82, %rd52;
	cvt.u64.u16 	%rd1157, %rs24;
	mov.u32 	%r616, %ctaid.y;
	mul.lo.s32 	%r617, %r616, 96;
	cvt.u64.u32 	%rd1158, %r617;
	add.s64 	%rd1159, %rd1157, %rd1158;
	mad.lo.s64 	%rd1160, %rd12, %rd1156, %rd1159;
	shl.b64 	%rd1161, %rd1160, 1;
	add.s64 	%rd1162, %rd1, %rd1161;
	ld.global.u16 	%rs1705, [%rd1162];
	bra.uni 	$L__BB0_439;
$L__BB0_438:
	mov.f32 	%f1090, 0f00000000;
	// begin inline asm
	{  cvt.rn.f16.f32 %rs1705, %f1090;}

	// end inline asm
$L__BB0_439:
	st.shared.u16 	[%r9+1282], %rs1705;
	@%p396 bra 	$L__BB0_441;
	ld.global.nc.u64 	%rd1163, [%rd7];
	mad.lo.s64 	%rd1164, %rd10, %rd1163, %rd13;
	mad.lo.s64 	%rd1165, %rd1164, %rd82, %rd52;
	cvt.u64.u16 	%rd1166, %rs25;
	mov.u32 	%r618, %ctaid.y;
	mul.lo.s32 	%r619, %r618, 96;
	cvt.u64.u32 	%rd1167, %r619;
	add.s64 	%rd1168, %rd1166, %rd1167;
	mad.lo.s64 	%rd1169, %rd12, %rd1165, %rd1168;
	shl.b64 	%rd1170, %rd1169, 1;
	add.s64 	%rd1171, %rd1, %rd1170;
	ld.global.u16 	%rs1706, [%rd1171];
	bra.uni 	$L__BB0_442;
$L__BB0_441:
	mov.f32 	%f1091, 0f00000000;
	// begin inline asm
	{  cvt.rn.f16.f32 %rs1706, %f1091;}

	// end inline asm
$L__BB0_442:
	st.shared.u16 	[%r9+1284], %rs1706;
	@%p396 bra 	$L__BB0_444;
	ld.global.nc.u64 	%rd1172, [%rd7];
	mad.lo.s64 	%rd1173, %rd10, %rd1172, %rd13;
	mad.lo.s64 	%rd1174, %rd1173, %rd82, %rd52;
	cvt.u64.u16 	%rd1175, %rs26;
	mov.u32 	%r620, %ctaid.y;
	mul.lo.s32 	%r621, %r620, 96;
	cvt.u64.u32 	%rd1176, %r621;
	add.s64 	%rd1177, %rd1175, %rd1176;
	mad.lo.s64 	%rd1178, %rd12, %rd1174, %rd1177;
	shl.b64 	%rd1179, %rd1178, 1;
	add.s64 	%rd1180, %rd1, %rd1179;
	ld.global.u16 	%rs1707, [%rd1180];
	bra.uni 	$L__BB0_445;
$L__BB0_444:
	mov.f32 	%f1092, 0f00000000;
	// begin inline asm
	{  cvt.rn.f16.f32 %rs1707, %f1092;}

	// end inline asm
$L__BB0_445:
	setp.gt.s64 	%p400, %rd53, %rd1792;
	st.shared.u16 	[%r9+1286], %rs1707;
	@%p400 bra 	$L__BB0_447;
	ld.global.nc.u64 	%rd1181, [%rd7];
	mad.lo.s64 	%rd1182, %rd10, %rd1181, %rd13;
	mad.lo.s64 	%rd1183, %rd1182, %rd82, %rd53;
	cvt.u64.u16 	%rd1184, %rs28;
	mov.u32 	%r622, %ctaid.y;
	mul.lo.s32 	%r623, %r622, 96;
	cvt.u64.u32 	%rd1185, %r623;
	add.s64 	%rd1186, %rd1184, %rd1185;
	mad.lo.s64 	%rd1187, %rd12, %rd1183, %rd1186;
	shl.b64 	%rd1188, %rd1187, 1;
	add.s64 	%rd1189, %rd1, %rd1188;
	ld.global.u16 	%rs1708, [%rd1189];
	bra.uni 	$L__BB0_448;
$L__BB0_447:
	mov.f32 	%f1093, 0f00000000;
	// begin inline asm
	{  cvt.rn.f16.f32 %rs1708, %f1093;}

	// end inline asm
$L__BB0_448:
	st.shared.u16 	[%r9+1536], %rs1708;
	@%p400 bra 	$L__BB0_450;
	ld.global.nc.u64 	%rd1190, [%rd7];
	mad.lo.s64 	%rd1191, %rd10, %rd1190, %rd13;
	mad.lo.s64 	%rd1192, %rd1191, %rd82, %rd53;
	cvt.u64.u16 	%rd1193, %rs29;
	mov.u32 	%r624, %ctaid.y;
	mul.lo.s32 	%r625, %r624, 96;
	cvt.u64.u32 	%rd1194, %r625;
	add.s64 	%rd1195, %rd1193, %rd1194;
	mad.lo.s64 	%rd1196, %rd12, %rd1192, %rd1195;
	shl.b64 	%rd1197, %rd1196, 1;
	add.s64 	%rd1198, %rd1, %rd1197;
	ld.global.u16 	%rs1709, [%rd1198];
	bra.uni 	$L__BB0_451;
$L__BB0_450:
	mov.f32 	%f1094, 0f00000000;
	// begin inline asm
	{  cvt.rn.f16.f32 %rs1709, %f1094;}

	// end inline asm
$L__BB0_451:
	st.shared.u16 	[%r9+1538], %rs1709;
	@%p400 bra 	$L__BB0_453;
	ld.global.nc.u64 	%rd1199, [%rd7];
	mad.lo.s64 	%rd1200, %rd10, %rd1199, %rd13;
	mad.lo.s64 	%rd1201, %rd1200, %rd82, %rd53;
	cvt.u64.u16 	%rd1202, %rs30;
	mov.u32 	%r626, %ctaid.y;
	mul.lo.s32 	%r627, %r626, 96;
	cvt.u64.u32 	%rd1203, %r627;
	add.s64 	%rd1204, %rd1202, %rd1203;
	mad.lo.s64 	%rd1205, %rd12, %rd1201, %rd1204;
	shl.b64 	%rd1206, %rd1205, 1;
	add.s64 	%rd1207, %rd1, %rd1206;
	ld.global.u16 	%rs1710, [%rd1207];
	bra.uni 	$L__BB0_454;
$L__BB0_453:
	mov.f32 	%f1095, 0f00000000;
	// begin inline asm
	{  cvt.rn.f16.f32 %rs1710, %f1095;}

	// end inline asm
$L__BB0_454:
	st.shared.u16 	[%r9+1540], %rs1710;
	@%p400 bra 	$L__BB0_456;
	ld.global.nc.u64 	%rd1208, [%rd7];
	mad.lo.s64 	%rd1209, %rd10, %rd1208, %rd13;
	mad.lo.s64 	%rd1210, %rd1209, %rd82, %rd53;
	cvt.u64.u16 	%rd1211, %rs31;
	mov.u32 	%r628, %ctaid.y;
	mul.lo.s32 	%r629, %r628, 96;
	cvt.u64.u32 	%rd1212, %r629;
	add.s64 	%rd1213, %rd1211, %rd1212;
	mad.lo.s64 	%rd1214, %rd12, %rd1210, %rd1213;
	shl.b64 	%rd1215, %rd1214, 1;
	add.s64 	%rd1216, %rd1, %rd1215;
	ld.global.u16 	%rs1711, [%rd1216];
	bra.uni 	$L__BB0_457;
$L__BB0_456:
	mov.f32 	%f1096, 0f00000000;
	// begin inline asm
	{  cvt.rn.f16.f32 %rs1711, %f1096;}

	// end inline asm
$L__BB0_457:
	setp.gt.s64 	%p404, %rd54, %rd1792;
	st.shared.u16 	[%r9+1542], %rs1711;
	@%p404 bra 	$L__BB0_459;
	ld.global.nc.u64 	%rd1217, [%rd7];
	mad.lo.s64 	%rd1218, %rd10, %rd1217, %rd13;
	mad.lo.s64 	%rd1219, %rd1218, %rd82, %rd54;
	cvt.u64.u16 	%rd1220, %rs33;
	mov.u32 	%r630, %ctaid.y;
	mul.lo.s32 	%r631, %r630, 96;
	cvt.u64.u32 	%rd1221, %r631;
	add.s64 	%rd1222, %rd1220, %rd1221;
	mad.lo.s64 	%rd1223, %rd12, %rd1219, %rd1222;
	shl.b64 	%rd1224, %rd1223, 1;
	add.s64 	%rd1225, %rd1, %rd1224;
	ld.global.u16 	%rs1712, [%rd1225];
	bra.uni 	$L__BB0_460;
$L__BB0_459:
	mov.f32 	%f1097, 0f00000000;
	// begin inline asm
	{  cvt.rn.f16.f32 %rs1712, %f1097;}

	// end inline asm
$L__BB0_460:
	st.shared.u16 	[%r9+1792], %rs1712;
	@%p404 bra 	$L__BB0_462;
	ld.global.nc.u64 	%rd1226, [%rd7];
	mad.lo.s64 	%rd1227, %rd10, %rd1226, %rd13;
	mad.lo.s64 	%rd1228, %rd1227, %rd82, %rd54;
	cvt.u64.u16 	%rd1229, %rs34;
	mov.u32 	%r632, %ctaid.y;
	mul.lo.s32 	%r633, %r632, 96;
	cvt.u64.u32 	%rd1230, %r633;
	add.s64 	%rd1231, %rd1229, %rd1230;
	mad.lo.s64 	%rd1232, %rd12, %rd1228, %rd1231;
	shl.b64 	%rd1233, %rd1232, 1;
	add.s64 	%rd1234, %rd1, %rd1233;
	ld.global.u16 	%rs1713, [%rd1234];
	bra.uni 	$L__BB0_463;
$L__BB0_462:
	mov.f32 	%f1098, 0f00000000;
	// begin inline asm
	{  cvt.rn.f16.f32 %rs1713, %f1098;}

	// end inline asm
$L__BB0_463:
	st.shared.u16 	[%r9+1794], %rs1713;
	@%p404 bra 	$L__BB0_465;
	ld.global.nc.u64 	%rd1235, [%rd7];
	mad.lo.s64 	%rd1236, %rd10, %rd1235, %rd13;
	mad.lo.s64 	%rd1237, %rd1236, %rd82, %rd54;
	cvt.u64.u16 	%rd1238, %rs35;
	mov.u32 	%r634, %ctaid.y;
	mul.lo.s32 	%r635, %r634, 96;
	cvt.u64.u32 	%rd1239, %r635;
	add.s64 	%rd1240, %rd1238, %rd1239;
	mad.lo.s64 	%rd1241, %rd12, %rd1237, %rd1240;
	shl.b64 	%rd1242, %rd1241, 1;
	add.s64 	%rd1243, %rd1, %rd1242;
	ld.global.u16 	%rs1714, [%rd1243];
	bra.uni 	$L__BB0_466;
$L__BB0_465:
	mov.f32 	%f1099, 0f00000000;
	// begin inline asm
	{  cvt.rn.f16.f32 %rs1714, %f1099;}

	// end inline asm
$L__BB0_466:
	st.shared.u16 	[%r9+1796], %rs1714;
	@%p404 bra 	$L__BB0_468;
	ld.global.nc.u64 	%rd1244, [%rd7];
	mad.lo.s64 	%rd1245, %rd10, %rd1244, %rd13;
	mad.lo.s64 	%rd1246, %rd1245, %rd82, %rd54;
	cvt.u64.u16 	%rd1247, %rs36;
	mov.u32 	%r636, %ctaid.y;
	mul.lo.s32 	%r637, %r636, 96;
	cvt.u64.u32 	%rd1248, %r637;
	add.s64 	%rd1249, %rd1247, %rd1248;
	mad.lo.s64 	%rd1250, %rd12, %rd1246, %rd1249;
	shl.b64 	%rd1251, %rd1250, 1;
	add.s64 	%rd1252, %rd1, %rd1251;
	ld.global.u16 	%rs1715, [%rd1252];
	bra.uni 	$L__BB0_469;
$L__BB0_468:
	mov.f32 	%f1100, 0f00000000;
	// begin inline asm
	{  cvt.rn.f16.f32 %rs1715, %f1100;}

	// end inline asm
$L__BB0_469:
	setp.gt.s64 	%p408, %rd55, %rd1792;
	st.shared.u16 	[%r9+1798], %rs1715;
	@%p408 bra 	$L__BB0_471;
	ld.global.nc.u64 	%rd1253, [%rd7];
	mad.lo.s64 	%rd1254, %rd10, %rd1253, %rd13;
	mad.lo.s64 	%rd1255, %rd1254, %rd82, %rd55;
	mad.lo.s64 	%rd1256, %rd12, %rd1255, %rd24;
	shl.b64 	%rd1257, %rd1256, 1;
	add.s64 	%rd1258, %rd1, %rd1257;
	ld.global.u16 	%rs1716, [%rd1258];
	bra.uni 	$L__BB0_472;
$L__BB0_471:
	mov.f32 	%f1101, 0f00000000;
	// begin inline asm
	{  cvt.rn.f16.f32 %rs1716, %f1101;}

	// end inline asm
$L__BB0_472:
	st.shared.u16 	[%r9+2048], %rs1716;
	@%p408 bra 	$L__BB0_474;
	ld.global.nc.u64 	%rd1259, [%rd7];
	mad.lo.s64 	%rd1260, %rd10, %rd1259, %rd13;
	mad.lo.s64 	%rd1261, %rd1260, %rd82, %rd55;
	mad.lo.s64 	%rd1262, %rd12, %rd1261, %rd25;
	shl.b64 	%rd1263, %rd1262, 1;
	add.s64 	%rd1264, %rd1, %rd1263;
	ld.global.u16 	%rs1717, [%rd1264];
	bra.uni 	$L__BB0_475;
$L__BB0_474:
	mov.f32 	%f1102, 0f00000000;
	// begin inline asm
	{  cvt.rn.f16.f32 %rs1717, %f1102;}

	// end inline asm
$L__BB0_475:
	st.shared.u16 	[%r9+2050], %rs1717;
	@%p408 bra 	$L__BB0_477;
	ld.global.nc.u64 	%rd1265, [%rd7];
	mad.lo.s64 	%rd1266, %rd10, %rd1265, %rd13;
	mad.lo.s64 	%rd1267, %rd1266, %rd82, %rd55;
	mad.lo.s64 	%rd1268, %rd12, %rd1267, %rd26;
	shl.b64 	%rd1269, %rd1268, 1;
	add.s64 	%rd1270, %rd1, %rd1269;
	ld.global.u16 	%rs1718, [%rd1270];
	bra.uni 	$L__BB0_478;
$L__BB0_477:
	mov.f32 	%f1103, 0f00000000;
	// begin inline asm
	{  cvt.rn.f16.f32 %rs1718, %f1103;}

	// end inline asm
$L__BB0_478:
	st.shared.u16 	[%r9+2052], %rs1718;
	@%p408 bra 	$L__BB0_480;
	ld.global.nc.u64 	%rd1271, [%rd7];
	mad.lo.s64 	%rd1272, %rd10, %rd1271, %rd13;
	mad.lo.s64 	%rd1273, %rd1272, %rd82, %rd55;
	mad.lo.s64 	%rd1274, %rd12, %rd1273, %rd27;
	shl.b64 	%rd1275, %rd1274, 1;
	add.s64 	%rd1276, %rd1, %rd1275;
	ld.global.u16 	%rs1719, [%rd1276];
	bra.uni 	$L__BB0_481;
$L__BB0_480:
	mov.f32 	%f1104, 0f00000000;
	// begin inline asm
	{  cvt.rn.f16.f32 %rs1719, %f1104;}

	// end inline asm
$L__BB0_481:
	setp.gt.s64 	%p412, %rd56, %rd1792;
	st.shared.u16 	[%r9+2054], %rs1719;
	@%p412 bra 	$L__BB0_483;
	ld.global.nc.u64 	%rd1277, [%rd7];
	mad.lo.s64 	%rd1278, %rd10, %rd1277, %rd13;
	mad.lo.s64 	%rd1279, %rd1278, %rd82, %rd56;
	mad.lo.s64 	%rd1280, %rd12, %rd1279, %rd28;
	shl.b64 	%rd1281, %rd1280, 1;
	add.s64 	%rd1282, %rd1, %rd1281;
	ld.global.u16 	%rs1720, [%rd1282];
	bra.uni 	$L__BB0_484;
$L__BB0_483:
	mov.f32 	%f1105, 0f00000000;
	// begin inline asm
	{  cvt.rn.f16.f32 %rs1720, %f1105;}

	// end inline asm
$L__BB0_484:
	st.shared.u16 	[%r9+2304], %rs1720;
	@%p412 bra 	$L__BB0_486;
	ld.global.nc.u64 	%rd1283, [%rd7];
	mad.lo.s64 	%rd1284, %rd10, %rd1283, %rd13;
	mad.lo.s64 	%rd1285, %rd1284, %rd82, %rd56;
	mad.lo.s64 	%rd1286, %rd12, %rd1285, %rd29;
	shl.b64 	%rd1287, %rd1286, 1;
	add.s64 	%rd1288, %rd1, %rd1287;
	ld.global.u16 	%rs1721, [%rd1288];
	bra.uni 	$L__BB0_487;
$L__BB0_486:
	mov.f32 	%f1106, 0f00000000;
	// begin inline asm
	{  cvt.rn.f16.f32 %rs1721, %f1106;}

	// end inline asm
$L__BB0_487:
	st.shared.u16 	[%r9+2306], %rs1721;
	@%p412 bra 	$L__BB0_489;
	ld.global.nc.u64 	%rd1289, [%rd7];
	mad.lo.s64 	%rd1290, %rd10, %rd1289, %rd13;
	mad.lo.s64 	%rd1291, %rd1290, %rd82, %rd56;
	mad.lo.s64 	%rd1292, %rd12, %rd1291, %rd30;
	shl.b64 	%rd1293, %rd1292, 1;
	add.s64 	%rd1294, %rd1, %rd1293;
	ld.global.u16 	%rs1722, [%rd1294];
	bra.uni 	$L__BB0_490;
$L__BB0_489:
	mov.f32 	%f1107, 0f00000000;
	// begin inline asm
	{  cvt.rn.f16.f32 %rs1722, %f1107;}

	// end inline asm
$L__BB0_490:
	st.shared.u16 	[%r9+2308], %rs1722;
	@%p412 bra 	$L__BB0_492;
	ld.global.nc.u64 	%rd1295, [%rd7];
	mad.lo.s64 	%rd1296, %rd10, %rd1295, %rd13;
	mad.lo.s64 	%rd1297, %rd1296, %rd82, %rd56;
	mad.lo.s64 	%rd1298, %rd12, %rd1297, %rd31;
	shl.b64 	%rd1299, %rd1298, 1;
	add.s64 	%rd1300, %rd1, %rd1299;
	ld.global.u16 	%rs1723, [%rd1300];
	bra.uni 	$L__BB0_493;
$L__BB0_492:
	mov.f32 	%f1108, 0f00000000;
	// begin inline asm
	{  cvt.rn.f16.f32 %rs1723, %f1108;}

	// end inline asm
$L__BB0_493:
	setp.gt.s64 	%p416, %rd57, %rd1792;
	st.shared.u16 	[%r9+2310], %rs1723;
	@%p416 bra 	$L__BB0_495;
	ld.global.nc.u64 	%rd1301, [%rd7];
	mad.lo.s64 	%rd1302, %rd10, %rd1301, %rd13;
	mad.lo.s64 	%rd1303, %rd1302, %rd82, %rd57;
	mad.lo.s64 	%rd1304, %rd12, %rd1303, %rd32;
	shl.b64 	%rd1305, %rd1304, 1;
	add.s64 	%rd1306, %rd1, %rd1305;
	ld.global.u16 	%rs1724, [%rd1306];
	bra.uni 	$L__BB0_496;
$L__BB0_495:
	mov.f32 	%f1109, 0f00000000;
	// begin inline asm
	{  cvt.rn.f16.f32 %rs1724, %f1109;}

	// end inline asm
$L__BB0_496:
	st.shared.u16 	[%r9+2560], %rs1724;
	@%p416 bra 	$L__BB0_498;
	ld.global.nc.u64 	%rd1307, [%rd7];
	mad.lo.s64 	%rd1308, %rd10, %rd1307, %rd13;
	mad.lo.s64 	%rd1309, %rd1308, %rd82, %rd57;
	mad.lo.s64 	%rd1310, %rd12, %rd1309, %rd33;
	shl.b64 	%rd1311, %rd1310, 1;
	add.s64 	%rd1312, %rd1, %rd1311;
	ld.global.u16 	%rs1725, [%rd1312];
	bra.uni 	$L__BB0_499;
$L__BB0_498:
	mov.f32 	%f1110, 0f00000000;
	// begin inline asm
	{  cvt.rn.f16.f32 %rs1725, %f1110;}

	// end inline asm
$L__BB0_499:
	st.shared.u16 	[%r9+2562], %rs1725;
	@%p416 bra 	$L__BB0_501;
	ld.global.nc.u64 	%rd1313, [%rd7];
	mad.lo.s64 	%rd1314, %rd10, %rd1313, %rd13;
	mad.lo.s64 	%rd1315, %rd1314, %rd82, %rd57;
	mad.lo.s64 	%rd1316, %rd12, %rd1315, %rd34;
	shl.b64 	%rd1317, %rd1316, 1;
	add.s64 	%rd1318, %rd1, %rd1317;
	ld.global.u16 	%rs1726, [%rd1318];
	bra.uni 	$L__BB0_502;
$L__BB0_501:
	mov.f32 	%f1111, 0f00000000;
	// begin inline asm
	{  cvt.rn.f16.f32 %rs1726, %f1111;}

	// end inline asm
$L__BB0_502:
	st.shared.u16 	[%r9+2564], %rs1726;
	@%p416 bra 	$L__BB0_504;
	ld.global.nc.u64 	%rd1319, [%rd7];
	mad.lo.s64 	%rd1320, %rd10, %rd1319, %rd13;
	mad.lo.s64 	%rd1321, %rd1320, %rd82, %rd57;
	mad.lo.s64 	%rd1322, %rd12, %rd1321, %rd35;
	shl.b64 	%rd1323, %rd1322, 1;
	add.s64 	%rd1324, %rd1, %rd1323;
	ld.global.u16 	%rs1727, [%rd1324];
	bra.uni 	$L__BB0_505;
$L__BB0_504:
	mov.f32 	%f1112, 0f00000000;
	// begin inline asm
	{  cvt.rn.f16.f32 %rs1727, %f1112;}

	// end inline asm
$L__BB0_505:
	setp.gt.s64 	%p420, %rd58, %rd1792;
	st.shared.u16 	[%r9+2566], %rs1727;
	@%p420 bra 	$L__BB0_507;
	ld.global.nc.u64 	%rd1325, [%rd7];
	mad.lo.s64 	%rd1326, %rd10, %rd1325, %rd13;
	mad.lo.s64 	%rd1327, %rd1326, %rd82, %rd58;
	mad.lo.s64 	%rd1328, %rd12, %rd1327, %rd36;
	shl.b64 	%rd1329, %rd1328, 1;
	add.s64 	%rd1330, %rd1, %rd1329;
	ld.global.u16 	%rs1728, [%rd1330];
	bra.uni 	$L__BB0_508;
$L__BB0_507:
	mov.f32 	%f1113, 0f00000000;
	// begin inline asm
	{  cvt.rn.f16.f32 %rs1728, %f1113;}

	// end inline asm
$L__BB0_508:
	st.shared.u16 	[%r9+2816], %rs1728;
	@%p420 bra 	$L__BB0_510;
	ld.global.nc.u64 	%rd1331, [%rd7];
	mad.lo.s64 	%rd1332, %rd10, %rd1331, %rd13;
	mad.lo.s64 	%rd1333, %rd1332, %rd82, %rd58;
	mad.lo.s64 	%rd1334, %rd12, %rd1333, %rd37;
	shl.b64 	%rd1335, %rd1334, 1;
	add.s64 	%rd1336, %rd1, %rd1335;
	ld.global.u16 	%rs1729, [%rd1336];
	bra.uni 	$L__BB0_511;
$L__BB0_510:
	mov.f32 	%f1114, 0f00000000;
	// begin inline asm
	{  cvt.rn.f16.f32 %rs1729, %f1114;}

	// end inline asm
$L__BB0_511:
	st.shared.u16 	[%r9+2818], %rs1729;
	@%p420 bra 	$L__BB0_513;
	ld.global.nc.u64 	%rd1337, [%rd7];
	mad.lo.s64 	%rd1338, %rd10, %rd1337, %rd13;
	mad.lo.s64 	%rd1339, %rd1338, %rd82, %rd58;
	cvt.u64.u16 	%rd1340, %rs41;
	mov.u32 	%r638, %ctaid.y;
	mul.lo.s32 	%r639, %r638, 96;
	cvt.u64.u32 	%rd1341, %r639;
	add.s64 	%rd1342, %rd1340, %rd1341;
	mad.lo.s64 	%rd1343, %rd12, %rd1339, %rd1342;
	shl.b64 	%rd1344, %rd1343, 1;
	add.s64 	%rd1345, %rd1, %rd1344;
	ld.global.u16 	%rs1730, [%rd1345];
	bra.uni 	$L__BB0_514;
$L__BB0_513:
	mov.f32 	%f1115, 0f00000000;
	// begin inline asm
	{  cvt.rn.f16.f32 %rs1730, %f1115;}

	// end inline asm
$L__BB0_514:
	st.shared.u16 	[%r9+2820], %rs1730;
	@%p420 bra 	$L__BB0_516;
	ld.global.nc.u64 	%rd1346, [%rd7];
	mad.lo.s64 	%rd1347, %rd10, %rd1346, %rd13;
	mad.lo.s64 	%rd1348, %rd1347, %rd82, %rd58;
	cvt.u64.u16 	%rd1349, %rs42;
	mov.u32 	%r640, %ctaid.y;
	mul.lo.s32 	%r641, %r640, 96;
	cvt.u64.u32 	%rd1350, %r641;
	add.s64 	%rd1351, %rd1349, %rd1350;
	mad.lo.s64 	%rd1352, %rd12, %rd1348, %rd1351;
	shl.b64 	%rd1353, %rd1352, 1;
	add.s64 	%rd1354, %rd1, %rd1353;
	ld.global.u16 	%rs1731, [%rd1354];
	bra.uni 	$L__BB0_517;
$L__BB0_516:
	mov.f32 	%f1116, 0f00000000;
	// begin inline asm
	{  cvt.rn.f16.f32 %rs1731, %f1116;}

	// end inline asm
$L__BB0_517:
	setp.gt.s64 	%p424, %rd59, %rd1792;
	st.shared.u16 	[%r9+2822], %rs1731;
	@%p424 bra 	$L__BB0_519;
	ld.global.nc.u64 	%rd1355, [%rd7];
	mad.lo.s64 	%rd1356, %rd10, %rd1355, %rd13;
	mad.lo.s64 	%rd1357, %rd1356, %rd82, %rd59;
	cvt.u64.u16 	%rd1358, %rs44;
	mov.u32 	%r642, %ctaid.y;
	mul.lo.s32 	%r643, %r642, 96;
	cvt.u64.u32 	%rd1359, %r643;
	add.s64 	%rd1360, %rd1358, %rd1359;
	mad.lo.s64 	%rd1361, %rd12, %rd1357, %rd1360;
	shl.b64 	%rd1362, %rd1361, 1;
	add.s64 	%rd1363, %rd1, %rd1362;
	ld.global.u16 	%rs1732, [%rd1363];
	bra.uni 	$L__BB0_520;
$L__BB0_519:
	mov.f32 	%f1117, 0f00000000;
	// begin inline asm
	{  cvt.rn.f16.f32 %rs1732, %f1117;}

	// end inline asm
$L__BB0_520:
	st.shared.u16 	[%r9+3072], %rs1732;
	@%p424 bra 	$L__BB0_522;
	ld.global.nc.u64 	%rd1364, [%rd7];
	mad.lo.s64 	%rd1365, %rd10, %rd1364, %rd13;
	mad.lo.s64 	%rd1366, %rd1365, %rd82, %rd59;
	cvt.u64.u16 	%rd1367, %rs45;
	mov.u32 	%r644, %ctaid.y;
	mul.lo.s32 	%r645, %r644, 96;
	cvt.u64.u32 	%rd1368, %r645;
	add.s64 	%rd1369, %rd1367, %rd1368;
	mad.lo.s64 	%rd1370, %rd12, %rd1366, %rd1369;
	shl.b64 	%rd1371, %rd1370, 1;
	add.s64 	%rd1372, %rd1, %rd1371;
	ld.global.u16 	%rs1733, [%rd1372];
	bra.uni 	$L__BB0_523;
$L__BB0_522:
	mov.f32 	%f1118, 0f00000000;
	// begin inline asm
	{  cvt.rn.f16.f32 %rs1733, %f1118;}

	// end inline asm
$L__BB0_523:
	st.shared.u16 	[%r9+3074], %rs1733;
	@%p424 bra 	$L__BB0_525;
	ld.global.nc.u64 	%rd1373, [%rd7];
	mad.lo.s64 	%rd1374, %rd10, %rd1373, %rd13;
	mad.lo.s64 	%rd1375, %rd1374, %rd82, %rd59;
	cvt.u64.u16 	%rd1376, %rs46;
	mov.u32 	%r646, %ctaid.y;
	mul.lo.s32 	%r647, %r646, 96;
	cvt.u64.u32 	%rd1377, %r647;
	add.s64 	%rd1378, %rd1376, %rd1377;
	mad.lo.s64 	%rd1379, %rd12, %rd1375, %rd1378;
	shl.b64 	%rd1380, %rd1379, 1;
	add.s64 	%rd1381, %rd1, %rd1380;
	ld.global.u16 	%rs1734, [%rd1381];
	bra.uni 	$L__BB0_526;
$L__BB0_525:
	mov.f32 	%f1119, 0f00000000;
	// begin inline asm
	{  cvt.rn.f16.f32 %rs1734, %f1119;}

	// end inline asm
$L__BB0_526:
	st.shared.u16 	[%r9+3076], %rs1734;
	@%p424 bra 	$L__BB0_528;
	ld.global.nc.u64 	%rd1382, [%rd7];
	mad.lo.s64 	%rd1383, %rd10, %rd1382, %rd13;
	mad.lo.s64 	%rd1384, %rd1383, %rd82, %rd59;
	cvt.u64.u16 	%rd1385, %rs47;
	mov.u32 	%r648, %ctaid.y;
	mul.lo.s32 	%r649, %r648, 96;
	cvt.u64.u32 	%rd1386, %r649;
	add.s64 	%rd1387, %rd1385, %rd1386;
	mad.lo.s64 	%rd1388, %rd12, %rd1384, %rd1387;
	shl.b64 	%rd1389, %rd1388, 1;
	add.s64 	%rd1390, %rd1, %rd1389;
	ld.global.u16 	%rs1735, [%rd1390];
	bra.uni 	$L__BB0_529;
$L__BB0_528:
	mov.f32 	%f1120, 0f00000000;
	// begin inline asm
	{  cvt.rn.f16.f32 %rs1735, %f1120;}

	// end inline asm
$L__BB0_529:
	setp.gt.s64 	%p428, %rd60, %rd1792;
	st.shared.u16 	[%r9+3078], %rs1735;
	@%p428 bra 	$L__BB0_531;
	ld.global.nc.u64 	%rd1391, [%rd7];
	mad.lo.s64 	%rd1392, %rd10, %rd1391, %rd13;
	mad.lo.s64 	%rd1393, %rd1392, %rd82, %rd60;
	cvt.u64.u16 	%rd1394, %rs49;
	mov.u32 	%r650, %ctaid.y;
	mul.lo.s32 	%r651, %r650, 96;
	cvt.u64.u32 	%rd1395, %r651;
	add.s64 	%rd1396, %rd1394, %rd1395;
	mad.lo.s64 	%rd1397, %rd12, %rd1393, %rd1396;
	shl.b64 	%rd1398, %rd1397, 1;
	add.s64 	%rd1399, %rd1, %rd1398;
	ld.global.u16 	%rs1736, [%rd1399];
	bra.uni 	$L__BB0_532;
$L__BB0_531:
	mov.f32 	%f1121, 0f00000000;
	// begin inline asm
	{  cvt.rn.f16.f32 %rs1736, %f1121;}

	// end inline asm
$L__BB0_532:
	st.shared.u16 	[%r9+3328], %rs1736;
	@%p428 bra 	$L__BB0_534;
	ld.global.nc.u64 	%rd1400, [%rd7];
	mad.lo.s64 	%rd1401, %rd10, %rd1400, %rd13;
	mad.lo.s64 	%rd1402, %rd1401, %rd82, %rd60;
	cvt.u64.u16 	%rd1403, %rs50;
	mov.u32 	%r652, %ctaid.y;
	mul.lo.s32 	%r653, %r652, 96;
	cvt.u64.u32 	%rd1404, %r653;
	add.s64 	%rd1405, %rd1403, %rd1404;
	mad.lo.s64 	%rd1406, %rd12, %rd1402, %rd1405;
	shl.b64 	%rd1407, %rd1406, 1;
	add.s64 	%rd1408, %rd1, %rd1407;
	ld.global.u16 	%rs1737, [%rd1408];
	bra.uni 	$L__BB0_535;
$L__BB0_534:
	mov.f32 	%f1122, 0f00000000;
	// begin inline asm
	{  cvt.rn.f16.f32 %rs1737, %f1122;}

	// end inline asm
$L__BB0_535:
	st.shared.u16 	[%r9+3330], %rs1737;
	@%p428 bra 	$L__BB0_537;
	ld.global.nc.u64 	%rd1409, [%rd7];
	mad.lo.s64 	%rd1410, %rd10, %rd1409, %rd13;
	mad.lo.s64 	%rd1411, %rd1410, %rd82, %rd60;
	cvt.u64.u16 	%rd1412, %rs51;
	mov.u32 	%r654, %ctaid.y;
	mul.lo.s32 	%r655, %r654, 96;
	cvt.u64.u32 	%rd1413, %r655;
	add.s64 	%rd1414, %rd1412, %rd1413;
	mad.lo.s64 	%rd1415, %rd12, %rd1411, %rd1414;
	shl.b64 	%rd1416, %rd1415, 1;
	add.s64 	%rd1417, %rd1, %rd1416;
	ld.global.u16 	%rs1738, [%rd1417];
	bra.uni 	$L__BB0_538;
$L__BB0_537:
	mov.f32 	%f1123, 0f00000000;
	// begin inline asm
	{  cvt.rn.f16.f32 %rs1738, %f1123;}

	// end inline asm
$L__BB0_538:
	st.shared.u16 	[%r9+3332], %rs1738;
	@%p428 bra 	$L__BB0_540;
	ld.global.nc.u64 	%rd1418, [%rd7];
	mad.lo.s64 	%rd1419, %rd10, %rd1418, %rd13;
	mad.lo.s64 	%rd1420, %rd1419, %rd82, %rd60;
	cvt.u64.u16 	%rd1421, %rs52;
	mov.u32 	%r656, %ctaid.y;
	mul.lo.s32 	%r657, %r656, 96;
	cvt.u64.u32 	%rd1422, %r657;
	add.s64 	%rd1423, %rd1421, %rd1422;
	mad.lo.s64 	%rd1424, %rd12, %rd1420, %rd1423;
	shl.b64 	%rd1425, %rd1424, 1;
	add.s64 	%rd1426, %rd1, %rd1425;
	ld.global.u16 	%rs1739, [%rd1426];
	bra.uni 	$L__BB0_541;
$L__BB0_540:
	mov.f32 	%f1124, 0f00000000;
	// begin inline asm
	{  cvt.rn.f16.f32 %rs1739, %f1124;}

	// end inline asm
$L__BB0_541:
	setp.gt.s64 	%p432, %rd61, %rd1792;
	st.shared.u16 	[%r9+3334], %rs1739;
	@%p432 bra 	$L__BB0_543;
	ld.global.nc.u64 	%rd1427, [%rd7];
	mad.lo.s64 	%rd1428, %rd10, %rd1427, %rd13;
	mad.lo.s64 	%rd1429, %rd1428, %rd82, %rd61;
	cvt.u64.u16 	%rd1430, %rs54;
	mov.u32 	%r658, %ctaid.y;
	mul.lo.s32 	%r659, %r658, 96;
	cvt.u64.u32 	%rd1431, %r659;
	add.s64 	%rd1432, %rd1430, %rd1431;
	mad.lo.s64 	%rd1433, %rd12, %rd1429, %rd1432;
	shl.b64 	%rd1434, %rd1433, 1;
	add.s64 	%rd1435, %rd1, %rd1434;
	ld.global.u16 	%rs1740, [%rd1435];
	bra.uni 	$L__BB0_544;
$L__BB0_543:
	mov.f32 	%f1125, 0f00000000;
	// begin inline asm
	{  cvt.rn.f16.f32 %rs1740, %f1125;}

	// end inline asm
$L__BB0_544:
	st.shared.u16 	[%r9+3584], %rs1740;
	@%p432 bra 	$L__BB0_546;
	ld.global.nc.u64 	%rd1436, [%rd7];
	mad.lo.s64 	%rd1437, %rd10, %rd1436, %rd13;
	mad.lo.s64 	%rd1438, %rd1437, %rd82, %rd61;
	cvt.u64.u16 	%rd1439, %rs55;
	mov.u32 	%r660, %ctaid.y;
	mul.lo.s32 	%r661, %r660, 96;
	cvt.u64.u32 	%rd1440, %r661;
	add.s64 	%rd1441, %rd1439, %rd1440;
	mad.lo.s64 	%rd1442, %rd12, %rd1438, %rd1441;
	shl.b64 	%rd1443, %rd1442, 1;
	add.s64 	%rd1444, %rd1, %rd1443;
	ld.global.u16 	%rs1741, [%rd1444];
	bra.uni 	$L__BB0_547;
$L__BB0_546:
	mov.f32 	%f1126, 0f00000000;
	// begin inline asm
	{  cvt.rn.f16.f32 %rs1741, %f1126;}

	// end inline asm
$L__BB0_547:
	st.shared.u16 	[%r9+3586], %rs1741;
	@%p432 bra 	$L__BB0_549;
	ld.global.nc.u64 	%rd1445, [%rd7];
	mad.lo.s64 	%rd1446, %rd10, %rd1445, %rd13;
	mad.lo.s64 	%rd1447, %rd1446, %rd82, %rd61;
	cvt.u64.u16 	%rd1448, %rs56;
	mov.u32 	%r662, %ctaid.y;
	mul.lo.s32 	%r663, %r662, 96;
	cvt.u64.u32 	%rd1449, %r663;
	add.s64 	%rd1450, %rd1448, %rd1449;
	mad.lo.s64 	%rd1451, %rd12, %rd1447, %rd1450;
	shl.b64 	%rd1452, %rd1451, 1;
	add.s64 	%rd1453, %rd1, %rd1452;
	ld.global.u16 	%rs1742, [%rd1453];
	bra.uni 	$L__BB0_550;
$L__BB0_549:
	mov.f32 	%f1127, 0f00000000;
	// begin inline asm
	{  cvt.rn.f16.f32 %rs1742, %f1127;}

	// end inline asm
$L__BB0_550:
	st.shared.u16 	[%r9+3588], %rs1742;
	@%p432 bra 	$L__BB0_552;
	ld.global.nc.u64 	%rd1454, [%rd7];
	mad.lo.s64 	%rd1455, %rd10, %rd1454, %rd13;
	mad.lo.s64 	%rd1456, %rd1455, %rd82, %rd61;
	cvt.u64.u16 	%rd1457, %rs57;
	mov.u32 	%r664, %ctaid.y;
	mul.lo.s32 	%r665, %r664, 96;
	cvt.u64.u32 	%rd1458, %r665;
	add.s64 	%rd1459, %rd1457, %rd1458;
	mad.lo.s64 	%rd1460, %rd12, %rd1456, %rd1459;
	shl.b64 	%rd1461, %rd1460, 1;
	add.s64 	%rd1462, %rd1, %rd1461;
	ld.global.u16 	%rs1743, [%rd1462];
	bra.uni 	$L__BB0_553;
$L__BB0_552:
	mov.f32 	%f1128, 0f00000000;
	// begin inline asm
	{  cvt.rn.f16.f32 %rs1743, %f1128;}

	// end inline asm
$L__BB0_553:
	setp.gt.s64 	%p436, %rd62, %rd1792;
	st.shared.u16 	[%r9+3590], %rs1743;
	@%p436 bra 	$L__BB0_555;
	ld.global.nc.u64 	%rd1463, [%rd7];
	mad.lo.s64 	%rd1464, %rd10, %rd1463, %rd13;
	mad.lo.s64 	%rd1465, %rd1464, %rd82, %rd62;
	cvt.u64.u16 	%rd1466, %rs59;
	mov.u32 	%r666, %ctaid.y;
	mul.lo.s32 	%r667, %r666, 96;
	cvt.u64.u32 	%rd1467, %r667;
	add.s64 	%rd1468, %rd1466, %rd1467;
	mad.lo.s64 	%rd1469, %rd12, %rd1465, %rd1468;
	shl.b64 	%rd1470, %rd1469, 1;
	add.s64 	%rd1471, %rd1, %rd1470;
	ld.global.u16 	%rs1744, [%rd1471];
	bra.uni 	$L__BB0_556;
$L__BB0_555:
	mov.f32 	%f1129, 0f00000000;
	// begin inline asm
	{  cvt.rn.f16.f32 %rs1744, %f1129;}

	// end inline asm
$L__BB0_556:
	st.shared.u16 	[%r9+3840], %rs1744;
	@%p436 bra 	$L__BB0_558;
	ld.global.nc.u64 	%rd1472, [%rd7];
	mad.lo.s64 	%rd1473, %rd10, %rd1472, %rd13;
	mad.lo.s64 	%rd1474, %rd1473, %rd82, %rd62;
	cvt.u64.u16 	%rd1475, %rs60;
	mov.u32 	%r668, %ctaid.y;
	mul.lo.s32 	%r669, %r668, 96;
	cvt.u64.u32 	%rd1476, %r669;
	add.s64 	%rd1477, %rd1475, %rd1476;
	mad.lo.s64 	%rd1478, %rd12, %rd1474, %rd1477;
	shl.b64 	%rd1479, %rd1478, 1;
	add.s64 	%rd1480, %rd1, %rd1479;
	ld.global.u16 	%rs1745, [%rd1480];
	bra.uni 	$L__BB0_559;
$L__BB0_558:
	mov.f32 	%f1130, 0f00000000;
	// begin inline asm
	{  cvt.rn.f16.f32 %rs1745, %f1130;}

	// end inline asm
$L__BB0_559:
	st.shared.u16 	[%r9+3842], %rs1745;
	@%p436 bra 	$L__BB0_561;
	ld.global.nc.u64 	%rd1481, [%rd7];
	mad.lo.s64 	%rd1482, %rd10, %rd1481, %rd13;
	mad.lo.s64 	%rd1483, %rd1482, %rd82, %rd62;
	cvt.u64.u16 	%rd1484, %rs61;
	mov.u32 	%r670, %ctaid.y;
	mul.lo.s32 	%r671, %r670, 96;
	cvt.u64.u32 	%rd1485, %r671;
	add.s64 	%rd1486, %rd1484, %rd1485;
	mad.lo.s64 	%rd1487, %rd12, %rd1483, %rd1486;
	shl.b64 	%rd1488, %rd1487, 1;
	add.s64 	%rd1489, %rd1, %rd1488;
	ld.global.u16 	%rs1746, [%rd1489];
	bra.uni 	$L__BB0_562;
$L__BB0_561:
	mov.f32 	%f1131, 0f00000000;
	// begin inline asm
	{  cvt.rn.f16.f32 %rs1746, %f1131;}

	// end inline asm
$L__BB0_562:
	st.shared.u16 	[%r9+3844], %rs1746;
	@%p436 bra 	$L__BB0_564;
	ld.global.nc.u64 	%rd1490, [%rd7];
	mad.lo.s64 	%rd1491, %rd10, %rd1490, %rd13;
	mad.lo.s64 	%rd1492, %rd1491, %rd82, %rd62;
	cvt.u64.u16 	%rd1493, %rs62;
	mov.u32 	%r672, %ctaid.y;
	mul.lo.s32 	%r673, %r672, 96;
	cvt.u64.u32 	%rd1494, %r673;
	add.s64 	%rd1495, %rd1493, %rd1494;
	mad.lo.s64 	%rd1496, %rd12, %rd1492, %rd1495;
	shl.b64 	%rd1497, %rd1496, 1;
	add.s64 	%rd1498, %rd1, %rd1497;
	ld.global.u16 	%rs1747, [%rd1498];
	bra.uni 	$L__BB0_565;
$L__BB0_564:
	mov.f32 	%f1132, 0f00000000;
	// begin inline asm
	{  cvt.rn.f16.f32 %rs1747, %f1132;}

	// end inline asm
$L__BB0_565:
	setp.gt.s64 	%p440, %rd63, %rd1792;
	st.shared.u16 	[%r9+3846], %rs1747;
	@%p440 bra 	$L__BB0_567;
	ld.global.nc.u64 	%rd1499, [%rd7];
	mad.lo.s64 	%rd1500, %rd10, %rd1499, %rd13;
	mad.lo.s64 	%rd1501, %rd1500, %rd82, %rd63;
	cvt.u64.u16 	%rd1502, %rs64;
	mov.u32 	%r674, %ctaid.y;
	mul.lo.s32 	%r675, %r674, 96;
	cvt.u64.u32 	%rd1503, %r675;
	add.s64 	%rd1504, %rd1502, %rd1503;
	mad.lo.s64 	%rd1505, %rd12, %rd1501, %rd1504;
	shl.b64 	%rd1506, %rd1505, 1;
	add.s64 	%rd1507, %rd1, %rd1506;
	ld.global.u16 	%rs1748, [%rd1507];
	bra.uni 	$L__BB0_568;
$L__BB0_567:
	mov.f32 	%f1133, 0f00000000;
	// begin inline asm
	{  cvt.rn.f16.f32 %rs1748, %f1133;}

	// end inline asm
$L__BB0_568:
	st.shared.u16 	[%r9+4096], %rs1748;
	@%p440 bra 	$L__BB0_570;
	ld.global.nc.u64 	%rd1508, [%rd7];
	mad.lo.s64 	%rd1509, %rd10, %rd1508, %rd13;
	mad.lo.s64 	%rd1510, %rd1509, %rd82, %rd63;
	cvt.u64.u16 	%rd1511, %rs65;
	mov.u32 	%r676, %ctaid.y;
	mul.lo.s32 	%r677, %r676, 96;
	cvt.u64.u32 	%rd1512, %r677;
	add.s64 	%rd1513, %rd1511, %rd1512;
	mad.lo.s64 	%rd1514, %rd12, %rd1510, %rd1513;
	shl.b64 	%rd1515, %rd1514, 1;
	add.s64 	%rd1516, %rd1, %rd1515;
	ld.global.u16 	%rs1749, [%rd1516];
	bra.uni 	$L__BB0_571;
$L__BB0_570:
	mov.f32 	%f1134, 0f00000000;
	// begin inline asm
	{  cvt.rn.f16.f32 %rs1749, %f1134;}

	// end inline asm
$L__BB0_571:
	st.shared.u16 	[%r9+4098], %rs1749;
	@%p440 bra 	$L__BB0_573;
	ld.global.nc.u64 	%rd1517, [%rd7];
	mad.lo.s64 	%rd1518, %rd10, %rd1517, %rd13;
	mad.lo.s64 	%rd1519, %rd1518, %rd82, %rd63;
	cvt.u64.u16 	%rd1520, %rs66;
	mov.u32 	%r678, %ctaid.y;
	mul.lo.s32 	%r679, %r678, 96;
	cvt.u64.u32 	%rd1521, %r679;
	add.s64 	%rd1522, %rd1520, %rd1521;
	mad.lo.s64 	%rd1523, %rd12, %rd1519, %rd1522;
	shl.b64 	%rd1524, %rd1523, 1;
	add.s64 	%rd1525, %rd1, %rd1524;
	ld.global.u16 	%rs1750, [%rd1525];
	bra.uni 	$L__BB0_574;
$L__BB0_573:
	mov.f32 	%f1135, 0f00000000;
	// begin inline asm
	{  cvt.rn.f16.f32 %rs1750, %f1135;}

	// end inline asm
$L__BB0_574:
	st.shared.u16 	[%r9+4100], %rs1750;
	@%p440 bra 	$L__BB0_576;
	ld.global.nc.u64 	%rd1526, [%rd7];
	mad.lo.s64 	%rd1527, %rd10, %rd1526, %rd13;
	mad.lo.s64 	%rd1528, %rd1527, %rd82, %rd63;
	cvt.u64.u16 	%rd1529, %rs67;
	mov.u32 	%r680, %ctaid.y;
	mul.lo.s32 	%r681, %r680, 96;
	cvt.u64.u32 	%rd1530, %r681;
	add.s64 	%rd1531, %rd1529, %rd1530;
	mad.lo.s64 	%rd1532, %rd12, %rd1528, %rd1531;
	shl.b64 	%rd1533, %rd1532, 1;
	add.s64 	%rd1534, %rd1, %rd1533;
	ld.global.u16 	%rs1751, [%rd1534];
	bra.uni 	$L__BB0_577;
$L__BB0_576:
	mov.f32 	%f1136, 0f00000000;
	// begin inline asm
	{  cvt.rn.f16.f32 %rs1751, %f1136;}

	// end inline asm
$L__BB0_577:
	setp.gt.s64 	%p444, %rd64, %rd1792;
	st.shared.u16 	[%r9+4102], %rs1751;
	@%p444 bra 	$L__BB0_579;
	ld.global.nc.u64 	%rd1535, [%rd7];
	mad.lo.s64 	%rd1536, %rd10, %rd1535, %rd13;
	mad.lo.s64 	%rd1537, %rd1536, %rd82, %rd64;
	cvt.u64.u16 	%rd1538, %rs69;
	mov.u32 	%r682, %ctaid.y;
	mul.lo.s32 	%r683, %r682, 96;
	cvt.u64.u32 	%rd1539, %r683;
	add.s64 	%rd1540, %rd1538, %rd1539;
	mad.lo.s64 	%rd1541, %rd12, %rd1537, %rd1540;
	shl.b64 	%rd1542, %rd1541, 1;
	add.s64 	%rd1543, %rd1, %rd1542;
	ld.global.u16 	%rs1752, [%rd1543];
	bra.uni 	$L__BB0_580;
$L__BB0_579:
	mov.f32 	%f1137, 0f00000000;
	// begin inline asm
	{  cvt.rn.f16.f32 %rs1752, %f1137;}

	// end inline asm
$L__BB0_580:
	st.shared.u16 	[%r9+4352], %rs1752;
	@%p444 bra 	$L__BB0_582;
	ld.global.nc.u64 	%rd1544, [%rd7];
	mad.lo.s64 	%rd1545, %rd10, %rd1544, %rd13;
	mad.lo.s64 	%rd1546, %rd1545, %rd82, %rd64;
	cvt.u64.u16 	%rd1547, %rs70;
	mov.u32 	%r684, %ctaid.y;
	mul.lo.s32 	%r685, %r684, 96;
	cvt.u64.u32 	%rd1548, %r685;
	add.s64 	%rd1549, %rd1547, %rd1548;
	mad.lo.s64 	%rd1550, %rd12, %rd1546, %rd1549;
	shl.b64 	%rd1551, %rd1550, 1;
	add.s64 	%rd1552, %rd1, %rd1551;
	ld.global.u16 	%rs1753, [%rd1552];
	bra.uni 	$L__BB0_583;
$L__BB0_582:
	mov.f32 	%f1138, 0f00000000;
	// begin inline asm
	{  cvt.rn.f16.f32 %rs1753, %f1138;}

	// end inline asm
$L__BB0_583:
	st.shared.u16 	[%r9+4354], %rs1753;
	@%p444 bra 	$L__BB0_585;
	ld.global.nc.u64 	%rd1553, [%rd7];
	mad.lo.s64 	%rd1554, %rd10, %rd1553, %rd13;
	mad.lo.s64 	%rd1555, %rd1554, %rd82, %rd64;
	cvt.u64.u16 	%rd1556, %rs71;
	mov.u32 	%r686, %ctaid.y;
	mul.lo.s32 	%r687, %r686, 96;
	cvt.u64.u32 	%rd1557, %r687;
	add.s64 	%rd1558, %rd1556, %rd1557;
	mad.lo.s64 	%rd1559, %rd12, %rd1555, %rd1558;
	shl.b64 	%rd1560, %rd1559, 1;
	add.s64 	%rd1561, %rd1, %rd1560;
	ld.global.u16 	%rs1754, [%rd1561];
	bra.uni 	$L__BB0_586;
$L__BB0_585:
	mov.f32 	%f1139, 0f00000000;
	// begin inline asm
	{  cvt.rn.f16.f32 %rs1754, %f1139;}

	// end inline asm
$L__BB0_586:
	st.shared.u16 	[%r9+4356], %rs1754;
	@%p444 bra 	$L__BB0_588;
	ld.global.nc.u64 	%rd1562, [%rd7];
	mad.lo.s64 	%rd1563, %rd10, %rd1562, %rd13;
	mad.lo.s64 	%rd1564, %rd1563, %rd82, %rd64;
	cvt.u64.u16 	%rd1565, %rs72;
	mov.u32 	%r688, %ctaid.y;
	mul.lo.s32 	%r689, %r688, 96;
	cvt.u64.u32 	%rd1566, %r689;
	add.s64 	%rd1567, %rd1565, %rd1566;
	mad.lo.s64 	%rd1568, %rd12, %rd1564, %rd1567;
	shl.b64 	%rd1569, %rd1568, 1;
	add.s64 	%rd1570, %rd1, %rd1569;
	ld.global.u16 	%rs1755, [%rd1570];
	bra.uni 	$L__BB0_589;
$L__BB0_588:
	mov.f32 	%f1140, 0f00000000;
	// begin inline asm
	{  cvt.rn.f16.f32 %rs1755, %f1140;}

	// end inline asm
$L__BB0_589:
	setp.gt.s64 	%p448, %rd65, %rd1792;
	st.shared.u16 	[%r9+4358], %rs1755;
	@%p448 bra 	$L__BB0_591;
	ld.global.nc.u64 	%rd1571, [%rd7];
	mad.lo.s64 	%rd1572, %rd10, %rd1571, %rd13;
	mad.lo.s64 	%rd1573, %rd1572, %rd82, %rd65;
	cvt.u64.u16 	%rd1574, %rs74;
	mov.u32 	%r690, %ctaid.y;
	mul.lo.s32 	%r691, %r690, 96;
	cvt.u64.u32 	%rd1575, %r691;
	add.s64 	%rd1576, %rd1574, %rd1575;
	mad.lo.s64 	%rd1577, %rd12, %rd1573, %rd1576;
	shl.b64 	%rd1578, %rd1577, 1;
	add.s64 	%rd1579, %rd1, %rd1578;
	ld.global.u16 	%rs1756, [%rd1579];
	bra.uni 	$L__BB0_592;
$L__BB0_591:
	mov.f32 	%f1141, 0f00000000;
	// begin inline asm
	{  cvt.rn.f16.f32 %rs1756, %f1141;}

	// end inline asm
$L__BB0_592:
	st.shared.u16 	[%r9+4608], %rs1756;
	@%p448 bra 	$L__BB0_594;
	ld.global.nc.u64 	%rd1580, [%rd7];
	mad.lo.s64 	%rd1581, %rd10, %rd1580, %rd13;
	mad.lo.s64 	%rd1582, %rd1581, %rd82, %rd65;
	cvt.u64.u16 	%rd1583, %rs75;
	mov.u32 	%r692, %ctaid.y;
	mul.lo.s32 	%r693, %r692, 96;
	cvt.u64.u32 	%rd1584, %r693;
	add.s64 	%rd1585, %rd1583, %rd1584;
	mad.lo.s64 	%rd1586, %rd12, %rd1582, %rd1585;
	shl.b64 	%rd1587, %rd1586, 1;
	add.s64 	%rd1588, %rd1, %rd1587;
	ld.global.u16 	%rs1757, [%rd1588];
	bra.uni 	$L__BB0_595;
$L__BB0_594:
	mov.f32 	%f1142, 0f00000000;
	// begin inline asm
	{  cvt.rn.f16.f32 %rs1757, %f1142;}

	// end inline asm
$L__BB0_595:
	st.shared.u16 	[%r9+4610], %rs1757;
	@%p448 bra 	$L__BB0_597;
	ld.global.nc.u64 	%rd1589, [%rd7];
	mad.lo.s64 	%rd1590, %rd10, %rd1589, %rd13;
	mad.lo.s64 	%rd1591, %rd1590, %rd82, %rd65;
	cvt.u64.u16 	%rd1592, %rs76;
	mov.u32 	%r694, %ctaid.y;
	mul.lo.s32 	%r695, %r694, 96;
	cvt.u64.u32 	%rd1593, %r695;
	add.s64 	%rd1594, %rd1592, %rd1593;
	mad.lo.s64 	%rd1595, %rd12, %rd1591, %rd1594;
	shl.b64 	%rd1596, %rd1595, 1;
	add.s64 	%rd1597, %rd1, %rd1596;
	ld.global.u16 	%rs1758, [%rd1597];
	bra.uni 	$L__BB0_598;
$L__BB0_597:
	mov.f32 	%f1143, 0f00000000;
	// begin inline asm
	{  cvt.rn.f16.f32 %rs1758, %f1143;}

	// end inline asm
$L__BB0_598:
	st.shared.u16 	[%r9+4612], %rs1758;
	@%p448 bra 	$L__BB0_600;
	ld.global.nc.u64 	%rd1598, [%rd7];
	mad.lo.s64 	%rd1599, %rd10, %rd1598, %rd13;
	mad.lo.s64 	%rd1600, %rd1599, %rd82, %rd65;
	cvt.u64.u16 	%rd1601, %rs77;
	mov.u32 	%r696, %ctaid.y;
	mul.lo.s32 	%r697, %r696, 96;
	cvt.u64.u32 	%rd1602, %r697;
	add.s64 	%rd1603, %rd1601, %rd1602;
	mad.lo.s64 	%rd1604, %rd12, %rd1600, %rd1603;
	shl.b64 	%rd1605, %rd1604, 1;
	add.s64 	%rd1606, %rd1, %rd1605;
	ld.global.u16 	%rs1759, [%rd1606];
	bra.uni 	$L__BB0_601;
$L__BB0_600:
	mov.f32 	%f1144, 0f00000000;
	// begin inline asm
	{  cvt.rn.f16.f32 %rs1759, %f1144;}

	// end inline asm
$L__BB0_601:
	setp.gt.s64 	%p452, %rd66, %rd1792;
	st.shared.u16 	[%r9+4614], %rs1759;
	@%p452 bra 	$L__BB0_603;
	ld.global.nc.u64 	%rd1607, [%rd7];
	mad.lo.s64 	%rd1608, %rd10, %rd1607, %rd13;
	mad.lo.s64 	%rd1609, %rd1608, %rd82, %rd66;
	cvt.u64.u16 	%rd1610, %rs79;
	mov.u32 	%r698, %ctaid.y;
	mul.lo.s32 	%r699, %r698, 96;
	cvt.u64.u32 	%rd1611, %r699;
	add.s64 	%rd1612, %rd1610, %rd1611;
	mad.lo.s64 	%rd1613, %rd12, %rd1609, %rd1612;
	shl.b64 	%rd1614, %rd1613, 1;
	add.s64 	%rd1615, %rd1, %rd1614;
	ld.global.u16 	%rs1760, [%rd1615];
	bra.uni 	$L__BB0_604;
$L__BB0_603:
	mov.f32 	%f1145, 0f00000000;
	// begin inline asm
	{  cvt.rn.f16.f32 %rs1760, %f1145;}

	// end inline asm
$L__BB0_604:
	st.shared.u16 	[%r9+4864], %rs1760;
	@%p452 bra 	$L__BB0_606;
	ld.global.nc.u64 	%rd1616, [%rd7];
	mad.lo.s64 	%rd1617, %rd10, %rd1616, %rd13;
	mad.lo.s64 	%rd1618, %rd1617, %rd82, %rd66;
	cvt.u64.u16 	%rd1619, %rs80;
	mov.u32 	%r700, %ctaid.y;
	mul.lo.s32 	%r701, %r700, 96;
	cvt.u64.u32 	%rd1620, %r701;
	add.s64 	%rd1621, %rd1619, %rd1620;
	mad.lo.s64 	%rd1622, %rd12, %rd1618, %rd1621;
	shl.b64 	%rd1623, %rd1622, 1;
	add.s64 	%rd1624, %rd1, %rd1623;
	ld.global.u16 	%rs1761, [%rd1624];
	bra.uni 	$L__BB0_607;
$L__BB0_606:
	mov.f32 	%f1146, 0f00000000;
	// begin inline asm
	{  cvt.rn.f16.f32 %rs1761, %f1146;}

	// end inline asm
$L__BB0_607:
	st.shared.u16 	[%r9+4866], %rs1761;
	@%p452 bra 	$L__BB0_609;
	ld.global.nc.u64 	%rd1625, [%rd7];
	mad.lo.s64 	%rd1626, %rd10, %rd1625, %rd13;
	mad.lo.s64 	%rd1627, %rd1626, %rd82, %rd66;
	cvt.u64.u16 	%rd1628, %rs81;
	mov.u32 	%r702, %ctaid.y;
	mul.lo.s32 	%r703, %r702, 96;
	cvt.u64.u32 	%rd1629, %r703;
	add.s64 	%rd1630, %rd1628, %rd1629;
	mad.lo.s64 	%rd1631, %rd12, %rd1627, %rd1630;
	shl.b64 	%rd1632, %rd1631, 1;
	add.s64 	%rd1633, %rd1, %rd1632;
	ld.global.u16 	%rs1762, [%rd1633];
	bra.uni 	$L__BB0_610;
$L__BB0_609:
	mov.f32 	%f1147, 0f00000000;
	// begin inline asm
	{  cvt.rn.f16.f32 %rs1762, %f1147;}

	// end inline asm
$L__BB0_610:
	st.shared.u16 	[%r9+4868], %rs1762;
	@%p452 bra 	$L__BB0_612;
	ld.global.nc.u64 	%rd1634, [%rd7];
	mad.lo.s64 	%rd1635, %rd10, %rd1634, %rd13;
	mad.lo.s64 	%rd1636, %rd1635, %rd82, %rd66;
	cvt.u64.u16 	%rd1637, %rs82;
	mov.u32 	%r704, %ctaid.y;
	mul.lo.s32 	%r705, %r704, 96;
	cvt.u64.u32 	%rd1638, %r705;
	add.s64 	%rd1639, %rd1637, %rd1638;
	mad.lo.s64 	%rd1640, %rd12, %rd1636, %rd1639;
	shl.b64 	%rd1641, %rd1640, 1;
	add.s64 	%rd1642, %rd1, %rd1641;
	ld.global.u16 	%rs1763, [%rd1642];
	bra.uni 	$L__BB0_613;
$L__BB0_612:
	mov.f32 	%f1148, 0f00000000;
	// begin inline asm
	{  cvt.rn.f16.f32 %rs1763, %f1148;}

	// end inline asm
$L__BB0_613:
	setp.gt.s64 	%p456, %rd67, %rd1792;
	st.shared.u16 	[%r9+4870], %rs1763;
	@%p456 bra 	$L__BB0_615;
	ld.global.nc.u64 	%rd1643, [%rd7];
	mad.lo.s64 	%rd1644, %rd10, %rd1643, %rd13;
	mad.lo.s64 	%rd1645, %rd1644, %rd82, %rd67;
	cvt.u64.u16 	%rd1646, %rs84;
	mov.u32 	%r706, %ctaid.y;
	mul.lo.s32 	%r707, %r706, 96;
	cvt.u64.u32 	%rd1647, %r707;
	add.s64 	%rd1648, %rd1646, %rd1647;
	mad.lo.s64 	%rd1649, %rd12, %rd1645, %rd1648;
	shl.b64 	%rd1650, %rd1649, 1;
	add.s64 	%rd1651, %rd1, %rd1650;
	ld.global.u16 	%rs1764, [%rd1651];
	bra.uni 	$L__BB0_616;
$L__BB0_615:
	mov.f32 	%f1149, 0f00000000;
	// begin inline asm
	{  cvt.rn.f16.f32 %rs1764, %f1149;}

	// end inline asm
$L__BB0_616:
	st.shared.u16 	[%r9+5120], %rs1764;
	@%p456 bra 	$L__BB0_618;
	ld.global.nc.u64 	%rd1652, [%rd7];
	mad.lo.s64 	%rd1653, %rd10, %rd1652, %rd13;
	mad.lo.s64 	%rd1654, %rd1653, %rd82, %rd67;
	cvt.u64.u16 	%rd1655, %rs85;
	mov.u32 	%r708, %ctaid.y;
	mul.lo.s32 	%r709, %r708, 96;
	cvt.u64.u32 	%rd1656, %r709;
	add.s64 	%rd1657, %rd1655, %rd1656;
	mad.lo.s64 	%rd1658, %rd12, %rd1654, %rd1657;
	shl.b64 	%rd1659, %rd1658, 1;
	add.s64 	%rd1660, %rd1, %rd1659;
	ld.global.u16 	%rs1765, [%rd1660];
	bra.uni 	$L__BB0_619;
$L__BB0_618:
	mov.f32 	%f1150, 0f00000000;
	// begin inline asm
	{  cvt.rn.f16.f32 %rs1765, %f1150;}

	// end inline asm
$L__BB0_619:
	st.shared.u16 	[%r9+5122], %rs1765;
	@%p456 bra 	$L__BB0_621;
	ld.global.nc.u64 	%rd1661, [%rd7];
	mad.lo.s64 	%rd1662, %rd10, %rd1661, %rd13;
	mad.lo.s64 	%rd1663, %rd1662, %rd82, %rd67;
	cvt.u64.u16 	%rd1664, %rs86;
	mov.u32 	%r710, %ctaid.y;
	mul.lo.s32 	%r711, %r710, 96;
	cvt.u64.u32 	%rd1665, %r711;
	add.s64 	%rd1666, %rd1664, %rd1665;
	mad.lo.s64 	%rd1667, %rd12, %rd1663, %rd1666;
	shl.b64 	%rd1668, %rd1667, 1;
	add.s64 	%rd1669, %rd1, %rd1668;
	ld.global.u16 	%rs1766, [%rd1669];
	bra.uni 	$L__BB0_622;
$L__BB0_621:
	mov.f32 	%f1151, 0f00000000;
	// begin inline asm
	{  cvt.rn.f16.f32 %rs1766, %f1151;}

	// end inline asm
$L__BB0_622:
	st.shared.u16 	[%r9+5124], %rs1766;
	@%p456 bra 	$L__BB0_624;
	ld.global.nc.u64 	%rd1670, [%rd7];
	mad.lo.s64 	%rd1671, %rd10, %rd1670, %rd13;
	mad.lo.s64 	%rd1672, %rd1671, %rd82, %rd67;
	cvt.u64.u16 	%rd1673, %rs87;
	mov.u32 	%r712, %ctaid.y;
	mul.lo.s32 	%r713, %r712, 96;
	cvt.u64.u32 	%rd1674, %r713;
	add.s64 	%rd1675, %rd1673, %rd1674;
	mad.lo.s64 	%rd1676, %rd12, %rd1672, %rd1675;
	shl.b64 	%rd1677, %rd1676, 1;
	add.s64 	%rd1678, %rd1, %rd1677;
	ld.global.u16 	%rs1767, [%rd1678];
	bra.uni 	$L__BB0_625;
$L__BB0_624:
	mov.f32 	%f1152, 0f00000000;
	// begin inline asm
	{  cvt.rn.f16.f32 %rs1767, %f1152;}

	// end inline asm
$L__BB0_625:
	setp.gt.s64 	%p460, %rd68, %rd1792;
	st.shared.u16 	[%r9+5126], %rs1767;
	@%p460 bra 	$L__BB0_627;
	ld.global.nc.u64 	%rd1679, [%rd7];
	mad.lo.s64 	%rd1680, %rd10, %rd1679, %rd13;
	mad.lo.s64 	%rd1681, %rd1680, %rd82, %rd68;
	cvt.u64.u16 	%rd1682, %rs89;
	mov.u32 	%r714, %ctaid.y;
	mul.lo.s32 	%r715, %r714, 96;
	cvt.u64.u32 	%rd1683, %r715;
	add.s64 	%rd1684, %rd1682, %rd1683;
	mad.lo.s64 	%rd1685, %rd12, %rd1681, %rd1684;
	shl.b64 	%rd1686, %rd1685, 1;
	add.s64 	%rd1687, %rd1, %rd1686;
	ld.global.u16 	%rs1768, [%rd1687];
	bra.uni 	$L__BB0_628;
$L__BB0_627:
	mov.f32 	%f1153, 0f00000000;
	// begin inline asm
	{  cvt.rn.f16.f32 %rs1768, %f1153;}

	// end inline asm
$L__BB0_628:
	setp.gt.s64 	%p461, %rd68, %rd1792;
	st.shared.u16 	[%r9+5376], %rs1768;
	@%p461 bra 	$L__BB0_630;
	ld.global.nc.u64 	%rd1688, [%rd7];
	mad.lo.s64 	%rd1689, %rd10, %rd1688, %rd13;
	mad.lo.s64 	%rd1690, %rd1689, %rd82, %rd68;
	mad.lo.s64 	%rd1691, %rd12, %rd1690, %rd38;
	shl.b64 	%rd1692, %rd1691, 1;
	add.s64 	%rd1693, %rd1, %rd1692;
	ld.global.u16 	%rs1769, [%rd1693];
	bra.uni 	$L__BB0_631;
$L__BB0_630:
	mov.f32 	%f1154, 0f00000000;
	// begin inline asm
	{  cvt.rn.f16.f32 %rs1769, %f1154;}

	// end inline asm
$L__BB0_631:
	setp.gt.s64 	%p462, %rd68, %rd1792;
	st.shared.u16 	[%r9+5378], %rs1769;
	@%p462 bra 	$L__BB0_633;
	ld.global.nc.u64 	%rd1694, [%rd7];
	mad.lo.s64 	%rd1695, %rd10, %rd1694, %rd13;
	mad.lo.s64 	%rd1696, %rd1695, %rd82, %rd68;
	mad.lo.s64 	%rd1697, %rd12, %rd1696, %rd39;
	shl.b64 	%rd1698, %rd1697, 1;
	add.s64 	%rd1699, %rd1, %rd1698;
	ld.global.u16 	%rs1770, [%rd1699];
	bra.uni 	$L__BB0_634;
$L__BB0_633:
	mov.f32 	%f1155, 0f00000000;
	// begin inline asm
	{  cvt.rn.f16.f32 %rs1770, %f1155;}

	// end inline asm
$L__BB0_634:
	setp.gt.s64 	%p463, %rd68, %rd1792;
	st.shared.u16 	[%r9+5380], %rs1770;
	@%p463 bra 	$L__BB0_636;
	ld.global.nc.u64 	%rd1700, [%rd7];
	mad.lo.s64 	%rd1701, %rd10, %rd1700, %rd13;
	mad.lo.s64 	%rd1702, %rd1701, %rd82, %rd68;
	cvt.u64.u16 	%rd1703, %rs90;
	mov.u32 	%r716, %ctaid.y;
	mul.lo.s32 	%r717, %r716, 96;
	cvt.u64.u32 	%rd1704, %r717;
	add.s64 	%rd1705, %rd1703, %rd1704;
	mad.lo.s64 	%rd1706, %rd12, %rd1702, %rd1705;
	shl.b64 	%rd1707, %rd1706, 1;
	add.s64 	%rd1708, %rd1, %rd1707;
	ld.global.u16 	%rs1771, [%rd1708];
	bra.uni 	$L__BB0_637;
$L__BB0_636:
	mov.f32 	%f1156, 0f00000000;
	// begin inline asm
	{  cvt.rn.f16.f32 %rs1771, %f1156;}

	// end inline asm
$L__BB0_637:
	setp.gt.s64 	%p464, %rd69, %rd1792;
	st.shared.u16 	[%r9+5382], %rs1771;
	@%p464 bra 	$L__BB0_639;
	ld.global.nc.u64 	%rd1709, [%rd7];
	mad.lo.s64 	%rd1710, %rd10, %rd1709, %rd13;
	mad.lo.s64 	%rd1711, %rd1710, %rd82, %rd69;
	mad.lo.s64 	%rd1712, %rd12, %rd1711, %rd40;
	shl.b64 	%rd1713, %rd1712, 1;
	add.s64 	%rd1714, %rd1, %rd1713;
	ld.global.u16 	%rs1772, [%rd1714];
	bra.uni 	$L__BB0_640;
$L__BB0_639:
	mov.f32 	%f1157, 0f00000000;
	// begin inline asm
	{  cvt.rn.f16.f32 %rs1772, %f1157;}

	// end inline asm
$L__BB0_640:
	setp.gt.s64 	%p465, %rd69, %rd1792;
	st.shared.u16 	[%r9+5632], %rs1772;
	@%p465 bra 	$L__BB0_642;
	ld.global.nc.u64 	%rd1715, [%rd7];
	mad.lo.s64 	%rd1716, %rd10, %rd1715, %rd13;
	mad.lo.s64 	%rd1717, %rd1716, %rd82, %rd69;
	mad.lo.s64 	%rd1718, %rd12, %rd1717, %rd41;
	shl.b64 	%rd1719, %rd1718, 1;
	add.s64 	%rd1720, %rd1, %rd1719;
	ld.global.u16 	%rs1773, [%rd1720];
	bra.uni 	$L__BB0_643;
$L__BB0_642:
	mov.f32 	%f1158, 0f00000000;
	// begin inline asm
	{  cvt.rn.f16.f32 %rs1773, %f1158;}

	// end inline asm
$L__BB0_643:
	setp.gt.s64 	%p466, %rd69, %rd1792;
	st.shared.u16 	[%r9+5634], %rs1773;
	@%p466 bra 	$L__BB0_645;
	ld.global.nc.u64 	%rd1721, [%rd7];
	mad.lo.s64 	%rd1722, %rd10, %rd1721, %rd13;
	mad.lo.s64 	%rd1723, %rd1722, %rd82, %rd69;
	cvt.u64.u16 	%rd1724, %rs92;
	mov.u32 	%r718, %ctaid.y;
	mul.lo.s32 	%r719, %r718, 96;
	cvt.u64.u32 	%rd1725, %r719;
	add.s64 	%rd1726, %rd1724, %rd1725;
	mad.lo.s64 	%rd1727, %rd12, %rd1723, %rd1726;
	shl.b64 	%rd1728, %rd1727, 1;
	add.s64 	%rd1729, %rd1, %rd1728;
	ld.global.u16 	%rs1774, [%rd1729];
	bra.uni 	$L__BB0_646;
$L__BB0_645:
	mov.f32 	%f1159, 0f00000000;
	// begin inline asm
	{  cvt.rn.f16.f32 %rs1774, %f1159;}

	// end inline asm
$L__BB0_646:
	setp.gt.s64 	%p467, %rd69, %rd1792;
	st.shared.u16 	[%r9+5636], %rs1774;
	@%p467 bra 	$L__BB0_648;
	ld.global.nc.u64 	%rd1730, [%rd7];
	mad.lo.s64 	%rd1731, %rd10, %rd1730, %rd13;
	mad.lo.s64 	%rd1732, %rd1731, %rd82, %rd69;
	cvt.u64.u16 	%rd1733, %rs93;
	mov.u32 	%r720, %ctaid.y;
	mul.lo.s32 	%r721, %r720, 96;
	cvt.u64.u32 	%rd1734, %r721;
	add.s64 	%rd1735, %rd1733, %rd1734;
	mad.lo.s64 	%rd1736, %rd12, %rd1732, %rd1735;
	shl.b64 	%rd1737, %rd1736, 1;
	add.s64 	%rd1738, %rd1, %rd1737;
	ld.global.u16 	%rs1775, [%rd1738];
	bra.uni 	$L__BB0_649;
$L__BB0_648:
	mov.f32 	%f1160, 0f00000000;
	// begin inline asm
	{  cvt.rn.f16.f32 %rs1775, %f1160;}

	// end inline asm
$L__BB0_649:
	setp.gt.s64 	%p468, %rd70, %rd1792;
	st.shared.u16 	[%r9+5638], %rs1775;
	@%p468 bra 	$L__BB0_651;
	ld.global.nc.u64 	%rd1739, [%rd7];
	mad.lo.s64 	%rd1740, %rd10, %rd1739, %rd13;
	mad.lo.s64 	%rd1741, %rd1740, %rd82, %rd70;
	cvt.u64.u16 	%rd1742, %rs95;
	mov.u32 	%r722, %ctaid.y;
	mul.lo.s32 	%r723, %r722, 96;
	cvt.u64.u32 	%rd1743, %r723;
	add.s64 	%rd1744, %rd1742, %rd1743;
	mad.lo.s64 	%rd1745, %rd12, %rd1741, %rd1744;
	shl.b64 	%rd1746, %rd1745, 1;
	add.s64 	%rd1747, %rd1, %rd1746;
	ld.global.u16 	%rs1776, [%rd1747];
	bra.uni 	$L__BB0_652;
$L__BB0_651:
	mov.f32 	%f1161, 0f00000000;
	// begin inline asm
	{  cvt.rn.f16.f32 %rs1776, %f1161;}

	// end inline asm
$L__BB0_652:
	setp.gt.s64 	%p469, %rd70, %rd1792;
	st.shared.u16 	[%r9+5888], %rs1776;
	@%p469 bra 	$L__BB0_654;
	ld.global.nc.u64 	%rd1748, [%rd7];
	mad.lo.s64 	%rd1749, %rd10, %rd1748, %rd13;
	mad.lo.s64 	%rd1750, %rd1749, %rd82, %rd70;
	cvt.u64.u16 	%rd1751, %rs96;
	mov.u32 	%r724, %ctaid.y;
	mul.lo.s32 	%r725, %r724, 96;
	cvt.u64.u32 	%rd1752, %r725;
	add.s64 	%rd1753, %rd1751, %rd1752;
	mad.lo.s64 	%rd1754, %rd12, %rd1750, %rd1753;
	shl.b64 	%rd1755, %rd1754, 1;
	add.s64 	%rd1756, %rd1, %rd1755;
	ld.global.u16 	%rs1777, [%rd1756];
	bra.uni 	$L__BB0_655;
$L__BB0_654:
	mov.f32 	%f1162, 0f00000000;
	// begin inline asm
	{  cvt.rn.f16.f32 %rs1777, %f1162;}

	// end inline asm
$L__BB0_655:
	setp.gt.s64 	%p470, %rd70, %rd1792;
	st.shared.u16 	[%r9+5890], %rs1777;
	@%p470 bra 	$L__BB0_657;
	ld.global.nc.u64 	%rd1757, [%rd7];
	mad.lo.s64 	%rd1758, %rd10, %rd1757, %rd13;
	mad.lo.s64 	%rd1759, %rd1758, %rd82, %rd70;
	mad.lo.s64 	%rd1760, %rd12, %rd1759, %rd42;
	shl.b64 	%rd1761, %rd1760, 1;
	add.s64 	%rd1762, %rd1, %rd1761;
	ld.global.u16 	%rs1778, [%rd1762];
	bra.uni 	$L__BB0_658;
$L__BB0_657:
	mov.f32 	%f1163, 0f00000000;
	// begin inline asm
	{  cvt.rn.f16.f32 %rs1778, %f1163;}

	// end inline asm
$L__BB0_658:
	setp.gt.s64 	%p471, %rd70, %rd1792;
	st.shared.u16 	[%r9+5892], %rs1778;
	@%p471 bra 	$L__BB0_660;
	ld.global.nc.u64 	%rd1763, [%rd7];
	mad.lo.s64 	%rd1764, %rd10, %rd1763, %rd13;
	mad.lo.s64 	%rd1765, %rd1764, %rd82, %rd70;
	mad.lo.s64 	%rd1766, %rd12, %rd1765, %rd43;
	shl.b64 	%rd1767, %rd1766, 1;
	add.s64 	%rd1768, %rd1, %rd1767;
	ld.global.u16 	%rs1779, [%rd1768];
	bra.uni 	$L__BB0_661;
$L__BB0_660:
	mov.f32 	%f1164, 0f00000000;
	// begin inline asm
	{  cvt.rn.f16.f32 %rs1779, %f1164;}

	// end inline asm
$L__BB0_661:
	ld.param.u64 	%rd1781, [rotary_mha_decode_96_float16_kernel_param_6];
	st.shared.u16 	[%r9+5894], %rs1779;
	shl.b32 	%r728, %r2, 1;
	mov.u32 	%r729, _ZZ35rotary_mha_decode_96_float16_kernelE13K_last_rotary;
	add.s32 	%r730, %r729, %r728;
	add.s32 	%r731, %r730, %r728;
	ld.shared.f32 	%f1261, [%r731];
	// begin inline asm
	activemask.b32 %r726;
	// end inline asm
	mov.b32 	%r732, %f1261;
	shfl.sync.down.b32	%r733|%p472, %r732, 16, 31, %r726;
	mov.b32 	%f1262, %r733;
	max.f32 	%f1263, %f1261, %f1262;
	mov.b32 	%r734, %f1263;
	shfl.sync.down.b32	%r735|%p473, %r734, 8, 31, %r726;
	mov.b32 	%f1264, %r735;
	max.f32 	%f1265, %f1263, %f1264;
	mov.b32 	%r736, %f1265;
	shfl.sync.down.b32	%r737|%p474, %r736, 4, 31, %r726;
	mov.b32 	%f1266, %r737;
	max.f32 	%f1267, %f1265, %f1266;
	mov.b32 	%r738, %f1267;
	shfl.sync.down.b32	%r739|%p475, %r738, 2, 31, %r726;
	mov.b32 	%f1268, %r739;
	max.f32 	%f1269, %f1267, %f1268;
	mov.b32 	%r740, %f1269;
	shfl.sync.down.b32	%r741|%p476, %r740, 1, 31, %r726;
	mov.b32 	%f1270, %r741;
	max.f32 	%f1271, %f1269, %f1270;
	mov.b32 	%r742, %f1271;
	shfl.sync.idx.b32	%r743|%p477, %r742, 0, 31, %r726;
	mov.b32 	%f1272, %r743;
	max.f32 	%f22, %f1439, %f1272;
	ld.shared.f32 	%f1273, [%r731];
	sub.f32 	%f1274, %f1273, %f22;
	mul.f32 	%f1275, %f1274, 0f3FB8AA3B;
	ex2.approx.f32 	%f1276, %f1275;
	shl.b32 	%r744, %r2, 2;
	mov.u32 	%r745, _ZZ35rotary_mha_decode_96_float16_kernelE1A;
	add.s32 	%r746, %r745, %r744;
	st.shared.f32 	[%r746], %f1276;
	// begin inline asm
	activemask.b32 %r727;
	// end inline asm
	mov.b32 	%r747, %f1276;
	shfl.sync.down.b32	%r748|%p478, %r747, 16, 31, %r727;
	mov.b32 	%f1277, %r748;
	add.f32 	%f1278, %f1276, %f1277;
	mov.b32 	%r749, %f1278;
	shfl.sync.down.b32	%r750|%p479, %r749, 8, 31, %r727;
	mov.b32 	%f1279, %r750;
	add.f32 	%f1280, %f1278, %f1279;
	mov.b32 	%r751, %f1280;
	shfl.sync.down.b32	%r752|%p480, %r751, 4, 31, %r727;
	mov.b32 	%f1281, %r752;
	add.f32 	%f1282, %f1280, %f1281;
	mov.b32 	%r753, %f1282;
	shfl.sync.down.b32	%r754|%p481, %r753, 2, 31, %r727;
	mov.b32 	%f1283, %r754;
	add.f32 	%f1284, %f1282, %f1283;
	mov.b32 	%r755, %f1284;
	shfl.sync.down.b32	%r756|%p482, %r755, 1, 31, %r727;
	mov.b32 	%f1285, %r756;
	add.f32 	%f1286, %f1284, %f1285;
	mov.b32 	%r757, %f1286;
	shfl.sync.idx.b32	%r758|%p483, %r757, 0, 31, %r727;
	mov.b32 	%f1287, %r758;
	sub.f32 	%f1288, %f1439, %f22;
	mul.f32 	%f1289, %f1288, 0f3FB8AA3B;
	ex2.approx.f32 	%f1290, %f1289;
	max.f32 	%f1291, %f1287, 0f3727C5AC;
	fma.rn.f32 	%f23, %f1440, %f1290, %f1291;
	bar.sync 	0;
	ld.shared.f32 	%f1292, [_ZZ35rotary_mha_decode_96_float16_kernelE1A];
	ld.shared.u16 	%rs1486, [%r10];
	// begin inline asm
	{  cvt.f32.f16 %f1165, %rs1486;}

	// end inline asm
	fma.rn.f32 	%f1293, %f1292, %f1165, 0f00000000;
	ld.shared.f32 	%f1294, [_ZZ35rotary_mha_decode_96_float16_kernelE1A+4];
	ld.shared.u16 	%rs1487, [%r10+192];
	// begin inline asm
	{  cvt.f32.f16 %f1166, %rs1487;}

	// end inline asm
	fma.rn.f32 	%f1295, %f1294, %f1166, %f1293;
	ld.shared.f32 	%f1296, [_ZZ35rotary_mha_decode_96_float16_kernelE1A+8];
	ld.shared.u16 	%rs1488, [%r10+384];
	// begin inline asm
	{  cvt.f32.f16 %f1167, %rs1488;}

	// end inline asm
	fma.rn.f32 	%f1297, %f1296, %f1167, %f1295;
	ld.shared.f32 	%f1298, [_ZZ35rotary_mha_decode_96_float16_kernelE1A+12];
	ld.shared.u16 	%rs1489, [%r10+576];
	// begin inline asm
	{  cvt.f32.f16 %f1168, %rs1489;}

	// end inline asm
	fma.rn.f32 	%f1299, %f1298, %f1168, %f1297;
	ld.shared.f32 	%f1300, [_ZZ35rotary_mha_decode_96_float16_kernelE1A+16];
	ld.shared.u16 	%rs1490, [%r10+768];
	// begin inline asm
	{  cvt.f32.f16 %f1169, %rs1490;}

	// end inline asm
	fma.rn.f32 	%f1301, %f1300, %f1169, %f1299;
	ld.shared.f32 	%f1302, [_ZZ35rotary_mha_decode_96_float16_kernelE1A+20];
	ld.shared.u16 	%rs1491, [%r10+960];
	// begin inline asm
	{  cvt.f32.f16 %f1170, %rs1491;}

	// end inline asm
	fma.rn.f32 	%f1303, %f1302, %f1170, %f1301;
	ld.shared.f32 	%f1304, [_ZZ35rotary_mha_decode_96_float16_kernelE1A+24];
	ld.shared.u16 	%rs1492, [%r10+1152];
	// begin inline asm
	{  cvt.f32.f16 %f1171, %rs1492;}

	// end inline asm
	fma.rn.f32 	%f1305, %f1304, %f1171, %f1303;
	ld.shared.f32 	%f1306, [_ZZ35rotary_mha_decode_96_float16_kernelE1A+28];
	ld.shared.u16 	%rs1493, [%r10+1344];
	// begin inline asm
	{  cvt.f32.f16 %f1172, %rs1493;}

	// end inline asm
	fma.rn.f32 	%f1307, %f1306, %f1172, %f1305;
	ld.shared.f32 	%f1308, [_ZZ35rotary_mha_decode_96_float16_kernelE1A+32];
	ld.shared.u16 	%rs1494, [%r10+1536];
	// begin inline asm
	{  cvt.f32.f16 %f1173, %rs1494;}

	// end inline asm
	fma.rn.f32 	%f1309, %f1308, %f1173, %f1307;
	ld.shared.f32 	%f1310, [_ZZ35rotary_mha_decode_96_float16_kernelE1A+36];
	ld.shared.u16 	%rs1495, [%r10+1728];
	// begin inline asm
	{  cvt.f32.f16 %f1174, %rs1495;}

	// end inline asm
	fma.rn.f32 	%f1311, %f1310, %f1174, %f1309;
	ld.shared.f32 	%f1312, [_ZZ35rotary_mha_decode_96_float16_kernelE1A+40];
	ld.shared.u16 	%rs1496, [%r10+1920];
	// begin inline asm
	{  cvt.f32.f16 %f1175, %rs1496;}

	// end inline asm
	fma.rn.f32 	%f1313, %f1312, %f1175, %f1311;
	ld.shared.f32 	%f1314, [_ZZ35rotary_mha_decode_96_float16_kernelE1A+44];
	ld.shared.u16 	%rs1497, [%r10+2112];
	// begin inline asm
	{  cvt.f32.f16 %f1176, %rs1497;}

	// end inline asm
	fma.rn.f32 	%f1315, %f1314, %f1176, %f1313;
	ld.shared.f32 	%f1316, [_ZZ35rotary_mha_decode_96_float16_kernelE1A+48];
	ld.shared.u16 	%rs1498, [%r10+2304];
	// begin inline asm
	{  cvt.f32.f16 %f1177, %rs1498;}

	// end inline asm
	fma.rn.f32 	%f1317, %f1316, %f1177, %f1315;
	ld.shared.f32 	%f1318, [_ZZ35rotary_mha_decode_96_float16_kernelE1A+52];
	ld.shared.u16 	%rs1499, [%r10+2496];
	// begin inline asm
	{  cvt.f32.f16 %f1178, %rs1499;}

	// end inline asm
	fma.rn.f32 	%f1319, %f1318, %f1178, %f1317;
	ld.shared.f32 	%f1320, [_ZZ35rotary_mha_decode_96_float16_kernelE1A+56];
	ld.shared.u16 	%rs1500, [%r10+2688];
	// begin inline asm
	{  cvt.f32.f16 %f1179, %rs1500;}

	// end inline asm
	fma.rn.f32 	%f1321, %f1320, %f1179, %f1319;
	ld.shared.f32 	%f1322, [_ZZ35rotary_mha_decode_96_float16_kernelE1A+60];
	ld.shared.u16 	%rs1501, [%r10+2880];
	// begin inline asm
	{  cvt.f32.f16 %f1180, %rs1501;}

	// end inline asm
	fma.rn.f32 	%f1323, %f1322, %f1180, %f1321;
	ld.shared.f32 	%f1324, [_ZZ35rotary_mha_decode_96_float16_kernelE1A+64];
	ld.shared.u16 	%rs1502, [%r10+3072];
	// begin inline asm
	{  cvt.f32.f16 %f1181, %rs1502;}

	// end inline asm
	fma.rn.f32 	%f1325, %f1324, %f1181, %f1323;
	ld.shared.f32 	%f1326, [_ZZ35rotary_mha_decode_96_float16_kernelE1A+68];
	ld.shared.u16 	%rs1503, [%r10+3264];
	// begin inline asm
	{  cvt.f32.f16 %f1182, %rs1503;}

	// end inline asm
	fma.rn.f32 	%f1327, %f1326, %f1182, %f1325;
	ld.shared.f32 	%f1328, [_ZZ35rotary_mha_decode_96_float16_kernelE1A+72];
	ld.shared.u16 	%rs1504, [%r10+3456];
	// begin inline asm
	{  cvt.f32.f16 %f1183, %rs1504;}

	// end inline asm
	fma.rn.f32 	%f1329, %f1328, %f1183, %f1327;
	ld.shared.f32 	%f1330, [_ZZ35rotary_mha_decode_96_float16_kernelE1A+76];
	ld.shared.u16 	%rs1505, [%r10+3648];
	// begin inline asm
	{  cvt.f32.f16 %f1184, %rs1505;}

	// end inline asm
	fma.rn.f32 	%f1331, %f1330, %f1184, %f1329;
	ld.shared.f32 	%f1332, [_ZZ35rotary_mha_decode_96_float16_kernelE1A+80];
	ld.shared.u16 	%rs1506, [%r10+3840];
	// begin inline asm
	{  cvt.f32.f16 %f1185, %rs1506;}

	// end inline asm
	fma.rn.f32 	%f1333, %f1332, %f1185, %f1331;
	ld.shared.f32 	%f1334, [_ZZ35rotary_mha_decode_96_float16_kernelE1A+84];
	ld.shared.u16 	%rs1507, [%r10+4032];
	// begin inline asm
	{  cvt.f32.f16 %f1186, %rs1507;}

	// end inline asm
	fma.rn.f32 	%f1335, %f1334, %f1186, %f1333;
	ld.shared.f32 	%f1336, [_ZZ35rotary_mha_decode_96_float16_kernelE1A+88];
	ld.shared.u16 	%rs1508, [%r10+4224];
	// begin inline asm
	{  cvt.f32.f16 %f1187, %rs1508;}

	// end inline asm
	fma.rn.f32 	%f1337, %f1336, %f1187, %f1335;
	ld.shared.f32 	%f1338, [_ZZ35rotary_mha_decode_96_float16_kernelE1A+92];
	ld.shared.u16 	%rs1509, [%r10+4416];
	// begin inline asm
	{  cvt.f32.f16 %f1188, %rs1509;}

	// end inline asm
	fma.rn.f32 	%f1339, %f1338, %f1188, %f1337;
	ld.shared.f32 	%f1340, [_ZZ35rotary_mha_decode_96_float16_kernelE1A+96];
	ld.shared.u16 	%rs1510, [%r10+4608];
	// begin inline asm
	{  cvt.f32.f16 %f1189, %rs1510;}

	// end inline asm
	fma.rn.f32 	%f1341, %f1340, %f1189, %f1339;
	ld.shared.f32 	%f1342, [_ZZ35rotary_mha_decode_96_float16_kernelE1A+100];
	ld.shared.u16 	%rs1511, [%r10+4800];
	// begin inline asm
	{  cvt.f32.f16 %f1190, %rs1511;}

	// end inline asm
	fma.rn.f32 	%f1343, %f1342, %f1190, %f1341;
	ld.shared.f32 	%f1344, [_ZZ35rotary_mha_decode_96_float16_kernelE1A+104];
	ld.shared.u16 	%rs1512, [%r10+4992];
	// begin inline asm
	{  cvt.f32.f16 %f1191, %rs1512;}

	// end inline asm
	fma.rn.f32 	%f1345, %f1344, %f1191, %f1343;
	ld.shared.f32 	%f1346, [_ZZ35rotary_mha_decode_96_float16_kernelE1A+108];
	ld.shared.u16 	%rs1513, [%r10+5184];
	// begin inline asm
	{  cvt.f32.f16 %f1192, %rs1513;}

	// end inline asm
	fma.rn.f32 	%f1347, %f1346, %f1192, %f1345;
	ld.shared.f32 	%f1348, [_ZZ35rotary_mha_decode_96_float16_kernelE1A+112];
	ld.shared.u16 	%rs1514, [%r10+5376];
	// begin inline asm
	{  cvt.f32.f16 %f1193, %rs1514;}

	// end inline asm
	fma.rn.f32 	%f1349, %f1348, %f1193, %f1347;
	ld.shared.f32 	%f1350, [_ZZ35rotary_mha_decode_96_float16_kernelE1A+116];
	ld.shared.u16 	%rs1515, [%r10+5568];
	// begin inline asm
	{  cvt.f32.f16 %f1194, %rs1515;}

	// end inline asm
	fma.rn.f32 	%f1351, %f1350, %f1194, %f1349;
	ld.shared.f32 	%f1352, [_ZZ35rotary_mha_decode_96_float16_kernelE1A+120];
	ld.shared.u16 	%rs1516, [%r10+5760];
	// begin inline asm
	{  cvt.f32.f16 %f1195, %rs1516;}

	// end inline asm
	fma.rn.f32 	%f1353, %f1352, %f1195, %f1351;
	ld.shared.f32 	%f1354, [_ZZ35rotary_mha_decode_96_float16_kernelE1A+124];
	ld.shared.u16 	%rs1517, [%r10+5952];
	// begin inline asm
	{  cvt.f32.f16 %f1196, %rs1517;}

	// end inline asm
	fma.rn.f32 	%f1355, %f1354, %f1196, %f1353;
	mov.u32 	%r759, _ZZ35rotary_mha_decode_96_float16_kernelE8O_shared;
	add.s32 	%r760, %r759, %r744;
	ld.shared.f32 	%f1356, [%r760];
	mul.f32 	%f1357, %f1440, %f1356;
	fma.rn.f32 	%f1358, %f1290, %f1357, %f1355;
	div.rn.f32 	%f1359, %f1358, %f23;
	st.shared.f32 	[%r760], %f1359;
	ld.shared.u16 	%rs1518, [%r10+64];
	// begin inline asm
	{  cvt.f32.f16 %f1197, %rs1518;}

	// end inline asm
	fma.rn.f32 	%f1360, %f1292, %f1197, 0f00000000;
	ld.shared.u16 	%rs1519, [%r10+256];
	// begin inline asm
	{  cvt.f32.f16 %f1198, %rs1519;}

	// end inline asm
	fma.rn.f32 	%f1361, %f1294, %f1198, %f1360;
	ld.shared.u16 	%rs1520, [%r10+448];
	// begin inline asm
	{  cvt.f32.f16 %f1199, %rs1520;}

	// end inline asm
	fma.rn.f32 	%f1362, %f1296, %f1199, %f1361;
	ld.shared.u16 	%rs1521, [%r10+640];
	// begin inline asm
	{  cvt.f32.f16 %f1200, %rs1521;}

	// end inline asm
	fma.rn.f32 	%f1363, %f1298, %f1200, %f1362;
	ld.shared.u16 	%rs1522, [%r10+832];
	// begin inline asm
	{  cvt.f32.f16 %f1201, %rs1522;}

	// end inline asm
	fma.rn.f32 	%f1364, %f1300, %f1201, %f1363;
	ld.shared.u16 	%rs1523, [%r10+1024];
	// begin inline asm
	{  cvt.f32.f16 %f1202, %rs1523;}

	// end inline asm
	fma.rn.f32 	%f1365, %f1302, %f1202, %f1364;
	ld.shared.u16 	%rs1524, [%r10+1216];
	// begin inline asm
	{  cvt.f32.f16 %f1203, %rs1524;}

	// end inline asm
	fma.rn.f32 	%f1366, %f1304, %f1203, %f1365;
	ld.shared.u16 	%rs1525, [%r10+1408];
	// begin inline asm
	{  cvt.f32.f16 %f1204, %rs1525;}

	// end inline asm
	fma.rn.f32 	%f1367, %f1306, %f1204, %f1366;
	ld.shared.u16 	%rs1526, [%r10+1600];
	// begin inline asm
	{  cvt.f32.f16 %f1205, %rs1526;}

	// end inline asm
	fma.rn.f32 	%f1368, %f1308, %f1205, %f1367;
	ld.shared.u16 	%rs1527, [%r10+1792];
	// begin inline asm
	{  cvt.f32.f16 %f1206, %rs1527;}

	// end inline asm
	fma.rn.f32 	%f1369, %f1310, %f1206, %f1368;
	ld.shared.u16 	%rs1528, [%r10+1984];
	// begin inline asm
	{  cvt.f32.f16 %f1207, %rs1528;}

	// end inline asm
	fma.rn.f32 	%f1370, %f1312, %f1207, %f1369;
	ld.shared.u16 	%rs1529, [%r10+2176];
	// begin inline asm
	{  cvt.f32.f16 %f1208, %rs1529;}

	// end inline asm
	fma.rn.f32 	%f1371, %f1314, %f1208, %f1370;
	ld.shared.u16 	%rs1530, [%r10+2368];
	// begin inline asm
	{  cvt.f32.f16 %f1209, %rs1530;}

	// end inline asm
	fma.rn.f32 	%f1372, %f1316, %f1209, %f1371;
	ld.shared.u16 	%rs1531, [%r10+2560];
	// begin inline asm
	{  cvt.f32.f16 %f1210, %rs1531;}

	// end inline asm
	fma.rn.f32 	%f1373, %f1318, %f1210, %f1372;
	ld.shared.u16 	%rs1532, [%r10+2752];
	// begin inline asm
	{  cvt.f32.f16 %f1211, %rs1532;}

	// end inline asm
	fma.rn.f32 	%f1374, %f1320, %f1211, %f1373;
	ld.shared.u16 	%rs1533, [%r10+2944];
	// begin inline asm
	{  cvt.f32.f16 %f1212, %rs1533;}

	// end inline asm
	fma.rn.f32 	%f1375, %f1322, %f1212, %f1374;
	ld.shared.u16 	%rs1534, [%r10+3136];
	// begin inline asm
	{  cvt.f32.f16 %f1213, %rs1534;}

	// end inline asm
	fma.rn.f32 	%f1376, %f1324, %f1213, %f1375;
	ld.shared.u16 	%rs1535, [%r10+3328];
	// begin inline asm
	{  cvt.f32.f16 %f1214, %rs1535;}

	// end inline asm
	fma.rn.f32 	%f1377, %f1326, %f1214, %f1376;
	ld.shared.u16 	%rs1536, [%r10+3520];
	// begin inline asm
	{  cvt.f32.f16 %f1215, %rs1536;}

	// end inline asm
	fma.rn.f32 	%f1378, %f1328, %f1215, %f1377;
	ld.shared.u16 	%rs1537, [%r10+3712];
	// begin inline asm
	{  cvt.f32.f16 %f1216, %rs1537;}

	// end inline asm
	fma.rn.f32 	%f1379, %f1330, %f1216, %f1378;
	ld.shared.u16 	%rs1538, [%r10+3904];
	// begin inline asm
	{  cvt.f32.f16 %f1217, %rs1538;}

	// end inline asm
	fma.rn.f32 	%f1380, %f1332, %f1217, %f1379;
	ld.shared.u16 	%rs1539, [%r10+4096];
	// begin inline asm
	{  cvt.f32.f16 %f1218, %rs1539;}

	// end inline asm
	fma.rn.f32 	%f1381, %f1334, %f1218, %f1380;
	ld.shared.u16 	%rs1540, [%r10+4288];
	// begin inline asm
	{  cvt.f32.f16 %f1219, %rs1540;}

	// end inline asm
	fma.rn.f32 	%f1382, %f1336, %f1219, %f1381;
	ld.shared.u16 	%rs1541, [%r10+4480];
	// begin inline asm
	{  cvt.f32.f16 %f1220, %rs1541;}

	// end inline asm
	fma.rn.f32 	%f1383, %f1338, %f1220, %f1382;
	ld.shared.u16 	%rs1542, [%r10+4672];
	// begin inline asm
	{  cvt.f32.f16 %f1221, %rs1542;}

	// end inline asm
	fma.rn.f32 	%f1384, %f1340, %f1221, %f1383;
	ld.shared.u16 	%rs1543, [%r10+4864];
	// begin inline asm
	{  cvt.f32.f16 %f1222, %rs1543;}

	// end inline asm
	fma.rn.f32 	%f1385, %f1342, %f1222, %f1384;
	ld.shared.u16 	%rs1544, [%r10+5056];
	// begin inline asm
	{  cvt.f32.f16 %f1223, %rs1544;}

	// end inline asm
	fma.rn.f32 	%f1386, %f1344, %f1223, %f1385;
	ld.shared.u16 	%rs1545, [%r10+5248];
	// begin inline asm
	{  cvt.f32.f16 %f1224, %rs1545;}

	// end inline asm
	fma.rn.f32 	%f1387, %f1346, %f1224, %f1386;
	ld.shared.u16 	%rs1546, [%r10+5440];
	// begin inline asm
	{  cvt.f32.f16 %f1225, %rs1546;}

	// end inline asm
	fma.rn.f32 	%f1388, %f1348, %f1225, %f1387;
	ld.shared.u16 	%rs1547, [%r10+5632];
	// begin inline asm
	{  cvt.f32.f16 %f1226, %rs1547;}

	// end inline asm
	fma.rn.f32 	%f1389, %f1350, %f1226, %f1388;
	ld.shared.u16 	%rs1548, [%r10+5824];
	// begin inline asm
	{  cvt.f32.f16 %f1227, %rs1548;}

	// end inline asm
	fma.rn.f32 	%f1390, %f1352, %f1227, %f1389;
	ld.shared.u16 	%rs1549, [%r10+6016];
	// begin inline asm
	{  cvt.f32.f16 %f1228, %rs1549;}

	// end inline asm
	fma.rn.f32 	%f1391, %f1354, %f1228, %f1390;
	ld.shared.f32 	%f1392, [%r760+128];
	mul.f32 	%f1393, %f1440, %f1392;
	fma.rn.f32 	%f1394, %f1290, %f1393, %f1391;
	div.rn.f32 	%f1395, %f1394, %f23;
	st.shared.f32 	[%r760+128], %f1395;
	ld.shared.u16 	%rs1550, [%r10+128];
	// begin inline asm
	{  cvt.f32.f16 %f1229, %rs1550;}

	// end inline asm
	fma.rn.f32 	%f1396, %f1292, %f1229, 0f00000000;
	ld.shared.u16 	%rs1551, [%r10+320];
	// begin inline asm
	{  cvt.f32.f16 %f1230, %rs1551;}

	// end inline asm
	fma.rn.f32 	%f1397, %f1294, %f1230, %f1396;
	ld.shared.u16 	%rs1552, [%r10+512];
	// begin inline asm
	{  cvt.f32.f16 %f1231, %rs1552;}

	// end inline asm
	fma.rn.f32 	%f1398, %f1296, %f1231, %f1397;
	ld.shared.u16 	%rs1553, [%r10+704];
	// begin inline asm
	{  cvt.f32.f16 %f1232, %rs1553;}

	// end inline asm
	fma.rn.f32 	%f1399, %f1298, %f1232, %f1398;
	ld.shared.u16 	%rs1554, [%r10+896];
	// begin inline asm
	{  cvt.f32.f16 %f1233, %rs1554;}

	// end inline asm
	fma.rn.f32 	%f1400, %f1300, %f1233, %f1399;
	ld.shared.u16 	%rs1555, [%r10+1088];
	// begin inline asm
	{  cvt.f32.f16 %f1234, %rs1555;}

	// end inline asm
	fma.rn.f32 	%f1401, %f1302, %f1234, %f1400;
	ld.shared.u16 	%rs1556, [%r10+1280];
	// begin inline asm
	{  cvt.f32.f16 %f1235, %rs1556;}

	// end inline asm
	fma.rn.f32 	%f1402, %f1304, %f1235, %f1401;
	ld.shared.u16 	%rs1557, [%r10+1472];
	// begin inline asm
	{  cvt.f32.f16 %f1236, %rs1557;}

	// end inline asm
	fma.rn.f32 	%f1403, %f1306, %f1236, %f1402;
	ld.shared.u16 	%rs1558, [%r10+1664];
	// begin inline asm
	{  cvt.f32.f16 %f1237, %rs1558;}

	// end inline asm
	fma.rn.f32 	%f1404, %f1308, %f1237, %f1403;
	ld.shared.u16 	%rs1559, [%r10+1856];
	// begin inline asm
	{  cvt.f32.f16 %f1238, %rs1559;}

	// end inline asm
	fma.rn.f32 	%f1405, %f1310, %f1238, %f1404;
	ld.shared.u16 	%rs1560, [%r10+2048];
	// begin inline asm
	{  cvt.f32.f16 %f1239, %rs1560;}

	// end inline asm
	fma.rn.f32 	%f1406, %f1312, %f1239, %f1405;
	ld.shared.u16 	%rs1561, [%r10+2240];
	// begin inline asm
	{  cvt.f32.f16 %f1240, %rs1561;}

	// end inline asm
	fma.rn.f32 	%f1407, %f1314, %f1240, %f1406;
	ld.shared.u16 	%rs1562, [%r10+2432];
	// begin inline asm
	{  cvt.f32.f16 %f1241, %rs1562;}

	// end inline asm
	fma.rn.f32 	%f1408, %f1316, %f1241, %f1407;
	ld.shared.u16 	%rs1563, [%r10+2624];
	// begin inline asm
	{  cvt.f32.f16 %f1242, %rs1563;}

	// end inline asm
	fma.rn.f32 	%f1409, %f1318, %f1242, %f1408;
	ld.shared.u16 	%rs1564, [%r10+2816];
	// begin inline asm
	{  cvt.f32.f16 %f1243, %rs1564;}

	// end inline asm
	fma.rn.f32 	%f1410, %f1320, %f1243, %f1409;
	ld.shared.u16 	%rs1565, [%r10+3008];
	// begin inline asm
	{  cvt.f32.f16 %f1244, %rs1565;}

	// end inline asm
	fma.rn.f32 	%f1411, %f1322, %f1244, %f1410;
	ld.shared.u16 	%rs1566, [%r10+3200];
	// begin inline asm
	{  cvt.f32.f16 %f1245, %rs1566;}

	// end inline asm
	fma.rn.f32 	%f1412, %f1324, %f1245, %f1411;
	ld.shared.u16 	%rs1567, [%r10+3392];
	// begin inline asm
	{  cvt.f32.f16 %f1246, %rs1567;}

	// end inline asm
	fma.rn.f32 	%f1413, %f1326, %f1246, %f1412;
	ld.shared.u16 	%rs1568, [%r10+3584];
	// begin inline asm
	{  cvt.f32.f16 %f1247, %rs1568;}

	// end inline asm
	fma.rn.f32 	%f1414, %f1328, %f1247, %f1413;
	ld.shared.u16 	%rs1569, [%r10+3776];
	// begin inline asm
	{  cvt.f32.f16 %f1248, %rs1569;}

	// end inline asm
	fma.rn.f32 	%f1415, %f1330, %f1248, %f1414;
	ld.shared.u16 	%rs1570, [%r10+3968];
	// begin inline asm
	{  cvt.f32.f16 %f1249, %rs1570;}

	// end inline asm
	fma.rn.f32 	%f1416, %f1332, %f1249, %f1415;
	ld.shared.u16 	%rs1571, [%r10+4160];
	// begin inline asm
	{  cvt.f32.f16 %f1250, %rs1571;}

	// end inline asm
	fma.rn.f32 	%f1417, %f1334, %f1250, %f1416;
	ld.shared.u16 	%rs1572, [%r10+4352];
	// begin inline asm
	{  cvt.f32.f16 %f1251, %rs1572;}

	// end inline asm
	fma.rn.f32 	%f1418, %f1336, %f1251, %f1417;
	ld.shared.u16 	%rs1573, [%r10+4544];
	// begin inline asm
	{  cvt.f32.f16 %f1252, %rs1573;}

	// end inline asm
	fma.rn.f32 	%f1419, %f1338, %f1252, %f1418;
	ld.shared.u16 	%rs1574, [%r10+4736];
	// begin inline asm
	{  cvt.f32.f16 %f1253, %rs1574;}

	// end inline asm
	fma.rn.f32 	%f1420, %f1340, %f1253, %f1419;
	ld.shared.u16 	%rs1575, [%r10+4928];
	// begin inline asm
	{  cvt.f32.f16 %f1254, %rs1575;}

	// end inline asm
	fma.rn.f32 	%f1421, %f1342, %f1254, %f1420;
	ld.shared.u16 	%rs1576, [%r10+5120];
	// begin inline asm
	{  cvt.f32.f16 %f1255, %rs1576;}

	// end inline asm
	fma.rn.f32 	%f1422, %f1344, %f1255, %f1421;
	ld.shared.u16 	%rs1577, [%r10+5312];
	// begin inline asm
	{  cvt.f32.f16 %f1256, %rs1577;}

	// end inline asm
	fma.rn.f32 	%f1423, %f1346, %f1256, %f1422;
	ld.shared.u16 	%rs1578, [%r10+5504];
	// begin inline asm
	{  cvt.f32.f16 %f1257, %rs1578;}

	// end inline asm
	fma.rn.f32 	%f1424, %f1348, %f1257, %f1423;
	ld.shared.u16 	%rs1579, [%r10+5696];
	// begin inline asm
	{  cvt.f32.f16 %f1258, %rs1579;}

	// end inline asm
	fma.rn.f32 	%f1425, %f1350, %f1258, %f1424;
	ld.shared.u16 	%rs1580, [%r10+5888];
	// begin inline asm
	{  cvt.f32.f16 %f1259, %rs1580;}

	// end inline asm
	fma.rn.f32 	%f1426, %f1352, %f1259, %f1425;
	ld.shared.u16 	%rs1581, [%r10+6080];
	// begin inline asm
	{  cvt.f32.f16 %f1260, %rs1581;}

	// end inline asm
	fma.rn.f32 	%f1427, %f1354, %f1260, %f1426;
	ld.shared.f32 	%f1428, [%r760+256];
	mul.f32 	%f1429, %f1440, %f1428;
	fma.rn.f32 	%f1430, %f1290, %f1429, %f1427;
	div.rn.f32 	%f1431, %f1430, %f23;
	st.shared.f32 	[%r760+256], %f1431;
	add.s64 	%rd1793, %rd1793, 1;
	cvta.to.global.u64 	%rd1769, %rd1781;
	mov.u32 	%r761, %ctaid.x;
	mul.wide.u32 	%rd1770, %r761, 8;
	add.s64 	%rd1771, %rd1769, %rd1770;
	ld.global.nc.u64 	%rd1792, [%rd1771];
	add.s64 	%rd1772, %rd1792, 31;
	shr.s64 	%rd1773, %rd1772, 5;
	setp.lt.s64 	%p484, %rd1793, %rd1773;
	mov.f32 	%f1439, %f22;
	mov.f32 	%f1440, %f23;
	@%p484 bra 	$L__BB0_21;
$L__BB0_662:
	ld.param.u64 	%rd1785, [rotary_mha_decode_96_float16_kernel_param_8];
	setp.gt.u32 	%p485, %r2, 23;
	bar.sync 	0;
	mov.u32 	%r762, %ctaid.y;
	mul.lo.s32 	%r763, %r762, 96;
	or.b32  	%r764, %r763, %r2;
	mad.lo.s32 	%r765, %r2, 3, %r764;
	cvt.u64.u32 	%rd1774, %r765;
	mov.u32 	%r766, %ctaid.x;
	cvt.u64.u32 	%rd1775, %r766;
	mul.lo.s64 	%rd1776, %rd1775, %rd1785;
	mad.lo.s64 	%rd73, %rd1776, 96, %rd1774;
	@%p485 bra 	$L__BB0_664;
	ld.param.u64 	%rd1780, [rotary_mha_decode_96_float16_kernel_param_1];
	shl.b32 	%r767, %r2, 2;
	mov.u32 	%r768, _ZZ35rotary_mha_decode_96_float16_kernelE8O_shared;
	add.s32 	%r769, %r768, %r767;
	mad.lo.s32 	%r770, %r2, 12, %r769;
	ld.shared.f32 	%f1432, [%r770];
	// begin inline asm
	{  cvt.rn.f16.f32 %rs1582, %f1432;}

	// end inline asm
	cvta.to.global.u64 	%rd1777, %rd1780;
	shl.b64 	%rd1778, %rd73, 1;
	add.s64 	%rd1779, %rd1777, %rd1778;
	st.global.u16 	[%rd1779], %rs1582;
	ld.shared.f32 	%f1433, [%r770+4];
	// begin inline asm
	{  cvt.rn.f16.f32 %rs1583, %f1433;}

	// end inline asm
	st.global.u16 	[%rd1779+2], %rs1583;
	ld.shared.f32 	%f1434, [%r770+8];
	// begin inline asm
	{  cvt.rn.f16.f32 %rs1584, %f1434;}

	// end inline asm
	st.global.u16 	[%rd1779+4], %rs1584;
	ld.shared.f32 	%f1435, [%r770+12];
	// begin inline asm
	{  cvt.rn.f16.f32 %rs1585, %f1435;}

	// end inline asm
	st.global.u16 	[%rd1779+6], %rs1585;
$L__BB0_664:
	ret;

}


// ===== COMPILED SASS (sm_100) =====

	.target	sm_100

	.elftype	@"ET_EXEC"


//--------------------- .note.nv.tkinfo           --------------------------
	.section	.note.nv.tkinfo,"",@"SHT_NOTE"
	.sectionflags	@"SHF_NOTE_NV_TKINFO"
	.tkinfo
        /*0018*/ 	.word	0x00000002
        /*0030*/ 	.string	""
        /*0030*/ 	.string	"ptxas"
        /*0030*/ 	.string	"Cuda compilation tools, release 13.0, V13.0.88"
        /*0030*/ 	.string	"Build cuda_13.0.r13.0/compiler.36424714_0"
        /*0030*/ 	.string	"-arch sm_100 -m 64 "



//--------------------- .note.nv.cuinfo           --------------------------
	.section	.note.nv.cuinfo,"",@"SHT_NOTE"
	.sectionflags	@"SHF_NOTE_NV_CUINFO"
        /*0018*/ 	.short	0x0002
        /*001a*/ 	.short	0x0064
        /*001c*/ 	.short	0x0082
	.zero		2


//--------------------- .nv.info                  --------------------------
	.section	.nv.info,"",@"SHT_CUDA_INFO"
	.align	4


	//----- nvinfo : EIATTR_REGCOUNT
	.align		4
        /*0000*/ 	.byte	0x04, 0x2f
        /*0002*/ 	.short	(.L_1 - .L_0)
	.align		4
.L_0:
        /*0004*/ 	.word	index@(rotary_mha_decode_96_float16_kernel)
        /*0008*/ 	.word	0x000000ff


	//----- nvinfo : EIATTR_FRAME_SIZE
	.align		4
.L_1:
        /*000c*/ 	.byte	0x04, 0x11
        /*000e*/ 	.short	(.L_3 - .L_2)
	.align		4
.L_2:
        /*0010*/ 	.word	index@($__internal_0_$__cuda_sm3x_div_rn_noftz_f32_slowpath)
        /*0014*/ 	.word	0x00000000


	//----- nvinfo : EIATTR_FRAME_SIZE
	.align		4
.L_3:
        /*0018*/ 	.byte	0x04, 0x11
        /*001a*/ 	.short	(.L_5 - .L_4)
	.align		4
.L_4:
        /*001c*/ 	.word	index@(rotary_mha_decode_96_float16_kernel)
        /*0020*/ 	.word	0x00000000


	//----- nvinfo : EIATTR_MIN_STACK_SIZE
	.align		4
.L_5:
        /*0024*/ 	.byte	0x04, 0x12
        /*0026*/ 	.short	(.L_7 - .L_6)
	.align		4
.L_6:
        /*0028*/ 	.word	index@(rotary_mha_decode_96_float16_kernel)
        /*002c*/ 	.word	0x00000000
.L_7:


//--------------------- .nv.compat                --------------------------
	.section	.nv.compat,"",@"SHT_CUDA_COMPAT_INFO"
	.align	4
        /*0000*/ 	.byte	0x02, 0x09, 0x00, 0x00, 0x02, 0x02, 0x01, 0x00, 0x02, 0x05, 0x05, 0x00, 0x03, 0x07, 0x01, 0x01
        /*0010*/ 	.byte	0x02, 0x03, 0x00, 0x00, 0x02, 0x06, 0x01, 0x00, 0x04, 0x0b, 0x08, 0x00, 0x01, 0x00, 0x00, 0x00
        /*0020*/ 	.byte	0x00, 0x00, 0x00, 0x00


//--------------------- .nv.info.rotary_mha_decode_96_float16_kernel --------------------------
	.section	.nv.info.rotary_mha_decode_96_float16_kernel,"",@"SHT_CUDA_INFO"
	.sectionflags	@""
	.align	4


	//----- nvinfo : EIATTR_CUDA_API_VERSION
	.align		4
        /*0000*/ 	.byte	0x04, 0x37
        /*0002*/ 	.short	(.L_9 - .L_8)
.L_8:
        /*0004*/ 	.word	0x00000082


	//----- nvinfo : EIATTR_KPARAM_INFO
	.align		4
.L_9:
        /*0008*/ 	.byte	0x04, 0x17
        /*000a*/ 	.short	(.L_11 - .L_10)
.L_10:
        /*000c*/ 	.word	0x00000000
        /*0010*/ 	.short	0x000c
        /*0012*/ 	.short	0x0060
        /*0014*/ 	.byte	0x00, 0xf0, 0x21, 0x00


	//----- nvinfo : EIATTR_KPARAM_INFO
	.align		4
.L_11:
        /*0018*/ 	.byte	0x04, 0x17
        /*001a*/ 	.short	(.L_13 - .L_12)
.L_12:
        /*001c*/ 	.word	0x00000000
        /*0020*/ 	.short	0x000b
        /*0022*/ 	.short	0x0058
        /*0024*/ 	.byte	0x00, 0xf0, 0x21, 0x00


	//----- nvinfo : EIATTR_KPARAM_INFO
	.align		4
.L_13:
        /*0028*/ 	.byte	0x04, 0x17
        /*002a*/ 	.short	(.L_15 - .L_14)
.L_14:
        /*002c*/ 	.word	0x00000000
        /*0030*/ 	.short	0x000a
        /*0032*/ 	.short	0x0050
        /*0034*/ 	.byte	0x00, 0xf0, 0x21, 0x00


	//----- nvinfo : EIATTR_KPARAM_INFO
	.align		4
.L_15:
        /*0038*/ 	.byte	0x04, 0x17
        /*003a*/ 	.short	(.L_17 - .L_16)
.L_16:
        /*003c*/ 	.word	0x00000000
        /*0040*/ 	.short	0x0009
        /*0042*/ 	.short	0x0048
        /*0044*/ 	.byte	0x00, 0xf0, 0x21, 0x00


	//----- nvinfo : EIATTR_KPARAM_INFO
	.align		4
.L_17:
        /*0048*/ 	.byte	0x04, 0x17
        /*004a*/ 	.short	(.L_19 - .L_18)
.L_18:
        /*004c*/ 	.word	0x00000000
        /*0050*/ 	.short	0x0008
        /*0052*/ 	.short	0x0040
        /*0054*/ 	.byte	0x00, 0xf0, 0x21, 0x00


	//----- nvinfo : EIATTR_KPARAM_INFO
	.align		4
.L_19:
        /*0058*/ 	.byte	0x04, 0x17
        /*005a*/ 	.short	(.L_21 - .L_20)
.L_20:
        /*005c*/ 	.word	0x00000000
        /*0060*/ 	.short	0x0007
        /*0062*/ 	.short	0x0038
        /*0064*/ 	.byte	0x00, 0xf0, 0x21, 0x00


	//----- nvinfo : EIATTR_KPARAM_INFO
	.align		4
.L_21:
        /*0068*/ 	.byte	0x04, 0x17
        /*006a*/ 	.short	(.L_23 - .L_22)
.L_22:
        /*006c*/ 	.word	0x00000000
        /*0070*/ 	.short	0x0006
        /*0072*/ 	.short	0x0030
        /*0074*/ 	.byte	0x00, 0xf5, 0x21, 0x00


	//----- nvinfo : EIATTR_KPARAM_INFO
	.align		4
.L_23:
        /*0078*/ 	.byte	0x04, 0x17
        /*007a*/ 	.short	(.L_25 - .L_24)
.L_24:
        /*007c*/ 	.word	0x00000000
        /*0080*/ 	.short	0x0005
        /*0082*/ 	.short	0x0028
        /*0084*/ 	.byte	0x00, 0xf5, 0x21, 0x00


	//----- nvinfo : EIATTR_KPARAM_INFO
	.align		4
.L_25:
        /*0088*/ 	.byte	0x04, 0x17
        /*008a*/ 	.short	(.L_27 - .L_26)
.L_26:
        /*008c*/ 	.word	0x00000000
        /*0090*/ 	.short	0x0004
        /*0092*/ 	.short	0x0020
        /*0094*/ 	.byte	0x00, 0xf5, 0x21, 0x00


	//----- nvinfo : EIATTR_KPARAM_INFO
	.align		4
.L_27:
        /*0098*/ 	.byte	0x04, 0x17
        /*009a*/ 	.short	(.L_29 - .L_28)
.L_28:
        /*009c*/ 	.word	0x00000000
        /*00a0*/ 	.short	0x0003
        /*00a2*/ 	.short	0x0018
        /*00a4*/ 	.byte	0x00, 0xf5, 0x21, 0x00


	//----- nvinfo : EIATTR_KPARAM_INFO
	.align		4
.L_29:
        /*00a8*/ 	.byte	0x04, 0x17
        /*00aa*/ 	.short	(.L_31 - .L_30)
.L_30:
        /*00ac*/ 	.word	0x00000000
        /*00b0*/ 	.short	0x0002
        /*00b2*/ 	.short	0x0010
        /*00b4*/ 	.byte	0x00, 0xf5, 0x21, 0x00


	//----- nvinfo : EIATTR_KPARAM_INFO
	.align		4
.L_31:
        /*00b8*/ 	.byte	0x04, 0x17
        /*00ba*/ 	.short	(.L_33 - .L_32)
.L_32:
        /*00bc*/ 	.word	0x00000000
        /*00c0*/ 	.short	0x0001
        /*00c2*/ 	.short	0x0008
        /*00c4*/ 	.byte	0x00, 0xf5, 0x21, 0x00


	//----- nvinfo : EIATTR_KPARAM_INFO
	.align		4
.L_33:
        /*00c8*/ 	.byte	0x04, 0x17
        /*00ca*/ 	.short	(.L_35 - .L_34)
.L_34:
        /*00cc*/ 	.word	0x00000000
        /*00d0*/ 	.short	0x0000
        /*00d2*/ 	.short	0x0000
        /*00d4*/ 	.byte	0x00, 0xf5, 0x21, 0x00


	//----- nvinfo : EIATTR_SPARSE_MMA_MASK
	.align		4
.L_35:
        /*00d8*/ 	.byte	0x03, 0x50
        /*00da*/ 	.short	0x0000


	//----- nvinfo : EIATTR_MAXREG_COUNT
	.align		4
        /*00dc*/ 	.byte	0x03, 0x1b
        /*00de*/ 	.short	0x00ff


	//----- nvinfo : EIATTR_NUM_BARRIERS
	.align		4
        /*00e0*/ 	.byte	0x02, 0x4c
        /*00e2*/ 	.byte	0x01
	.zero		1


	//----- nvinfo : EIATTR_MERCURY_ISA_VERSION
	.align		4
        /*00e4*/ 	.byte	0x03, 0x5f
        /*00e6*/ 	.short	0x0101


	//----- nvinfo : EIATTR_COOP_GROUP_MASK_REGIDS
	.align		4
        /*00e8*/ 	.byte	0x04, 0x29
        /*00ea*/ 	.short	(.L_37 - .L_36)


	//   ....[0]....
.L_36:
        /*00ec*/ 	.word	0x050000f2


	//   ....[1]....
        /*00f0*/ 	.word	0x050000f2


	//   ....[2]....
        /*00f4*/ 	.word	0x050000f2


	//   ....[3]....
        /*00f8*/ 	.word	0x050000f2


	//   ....[4]....
        /*00fc*/ 	.word	0x050000f2


	//   ....[5]....
        /*0100*/ 	.word	0x050000f2


	//   ....[6]....
        /*0104*/ 	.word	0x050000f1


	//   ....[7]....
        /*0108*/ 	.word	0x050000f1


	//   ....[8]....
        /*010c*/ 	.word	0x050000f1


	//   ....[9]....
        /*0110*/ 	.word	0x050000f1


	//   ....[10]....
        /*0114*/ 	.word	0x050000f1


	//   ....[11]....
        /*0118*/ 	.word	0x050000f1


	//   ....[12]....
        /*011c*/ 	.word	0x050000f1


	//   ....[13]....
        /*0120*/ 	.word	0x050000f1


	//   ....[14]....
        /*0124*/ 	.word	0x050000f1


	//   ....[15]....
        /*0128*/ 	.word	0x050000f1


	//   ....[16]....
        /*012c*/ 	.word	0x050000f1


	//   ....[17]....
        /*0130*/ 	.word	0x050000f1


	//   ....[18]....
        /*0134*/ 	.word	0x050000f0


	//   ....[19]....
        /*0138*/ 	.word	0x050000f0


	//   ....[20]....
        /*013c*/ 	.word	0x050000f0


	//   ....[21]....
        /*0140*/ 	.word	0x050000f0


	//   ....[22]....
        /*0144*/ 	.word	0x050000f0


	//   ....[23]....
        /*0148*/ 	.word	0x050000f0


	//   ....[24]....
        /*014c*/ 	.word	0x050000ef


	//   ....[25]....
        /*0150*/ 	.word	0x050000ef


	//   ....[26]....
        /*0154*/ 	.word	0x050000ef


	//   ....[27]....
        /*0158*/ 	.word	0x050000ef


	//   ....[28]....
        /*015c*/ 	.word	0x050000ef


	//   ....[29]....
        /*0160*/ 	.word	0x050000ef


	//   ....[30]....
        /*0164*/ 	.word	0x050000ee


	//   ....[31]....
        /*0168*/ 	.word	0x050000ee


	//   ....[32]....
        /*016c*/ 	.word	0x050000ee


	//   ....[33]....
        /*0170*/ 	.word	0x050000ee


	//   ....[34]....
        /*0174*/ 	.word	0x050000ee


	//   ....[35]....
        /*0178*/ 	.word	0x050000ee


	//   ....[36]....
        /*017c*/ 	.word	0x050000ed


	//   ....[37]....
        /*0180*/ 	.word	0x050000ed


	//   ....[38]....
        /*0184*/ 	.word	0x050000ed


	//   ....[39]....
        /*0188*/ 	.word	0x050000ed


	//   ....[40]....
        /*018c*/ 	.word	0x050000ed


	//   ....[41]....
        /*0190*/ 	.word	0x050000ed


	//   ....[42]....
        /*0194*/ 	.word	0x050000ec


	//   ....[43]....
        /*0198*/ 	.word	0x050000ec


	//   ....[44]....
        /*019c*/ 	.word	0x050000ec


	//   ....[45]....
        /*01a0*/ 	.word	0x050000ec


	//   ....[46]....
        /*01a4*/ 	.word	0x050000ec


	//   ....[47]....
        /*01a8*/ 	.word	0x050000ec


	//   ....[48]....
        /*01ac*/ 	.word	0x050000eb


	//   ....[49]....
        /*01b0*/ 	.word	0x050000eb


	//   ....[50]....
        /*01b4*/ 	.word	0x050000eb


	//   ....[51]....
        /*01b8*/ 	.word	0x050000eb


	//   ....[52]....
        /*01bc*/ 	.word	0x050000eb


	//   ....[53]....
        /*01c0*/ 	.word	0x050000eb


	//   ....[54]....
        /*01c4*/ 	.word	0x050000ea


	//   ....[55]....
        /*01c8*/ 	.word	0x050000ea


	//   ....[56]....
        /*01cc*/ 	.word	0x050000ea


	//   ....[57]....
        /*01d0*/ 	.word	0x050000ea


	//   ....[58]....
        /*01d4*/ 	.word	0x050000ea


	//   ....[59]....
        /*01d8*/ 	.word	0x050000ea


	//   ....[60]....
        /*01dc*/ 	.word	0x050000e9


	//   ....[61]....
        /*01e0*/ 	.word	0x050000e9


	//   ....[62]....
        /*01e4*/ 	.word	0x050000e9


	//   ....[63]....
        /*01e8*/ 	.word	0x050000e9


	//   ....[64]....
        /*01ec*/ 	.word	0x050000e9


	//   ....[65]....
        /*01f0*/ 	.word	0x050000e9


	//   ....[66]....
        /*01f4*/ 	.word	0x050000e8


	//   ....[67]....
        /*01f8*/ 	.word	0x050000e8


	//   ....[68]....
        /*01fc*/ 	.word	0x050000e8


	//   ....[69]....
        /*0200*/ 	.word	0x050000e8


	//   ....[70]....
        /*0204*/ 	.word	0x050000e8


	//   ....[71]....
        /*0208*/ 	.word	0x050000e8


	//   ....[72]....
        /*020c*/ 	.word	0x050000e7


	//   ....[73]....
        /*0210*/ 	.word	0x050000e7


	//   ....[74]....
        /*0214*/ 	.word	0x050000e7


	//   ....[75]....
        /*0218*/ 	.word	0x050000e7


	//   ....[76]....
        /*021c*/ 	.word	0x050000e7


	//   ....[77]....
        /*0220*/ 	.word	0x050000e7


	//   ....[78]....
        /*0224*/ 	.word	0x050000e6


	//   ....[79]....
        /*0228*/ 	.word	0x050000e6


	//   ....[80]....
        /*022c*/ 	.word	0x050000e6


	//   ....[81]....
        /*0230*/ 	.word	0x050000e6


	//   ....[82]....
        /*0234*/ 	.word	0x050000e6


	//   ....[83]....
        /*0238*/ 	.word	0x050000e6


	//   ....[84]....
        /*023c*/ 	.word	0x050000e5


	//   ....[85]....
        /*0240*/ 	.word	0x050000e5


	//   ....[86]....
        /*0244*/ 	.word	0x050000e5


	//   ....[87]....
        /*0248*/ 	.word	0x050000e5


	//   ....[88]....
        /*024c*/ 	.word	0x050000e5


	//   ....[89]....
        /*0250*/ 	.word	0x050000e5


	//   ....[90]....
        /*0254*/ 	.word	0x050000e4


	//   ....[91]....
        /*0258*/ 	.word	0x050000e4


	//   ....[92]....
        /*025c*/ 	.word	0x050000e4


	//   ....[93]....
        /*0260*/ 	.word	0x050000e4


	//   ....[94]....
        /*0264*/ 	.word	0x050000e4


	//   ....[95]....
        /*0268*/ 	.word	0x050000e4


	//   ....[96]....
        /*026c*/ 	.word	0x050000e3


	//   ....[97]....
        /*0270*/ 	.word	0x050000e3


	//   ....[98]....
        /*0274*/ 	.word	0x050000e3


	//   ....[99]....
        /*0278*/ 	.word	0x050000e3


	//   ....[100]....
        /*027c*/ 	.word	0x050000e3


	//   ....[101]....
        /*0280*/ 	.word	0x050000e3


	//   ....[102]....
        /*0284*/ 	.word	0x050000e2


	//   ....[103]....
        /*0288*/ 	.word	0x050000e2


	//   ....[104]....
        /*028c*/ 	.word	0x050000e2


	//   ....[105]....
        /*0290*/ 	.word	0x050000e2


	//   ....[106]....
        /*0294*/ 	.word	0x050000e2


	//   ....[107]....
        /*0298*/ 	.word	0x050000e2


	//   ....[108]....
        /*029c*/ 	.word	0x050000e1


	//   ....[109]....
        /*02a0*/ 	.word	0x050000e1


	//   ....[110]....
        /*02a4*/ 	.word	0x050000e1


	//   ....[111]....
        /*02a8*/ 	.word	0x050000e1


	//   ....[112]....
        /*02ac*/ 	.word	0x050000e1


	//   ....[113]....
        /*02b0*/ 	.word	0x050000e1


	//   ....[114]....
        /*02b4*/ 	.word	0x050000e0


	//   ....[115]....
        /*02b8*/ 	.word	0x050000e0


	//   ....[116]....
        /*02bc*/ 	.word	0x050000e0


	//   ....[117]....
        /*02c0*/ 	.word	0x050000e0


	//   ....[118]....
        /*02c4*/ 	.word	0x050000e0


	//   ....[119]....
        /*02c8*/ 	.word	0x050000e0


	//   ....[120]....
        /*02cc*/ 	.word	0x050000df


	//   ....[121]....
        /*02d0*/ 	.word	0x050000df


	//   ....[122]....
        /*02d4*/ 	.word	0x050000df


	//   ....[123]....
        /*02d8*/ 	.word	0x050000df


	//   ....[124]....
        /*02dc*/ 	.word	0x050000df


	//   ....[125]....
        /*02e0*/ 	.word	0x050000df


	//   ....[126]....
        /*02e4*/ 	.word	0x050000de


	//   ....[127]....
        /*02e8*/ 	.word	0x050000de


	//   ....[128]....
        /*02ec*/ 	.word	0x050000de


	//   ....[129]....
        /*02f0*/ 	.word	0x050000de


	//   ....[130]....
        /*02f4*/ 	.word	0x050000de


	//   ....[131]....
        /*02f8*/ 	.word	0x050000de


	//   ....[132]....
        /*02fc*/ 	.word	0x050000dd


	//   ....[133]....
        /*0300*/ 	.word	0x050000dd


	//   ....[134]....
        /*0304*/ 	.word	0x050000dd


	//   ....[135]....
        /*0308*/ 	.word	0x050000dd


	//   ....[136]....
        /*030c*/ 	.word	0x050000dd


	//   ....[137]....
        /*0310*/ 	.word	0x050000dd


	//   ....[138]....
        /*0314*/ 	.word	0x050000dc


	//   ....[139]....
        /*0318*/ 	.word	0x050000dc


	//   ....[140]....
        /*031c*/ 	.word	0x050000dc


	//   ....[141]....
        /*0320*/ 	.word	0x050000dc


	//   ....[142]....
        /*0324*/ 	.word	0x050000dc


	//   ....[143]....
        /*0328*/ 	.word	0x050000dc


	//   ....[144]....
        /*032c*/ 	.word	0x050000db


	//   ....[145]....
        /*0330*/ 	.word	0x050000db


	//   ....[146]....
        /*0334*/ 	.word	0x050000db


	//   ....[147]....
        /*0338*/ 	.word	0x050000db


	//   ....[148]....
        /*033c*/ 	.word	0x050000db


	//   ....[149]....
        /*0340*/ 	.word	0x050000db


	//   ....[150]....
        /*0344*/ 	.word	0x050000da


	//   ....[151]....
        /*0348*/ 	.word	0x050000da


	//   ....[152]....
        /*034c*/ 	.word	0x050000da


	//   ....[153]....
        /*0350*/ 	.word	0x050000da


	//   ....[154]....
        /*0354*/ 	.word	0x050000da


	//   ....[155]....
        /*0358*/ 	.word	0x050000da


	//   ....[156]....
        /*035c*/ 	.word	0x050000b9


	//   ....[157]....
        /*0360*/ 	.word	0x050000b9


	//   ....[158]....
        /*0364*/ 	.word	0x050000b9


	//   ....[159]....
        /*0368*/ 	.word	0x050000b9


	//   ....[160]....
        /*036c*/ 	.word	0x050000b9


	//   ....[161]....
        /*0370*/ 	.word	0x050000b9


	//   ....[162]....
        /*0374*/ 	.word	0x050000b8


	//   ....[163]....
        /*0378*/ 	.word	0x050000b8


	//   ....[164]....
        /*037c*/ 	.word	0x050000b8


	//   ....[165]....
        /*0380*/ 	.word	0x050000b8


	//   ....[166]....
        /*0384*/ 	.word	0x050000b8


	//   ....[167]....
        /*0388*/ 	.word	0x050000b8


	//   ....[168]....
        /*038c*/ 	.word	0x050000b7


	//   ....[169]....
        /*0390*/ 	.word	0x050000b7


	//   ....[170]....
        /*0394*/ 	.word	0x050000b7


	//   ....[171]....
        /*0398*/ 	.word	0x050000b7


	//   ....[172]....
        /*039c*/ 	.word	0x050000b7


	//   ....[173]....
        /*03a0*/ 	.word	0x050000b7


	//   ....[174]....
        /*03a4*/ 	.word	0x050000b6


	//   ....[175]....
        /*03a8*/ 	.word	0x050000b6


	//   ....[176]....
        /*03ac*/ 	.word	0x050000b6


	//   ....[177]....
        /*03b0*/ 	.word	0x050000b6


	//   ....[178]....
        /*03b4*/ 	.word	0x050000b6


	//   ....[179]....
        /*03b8*/ 	.word	0x050000b6


	//   ....[180]....
        /*03bc*/ 	.word	0x050000b5


	//   ....[181]....
        /*03c0*/ 	.word	0x050000b5


	//   ....[182]....
        /*03c4*/ 	.word	0x050000b5


	//   ....[183]....
        /*03c8*/ 	.word	0x050000b5


	//   ....[184]....
        /*03cc*/ 	.word	0x050000b5


	//   ....[185]....
        /*03d0*/ 	.word	0x050000b5


	//   ....[186]....
        /*03d4*/ 	.word	0x05000005


	//   ....[187]....
        /*03d8*/ 	.word	0x05000005


	//   ....[188]....
        /*03dc*/ 	.word	0x05000005


	//   ....[189]....
        /*03e0*/ 	.word	0x05000005


	//   ....[190]....
        /*03e4*/ 	.word	0x05000005


	//   ....[191]....
        /*03e8*/ 	.word	0x05000005


	//   ....[192]....
        /*03ec*/ 	.word	0x050000a2


	//   ....[193]....
        /*03f0*/ 	.word	0x050000a2


	//   ....[194]....
        /*03f4*/ 	.word	0x050000a2


	//   ....[195]....
        /*03f8*/ 	.word	0x050000a2


	//   ....[196]....
        /*03fc*/ 	.word	0x050000a2


	//   ....[197]....
        /*0400*/ 	.word	0x050000a2


	//   ....[198]....
        /*0404*/ 	.word	0x050000a2


	//   ....[199]....
        /*0408*/ 	.word	0x050000a2


	//   ....[200]....
        /*040c*/ 	.word	0x050000a2


	//   ....[201]....
        /*0410*/ 	.word	0x050000a2


	//   ....[202]....
        /*0414*/ 	.word	0x050000a2


	//   ....[203]....
        /*0418*/ 	.word	0x050000a2


	//----- nvinfo : EIATTR_COOP_GROUP_INSTR_OFFSETS
	.align		4
.L_37:
        /*041c*/ 	.byte	0x04, 0x28
        /*041e*/ 	.short	(.L_39 - .L_38)


	//   ....[0]....
.L_38:
        /*0420*/ 	.word	0x000120e0


	//   ....[1]....
        /*0424*/ 	.word	0x00012100


	//   ....[2]....
        /*0428*/ 	.word	0x00012120


	//   ....[3]....
        /*042c*/ 	.word	0x00012140


	//   ....[4]....
        /*0430*/ 	.word	0x00012160


	//   ....[5]....
        /*0434*/ 	.word	0x00012180


	//   ....[6]....
        /*0438*/ 	.word	0x00012300


	//   ....[7]....
        /*043c*/ 	.word	0x00012320


	//   ....[8]....
        /*0440*/ 	.word	0x00012340


	//   ....[9]....
        /*0444*/ 	.word	0x00012360


	//   ....[10]....
        /*0448*/ 	.word	0x00012380


	//   ....[11]....
        /*044c*/ 	.word	0x000123a0


	//   ....[12]....
        /*0450*/ 	.word	0x00012510


	//   ....[13]....
        /*0454*/ 	.word	0x00012530


	//   ....[14]....
        /*0458*/ 	.word	0x00012550


	//   ....[15]....
        /*045c*/ 	.word	0x00012570


	//   ....[16]....
        /*0460*/ 	.word	0x00012590


	//   ....[17]....
        /*0464*/ 	.word	0x000125b0


	//   ....[18]....
        /*0468*/ 	.word	0x00012730


	//   ....[19]....
        /*046c*/ 	.word	0x00012750


	//   ....[20]....
        /*0470*/ 	.word	0x00012770


	//   ....[21]....
        /*0474*/ 	.word	0x00012790


	//   ....[22]....
        /*0478*/ 	.word	0x000127b0


	//   ....[23]....
        /*047c*/ 	.word	0x000127d0


	//   ....[24]....
        /*0480*/ 	.word	0x00012950


	//   ....[25]....
        /*0484*/ 	.word	0x00012970


	//   ....[26]....
        /*0488*/ 	.word	0x00012990


	//   ....[27]....
        /*048c*/ 	.word	0x000129b0


	//   ....[28]....
        /*0490*/ 	.word	0x000129d0


	//   ....[29]....
        /*0494*/ 	.word	0x000129f0


	//   ....[30]....
        /*0498*/ 	.word	0x00012b70


	//   ....[31]....
        /*049c*/ 	.word	0x00012b90


	//   ....[32]....
        /*04a0*/ 	.word	0x00012bb0


	//   ....[33]....
        /*04a4*/ 	.word	0x00012bd0


	//   ....[34]....
        /*04a8*/ 	.word	0x00012bf0


	//   ....[35]....
        /*04ac*/ 	.word	0x00012c10


	//   ....[36]....
        /*04b0*/ 	.word	0x00012d90


	//   ....[37]....
        /*04b4*/ 	.word	0x00012db0


	//   ....[38]....
        /*04b8*/ 	.word	0x00012dd0


	//   ....[39]....
        /*04bc*/ 	.word	0x00012df0


	//   ....[40]....
        /*04c0*/ 	.word	0x00012e10


	//   ....[41]....
        /*04c4*/ 	.word	0x00012e30


	//   ....[42]....
        /*04c8*/ 	.word	0x00012fb0


	//   ....[43]....
        /*04cc*/ 	.word	0x00012fd0


	//   ....[44]....
        /*04d0*/ 	.word	0x00012ff0


	//   ....[45]....
        /*04d4*/ 	.word	0x00013010


	//   ....[46]....
        /*04d8*/ 	.word	0x00013030


	//   ....[47]....
        /*04dc*/ 	.word	0x00013050


	//   ....[48]....
        /*04e0*/ 	.word	0x000131d0


	//   ....[49]....
        /*04e4*/ 	.word	0x000131f0


	//   ....[50]....
        /*04e8*/ 	.word	0x00013210


	//   ....[51]....
        /*04ec*/ 	.word	0x00013230


	//   ....[52]....
        /*04f0*/ 	.word	0x00013250


	//   ....[53]....
        /*04f4*/ 	.word	0x00013270


	//   ....[54]....
        /*04f8*/ 	.word	0x000133f0


	//   ....[55]....
        /*04fc*/ 	.word	0x00013410


	//   ....[56]....
        /*0500*/ 	.word	0x00013430


	//   ....[57]....
        /*0504*/ 	.word	0x00013450


	//   ....[58]....
        /*0508*/ 	.word	0x00013470


	//   ....[59]....
        /*050c*/ 	.word	0x00013490


	//   ....[60]....
        /*0510*/ 	.word	0x00013610


	//   ....[61]....
        /*0514*/ 	.word	0x00013630


	//   ....[62]....
        /*0518*/ 	.word	0x00013650


	//   ....[63]....
        /*051c*/ 	.word	0x00013670


	//   ....[64]....
        /*0520*/ 	.word	0x00013690


	//   ....[65]....
        /*0524*/ 	.word	0x000136b0


	//   ....[66]....
        /*0528*/ 	.word	0x00013830


	//   ....[67]....
        /*052c*/ 	.word	0x00013850


	//   ....[68]....
        /*0530*/ 	.word	0x00013870


	//   ....[69]....
        /*0534*/ 	.word	0x00013890


	//   ....[70]....
        /*0538*/ 	.word	0x000138b0


	//   ....[71]....
        /*053c*/ 	.word	0x000138d0


	//   ....[72]....
        /*0540*/ 	.word	0x00013a50


	//   ....[73]....
        /*0544*/ 	.word	0x00013a70


	//   ....[74]....
        /*0548*/ 	.word	0x00013a90


	//   ....[75]....
        /*054c*/ 	.word	0x00013ab0


	//   ....[76]....
        /*0550*/ 	.word	0x00013ad0


	//   ....[77]....
        /*0554*/ 	.word	0x00013af0


	//   ....[78]....
        /*0558*/ 	.word	0x00013c70


	//   ....[79]....
        /*055c*/ 	.word	0x00013c90


	//   ....[80]....
        /*0560*/ 	.word	0x00013cb0


	//   ....[81]....
        /*0564*/ 	.word	0x00013cd0


	//   ....[82]....
        /*0568*/ 	.word	0x00013cf0


	//   ....[83]....
        /*056c*/ 	.word	0x00013d10


	//   ....[84]....
        /*0570*/ 	.word	0x00013e90


	//   ....[85]....
        /*0574*/ 	.word	0x00013eb0


	//   ....[86]....
        /*0578*/ 	.word	0x00013ed0


	//   ....[87]....
        /*057c*/ 	.word	0x00013ef0


	//   ....[88]....
        /*0580*/ 	.word	0x00013f10


	//   ....[89]....
        /*0584*/ 	.word	0x00013f30


	//   ....[90]....
        /*0588*/ 	.word	0x000140b0


	//   ....[91]....
        /*058c*/ 	.word	0x000140d0


	//   ....[92]....
        /*0590*/ 	.word	0x000140f0


	//   ....[93]....
        /*0594*/ 	.word	0x00014110


	//   ....[94]....
        /*0598*/ 	.word	0x00014130


	//   ....[95]....
        /*059c*/ 	.word	0x00014150


	//   ....[96]....
        /*05a0*/ 	.word	0x000142d0


	//   ....[97]....
        /*05a4*/ 	.word	0x000142f0


	//   ....[98]....
        /*05a8*/ 	.word	0x00014310


	//   ....[99]....
        /*05ac*/ 	.word	0x00014330


	//   ....[100]....
        /*05b0*/ 	.word	0x00014350


	//   ....[101]....
        /*05b4*/ 	.word	0x00014370


	//   ....[102]....
        /*05b8*/ 	.word	0x000144f0


	//   ....[103]....
        /*05bc*/ 	.word	0x00014510


	//   ....[104]....
        /*05c0*/ 	.word	0x00014530


	//   ....[105]....
        /*05c4*/ 	.word	0x00014550


	//   ....[106]....
        /*05c8*/ 	.word	0x00014570


	//   ....[107]....
        /*05cc*/ 	.word	0x00014590


	//   ....[108]....
        /*05d0*/ 	.word	0x00014710


	//   ....[109]....
        /*05d4*/ 	.word	0x00014730


	//   ....[110]....
        /*05d8*/ 	.word	0x00014750


	//   ....[111]....
        /*05dc*/ 	.word	0x00014770


	//   ....[112]....
        /*05e0*/ 	.word	0x00014790


	//   ....[113]....
        /*05e4*/ 	.word	0x000147b0


	//   ....[114]....
        /*05e8*/ 	.word	0x00014930


	//   ....[115]....
        /*05ec*/ 	.word	0x00014950


	//   ....[116]....
        /*05f0*/ 	.word	0x00014970


	//   ....[117]....
        /*05f4*/ 	.word	0x00014990


	//   ....[118]....
        /*05f8*/ 	.word	0x000149b0


	//   ....[119]....
        /*05fc*/ 	.word	0x000149d0


	//   ....[120]....
        /*0600*/ 	.word	0x00014b50


	//   ....[121]....
        /*0604*/ 	.word	0x00014b70


	//   ....[122]....
        /*0608*/ 	.word	0x00014b90


	//   ....[123]....
        /*060c*/ 	.word	0x00014bb0


	//   ....[124]....
        /*0610*/ 	.word	0x00014bd0


	//   ....[125]....
        /*0614*/ 	.word	0x00014bf0


	//   ....[126]....
        /*0618*/ 	.word	0x00014d70


	//   ....[127]....
        /*061c*/ 	.word	0x00014d90


	//   ....[128]....
        /*0620*/ 	.word	0x00014db0


	//   ....[129]....
        /*0624*/ 	.word	0x00014dd0


	//   ....[130]....
        /*0628*/ 	.word	0x00014df0


	//   ....[131]....
        /*062c*/ 	.word	0x00014e10


	//   ....[132]....
        /*0630*/ 	.word	0x00014f90


	//   ....[133]....
        /*0634*/ 	.word	0x00014fb0


	//   ....[134]....
        /*0638*/ 	.word	0x00014fd0


	//   ....[135]....
        /*063c*/ 	.word	0x00014ff0


	//   ....[136]....
        /*0640*/ 	.word	0x00015010


	//   ....[137]....
        /*0644*/ 	.word	0x00015030


	//   ....[138]....
        /*0648*/ 	.word	0x000151b0


	//   ....[139]....
        /*064c*/ 	.word	0x000151d0


	//   ....[140]....
        /*0650*/ 	.word	0x000151f0


	//   ....[141]....
        /*0654*/ 	.word	0x00015210


	//   ....[142]....
        /*0658*/ 	.word	0x00015230


	//   ....[143]....
        /*065c*/ 	.word	0x00015250


	//   ....[144]....
        /*0660*/ 	.word	0x000153d0


	//   ....[145]....
        /*0664*/ 	.word	0x000153f0


	//   ....[146]....
        /*0668*/ 	.word	0x00015410


	//   ....[147]....
        /*066c*/ 	.word	0x00015430


	//   ....[148]....
        /*0670*/ 	.word	0x00015450


	//   ....[149]....
        /*0674*/ 	.word	0x00015470


	//   ....[150]....
        /*0678*/ 	.word	0x000155f0


	//   ....[151]....
        /*067c*/ 	.word	0x00015610


	//   ....[152]....
        /*0680*/ 	.word	0x00015630


	//   ....[153]....
        /*0684*/ 	.word	0x00015650


	//   ....[154]....
        /*0688*/ 	.word	0x00015670


	//   ....[155]....
        /*068c*/ 	.word	0x00015690


	//   ....[156]....
        /*0690*/ 	.word	0x00015810


	//   ....[157]....
        /*0694*/ 	.word	0x00015830


	//   ....[158]....
        /*0698*/ 	.word	0x00015850


	//   ....[159]....
        /*069c*/ 	.word	0x00015870


	//   ....[160]....
        /*06a0*/ 	.word	0x00015890


	//   ....[161]....
        /*06a4*/ 	.word	0x000158b0


	//   ....[162]....
        /*06a8*/ 	.word	0x00015a30


	//   ....[163]....
        /*06ac*/ 	.word	0x00015a50


	//   ....[164]....
        /*06b0*/ 	.word	0x00015a70


	//   ....[165]....
        /*06b4*/ 	.word	0x00015a90


	//   ....[166]....
        /*06b8*/ 	.word	0x00015ab0


	//   ....[167]....
        /*06bc*/ 	.word	0x00015ad0


	//   ....[168]....
        /*06c0*/ 	.word	0x00015c50


	//   ....[169]....
        /*06c4*/ 	.word	0x00015c70


	//   ....[170]....
        /*06c8*/ 	.word	0x00015c90


	//   ....[171]....
        /*06cc*/ 	.word	0x00015cb0


	//   ....[172]....
        /*06d0*/ 	.word	0x00015cd0


	//   ....[173]....
        /*06d4*/ 	.word	0x00015cf0


	//   ....[174]....
        /*06d8*/ 	.word	0x00015e70


	//   ....[175]....
        /*06dc*/ 	.word	0x00015e90


	//   ....[176]....
        /*06e0*/ 	.word	0x00015eb0


	//   ....[177]....
        /*06e4*/ 	.word	0x00015ed0


	//   ....[178]....
        /*06e8*/ 	.word	0x00015ef0


	//   ....[179]....
        /*06ec*/ 	.word	0x00015f10


	//   ....[180]....
        /*06f0*/ 	.word	0x00016090


	//   ....[181]....
        /*06f4*/ 	.word	0x000160b0


	//   ....[182]....
        /*06f8*/ 	.word	0x000160d0


	//   ....[183]....
        /*06fc*/ 	.word	0x000160f0


	//   ....[184]....
        /*0700*/ 	.word	0x00016110


	//   ....[185]....
        /*0704*/ 	.word	0x00016130


	//   ....[186]....
        /*0708*/ 	.word	0x000162b0


	//   ....[187]....
        /*070c*/ 	.word	0x000162d0


	//   ....[188]....
        /*0710*/ 	.word	0x000162f0


	//   ....[189]....
        /*0714*/ 	.word	0x00016310


	//   ....[190]....
        /*0718*/ 	.word	0x00016330


	//   ....[191]....
        /*071c*/ 	.word	0x00016350


	//   ....[192]....
        /*0720*/ 	.word	0x00021d00


	//   ....[193]....
        /*0724*/ 	.word	0x00021d20


	//   ....[194]....
        /*0728*/ 	.word	0x00021d40


	//   ....[195]....
        /*072c*/ 	.word	0x00021d60


	//   ....[196]....
        /*0730*/ 	.word	0x00021d80


	//   ....[197]....
        /*0734*/ 	.word	0x00021da0


	//   ....[198]....
        /*0738*/ 	.word	0x00021e40


	//   ....[199]....
        /*073c*/ 	.word	0x00021eb0


	//   ....[200]....
        /*0740*/ 	.word	0x00021ff0


	//   ....[201]....
        /*0744*/ 	.word	0x00022160


	//   ....[202]....
        /*0748*/ 	.word	0x00022280


	//   ....[203]....
        /*074c*/ 	.word	0x00022490


	//----- nvinfo : EIATTR_VRC_CTA_INIT_COUNT
	.align		4
.L_39:
        /*0750*/ 	.byte	0x02, 0x4a
	.zero		1
	.zero		1


	//----- nvinfo : EIATTR_EXIT_INSTR_OFFSETS
	.align		4
        /*0754*/ 	.byte	0x04, 0x1c
        /*0756*/ 	.short	(.L_41 - .L_40)


	//   ....[0]....
.L_40:
        /*0758*/ 	.word	0x000236f0


	//   ....[1]....
        /*075c*/ 	.word	0x000238a0


	//----- nvinfo : EIATTR_MAX_THREADS
	.align		4
.L_41:
        /*0760*/ 	.byte	0x04, 0x05
        /*0762*/ 	.short	(.L_43 - .L_42)
.L_42:
        /*0764*/ 	.word	0x00000020
        /*0768*/ 	.word	0x00000001
        /*076c*/ 	.word	0x00000001


	//----- nvinfo : EIATTR_CRS_STACK_SIZE
	.align		4
.L_43:
        /*0770*/ 	.byte	0x04, 0x1e
        /*0772*/ 	.short	(.L_45 - .L_44)
.L_44:
        /*0774*/ 	.word	0x00000000


	//----- nvinfo : EIATTR_CBANK_PARAM_SIZE
	.align		4
.L_45:
        /*0778*/ 	.byte	0x03, 0x19
        /*077a*/ 	.short	0x0068


	//----- nvinfo : EIATTR_PARAM_CBANK
	.align		4
        /*077c*/ 	.byte	0x04, 0x0a
        /*077e*/ 	.short	(.L_47 - .L_46)
	.align		4
.L_46:
        /*0780*/ 	.word	index@(.nv.constant0.rotary_mha_decode_96_float16_kernel)
        /*0784*/ 	.short	0x0380
        /*0786*/ 	.short	0x0068


	//----- nvinfo : EIATTR_SW_WAR
	.align		4
.L_47:
        /*0788*/ 	.byte	0x04, 0x36
        /*078a*/ 	.short	(.L_49 - .L_48)
.L_48:
        /*078c*/ 	.word	0x00000008
.L_49:


//--------------------- .nv.callgraph             --------------------------
	.section	.nv.callgraph,"",@"SHT_CUDA_CALLGRAPH"
	.align	4
	.sectionentsize	8
	.align		4
        /*0000*/ 	.word	0x00000000
	.align		4
        /*0004*/ 	.word	0xffffffff
	.align		4
        /*0008*/ 	.word	0x00000000
	.align		4
        /*000c*/ 	.word	0xfffffffe
	.align		4
        /*0010*/ 	.word	0x00000000
	.align		4
        /*0014*/ 	.word	0xfffffffd
	.align		4
        /*0018*/ 	.word	0x00000000
	.align		4
        /*001c*/ 	.word	0xfffffffc


//--------------------- .text.rotary_mha_decode_96_float16_kernel --------------------------
	.section	.text.rotary_mha_decode_96_float16_kernel,"ax",@progbits
	.align	128
        .global         rotary_mha_decode_96_float16_kernel
        .type           rotary_mha_decode_96_float16_kernel,@function
        .size           rotary_mha_decode_96_float16_kernel,(.L_x_612 - rotary_mha_decode_96_float16_kernel)
        .other          rotary_mha_decode_96_float16_kernel,@"STO_CUDA_ENTRY STV_DEFAULT"
rotary_mha_decode_96_float16_kernel:
.text.rotary_mha_decode_96_float16_kernel:
[----:B------:R-:W-:Y:S01]  /*0000*/  LDC R1, c[0x0][0x37c] ;  /* 0x0000df00ff017b82 */ /* 0x000fe20000000800 */
[----:B------:R-:W0:Y:S07]  /*0010*/  S2R R29, SR_CTAID.X ;  /* 0x00000000001d7919 */ /* 0x000e2e0000002500 */
[----:B------:R-:W0:Y:S01]  /*0020*/  LDC.64 R2, c[0x0][0x3b0] ;  /* 0x0000ec00ff027b82 */ /* 0x000e220000000a00 */
[----:B------:R-:W1:Y:S01]  /*0030*/  LDCU.64 UR20, c[0x0][0x358] ;  /* 0x00006b00ff1477ac */ /* 0x000e620008000a00 */
[----:B------:R-:W2:Y:S01]  /*0040*/  S2R R0, SR_TID.X ;  /* 0x0000000000007919 */ /* 0x000ea20000002100 */
[----:B------:R-:W-:Y:S01]  /*0050*/  HFMA2 R7, -RZ, RZ, 0.132568359375, -6360 ;  /* 0x303eee36ff077431 */ /* 0x000fe200000001ff */
[----:B------:R-:W-:Y:S01]  /*0060*/  MOV R6, 0x3fb8aa3b ;  /* 0x3fb8aa3b00067802 */ /* 0x000fe20000000f00 */
[----:B------:R-:W-:Y:S01]  /*0070*/  HFMA2 R9, -RZ, RZ, 1.5732421875, -0.00018370151519775390625 ;  /* 0x3e4b8a05ff097431 */ /* 0x000fe200000001ff */
[----:B------:R-:W3:Y:S02]  /*0080*/  LDCU.64 UR4, c[0x0][0x3c0] ;  /* 0x00007800ff0477ac */ /* 0x000ee40008000a00 */
[----:B------:R-:W4:Y:S01]  /*0090*/  S2UR UR8, SR_CTAID.Y ;  /* 0x00000000000879c3 */ /* 0x000f220000002600 */
[----:B------:R-:W-:-:S04]  /*00a0*/  FFMA R6, -R7, R6, 3.622995450314192567e-07 ;  /* 0x34c2821207067423 */ /* 0x000fc80000000106 */
[----:B------:R-:W-:-:S04]  /*00b0*/  FFMA R6, R9, 1.9251366722983220825e-08, R6 ;  /* 0x32a55e3409067823 */ /* 0x000fc80000000006 */
[----:B------:R-:W-:Y:S01]  /*00c0*/  FFMA R6, -R7, 0.014334906823933124542, R6 ;  /* 0x3c6adcf507067823 */ /* 0x000fe20000000106 */
[----:B0-----:R-:W-:Y:S01]  /*00d0*/  IMAD.WIDE.U32 R2, R29, 0x8, R2 ;  /* 0x000000081d027825 */ /* 0x001fe200078e0002 */
[----:B--2---:R-:W-:-:S04]  /*00e0*/  SHF.L.U32 R18, R0, 0x1, RZ ;  /* 0x0000000100127819 */ /* 0x004fc800000006ff */
[----:B-1----:R0:W5:Y:S01]  /*00f0*/  LDG.E.64.CONSTANT R4, desc[UR20][R2.64] ;  /* 0x0000001402047981 */ /* 0x002162000c1e9b00 */
[----:B----4-:R-:W-:Y:S01]  /*0100*/  UIMAD UR8, UR8, 0x60, URZ ;  /* 0x00000060080878a4 */ /* 0x010fe2000f8e02ff */
[----:B------:R-:W-:Y:S01]  /*0110*/  BSSY.RECONVERGENT B0, `(.L_x_0) ;  /* 0x0000025000007945 */ /* 0x000fe20003800200 */
[----:B------:R-:W-:Y:S01]  /*0120*/  IMAD.MOV.U32 R163, RZ, RZ, 0x3f800000 ;  /* 0x3f800000ffa37424 */ /* 0x000fe200078e00ff */
[----:B0-----:R-:W-:Y:S01]  /*0130*/  I2FP.F32.U32 R3, R18 ;  /* 0x0000001200037245 */ /* 0x001fe20000201000 */
[----:B------:R-:W-:Y:S01]  /*0140*/  FFMA R2, R9, 0.0047783022746443748474, R6 ;  /* 0x3b9c934e09027823 */ /* 0x000fe20000000006 */
[----:B---3--:R-:W-:-:S04]  /*0150*/  IMAD.WIDE.U32 R6, R29, UR4, RZ ;  /* 0x000000041d067c25 */ /* 0x008fc8000f8e00ff */
[----:B------:R-:W-:Y:S01]  /*0160*/  FMUL R9, R3, 0.010416669771075248718 ;  /* 0x3c2aaaae03097820 */ /* 0x000fe20000400000 */
[----:B------:R-:W-:-:S04]  /*0170*/  FADD R16, R2, 13.286762237548828125 ;  /* 0x4154969402107421 */ /* 0x000fc80000000000 */
[----:B------:R-:W-:Y:S01]  /*0180*/  FSETP.NEU.AND P0, PT, R9, RZ, PT ;  /* 0x000000ff0900720b */ /* 0x000fe20003f0d000 */
[----:B------:R-:W-:-:S04]  /*0190*/  FADD R3, R16, -13.286762237548828125 ;  /* 0xc154969410037421 */ /* 0x000fc80000000000 */
[----:B------:R-:W-:Y:S01]  /*01a0*/  FADD R17, R2, -R3 ;  /* 0x8000000302117221 */ /* 0x000fe20000000000 */
[----:B------:R-:W-:-:S07]  /*01b0*/  IMAD R3, R29, UR5, R7 ;  /* 0x000000051d037c24 */ /* 0x000fce000f8e0207 */
[----:B------:R-:W-:Y:S05]  /*01c0*/  @!P0 BRA `(.L_x_1) ;  /* 0x0000000000648947 */ /* 0x000fea0003800000 */
[CC--:B------:R-:W-:Y:S01]  /*01d0*/  FMUL R11, R16.reuse, R9.reuse ;  /* 0x00000009100b7220 */ /* 0x0c0fe20000400000 */
[----:B------:R-:W-:Y:S02]  /*01e0*/  MOV R15, 0x391fcb8e ;  /* 0x391fcb8e000f7802 */ /* 0x000fe40000000f00 */
[-C--:B------:R-:W-:Y:S01]  /*01f0*/  FSETP.NAN.AND P2, PT, |R9|, |R9|.reuse, PT ;  /* 0x400000090900720b */ /* 0x080fe20003f48200 */
[----:B------:R-:W0:Y:S01]  /*0200*/  FRND R2, R11 ;  /* 0x0000000b00027307 */ /* 0x000e220000201000 */
[----:B------:R-:W-:Y:S01]  /*0210*/  FFMA R8, R16, R9, -R11 ;  /* 0x0000000910087223 */ /* 0x000fe2000000080b */
[----:B------:R-:W-:-:S03]  /*0220*/  FSETP.GT.AND P1, PT, |R11|, 152, PT ;  /* 0x431800000b00780b */ /* 0x000fc60003f24200 */
[----:B------:R-:W-:Y:S01]  /*0230*/  FFMA R13, R17, R9, R8 ;  /* 0x00000009110d7223 */ /* 0x000fe20000000008 */
[----:B0-----:R-:W-:Y:S01]  /*0240*/  FADD R8, R11, -R2 ;  /* 0x800000020b087221 */ /* 0x001fe20000000000 */
[----:B------:R-:W-:-:S03]  /*0250*/  FSETP.GT.AND P0, PT, R2, RZ, PT ;  /* 0x000000ff0200720b */ /* 0x000fc60003f04000 */
[----:B------:R-:W-:Y:S01]  /*0260*/  FADD R8, R8, R13 ;  /* 0x0000000d08087221 */ /* 0x000fe20000000000 */
[----:B------:R-:W-:Y:S02]  /*0270*/  SEL R2, RZ, 0x83000000, P0 ;  /* 0x83000000ff027807 */ /* 0x000fe40000000000 */
[----:B------:R-:W-:Y:S01]  /*0280*/  FSETP.GEU.AND P0, PT, R11, RZ, PT ;  /* 0x000000ff0b00720b */ /* 0x000fe20003f0e000 */
[----:B------:R-:W-:Y:S01]  /*0290*/  FFMA R13, R8, R15, 0.0013391353422775864601 ;  /* 0x3aaf85ed080d7423 */ /* 0x000fe2000000000f */
[----:B------:R-:W-:Y:S02]  /*02a0*/  IADD3 R10, PT, PT, R2, 0x7f000000, RZ ;  /* 0x7f000000020a7810 */ /* 0x000fe40007ffe0ff */
[----:B------:R-:W-:Y:S01]  /*02b0*/  FSEL R163, RZ, +INF , !P0 ;  /* 0x7f800000ffa37808 */ /* 0x000fe20004000000 */
[C---:B------:R-:W-:Y:S02]  /*02c0*/  FFMA R15, R8.reuse, R13, 0.0096188392490148544312 ;  /* 0x3c1d9856080f7423 */ /* 0x040fe4000000000d */
[----:B------:R-:W0:Y:S02]  /*02d0*/  F2I.NTZ R13, R11 ;  /* 0x0000000b000d7305 */ /* 0x000e240000203100 */
[----:B------:R-:W-:-:S04]  /*02e0*/  FFMA R15, R8, R15, 0.055503588169813156128 ;  /* 0x3d6357bb080f7423 */ /* 0x000fc8000000000f */
[----:B------:R-:W-:-:S04]  /*02f0*/  FFMA R15, R8, R15, 0.24022644758224487305 ;  /* 0x3e75fdec080f7423 */ /* 0x000fc8000000000f */
[----:B------:R-:W-:-:S04]  /*0300*/  FFMA R15, R8, R15, 0.69314718246459960938 ;  /* 0x3f317218080f7423 */ /* 0x000fc8000000000f */
[----:B------:R-:W-:Y:S01]  /*0310*/  FFMA R15, R8, R15, 1 ;  /* 0x3f800000080f7423 */ /* 0x000fe2000000000f */
[----:B0-----:R-:W-:-:S03]  /*0320*/  LEA R13, R13, -R2, 0x17 ;  /* 0x800000020d0d7211 */ /* 0x001fc600078eb8ff */
[----:B------:R-:W-:-:S04]  /*0330*/  FMUL R10, R10, R15 ;  /* 0x0000000f0a0a7220 */ /* 0x000fc80000400000 */
[----:B------:R-:W-:Y:S01]  /*0340*/  @!P1 FMUL R163, R13, R10 ;  /* 0x0000000a0da39220 */ /* 0x000fe20000400000 */
[----:B------:R-:W-:-:S07]  /*0350*/  @P2 FADD R163, R9, 10000 ;  /* 0x461c400009a32421 */ /* 0x000fce0000000000 */
.L_x_1:
[----:B------:R-:W-:Y:S05]  /*0360*/  BSYNC.RECONVERGENT B0 ;  /* 0x0000000000007941 */ /* 0x000fea0003800200 */
.L_x_0:
[----:B------:R-:W0:Y:S01]  /*0370*/  MUFU.RCP R8, R163 ;  /* 0x000000a300087308 */ /* 0x000e220000001000 */
[----:B------:R-:W-:Y:S01]  /*0380*/  IMAD R15, R3, 0x60, RZ ;  /* 0x00000060030f7824 */ /* 0x000fe200078e02ff */
[----:B------:R-:W-:Y:S06]  /*0390*/  BSSY.RECONVERGENT B0, `(.L_x_2) ;  /* 0x0000011000007945 */ /* 0x000fec0003800200 */
[----:B-----5:R-:W1:Y:S01]  /*03a0*/  I2F.S64 R2, R4 ;  /* 0x0000000400027312 */ /* 0x020e620000301400 */
[----:B0-----:R-:W-:-:S04]  /*03b0*/  FFMA R9, R8, -R163, 1 ;  /* 0x3f80000008097423 */ /* 0x001fc800000008a3 */
[----:B------:R-:W-:Y:S01]  /*03c0*/  FFMA R13, R8, R9, R8 ;  /* 0x00000009080d7223 */ /* 0x000fe20000000008 */
[----:B------:R-:W-:Y:S02]  /*03d0*/  LOP3.LUT R8, R0, UR8, RZ, 0xfc, !PT ;  /* 0x0000000800087c12 */ /* 0x000fe4000f8efcff */
[----:B-1----:R-:W0:Y:S01]  /*03e0*/  FCHK P0, R2, R163 ;  /* 0x000000a302007302 */ /* 0x002e220000000000 */
[----:B------:R-:W-:Y:S01]  /*03f0*/  MOV R9, RZ ;  /* 0x000000ff00097202 */ /* 0x000fe20000000f00 */
[----:B------:R-:W-:-:S04]  /*0400*/  FFMA R12, R2, R13, RZ ;  /* 0x0000000d020c7223 */ /* 0x000fc800000000ff */
[----:B------:R-:W-:Y:S01]  /*0410*/  FFMA R14, R12, -R163, R2 ;  /* 0x800000a30c0e7223 */ /* 0x000fe20000000002 */
[----:B------:R-:W-:-:S04]  /*0420*/  IMAD.WIDE.U32 R10, R6, 0x60, R8 ;  /* 0x00000060060a7825 */ /* 0x000fc800078e0008 */
[----:B------:R-:W-:Y:S01]  /*0430*/  FFMA R19, R13, R14, R12 ;  /* 0x0000000e0d137223 */ /* 0x000fe2000000000c */
[----:B------:R-:W-:Y:S01]  /*0440*/  IMAD.IADD R13, R11, 0x1, R15 ;  /* 0x000000010b0d7824 */ /* 0x000fe200078e020f */
[----:B0-----:R-:W-:Y:S06]  /*0450*/  @!P0 BRA `(.L_x_3) ;  /* 0x0000000000108947 */ /* 0x001fec0003800000 */
[----:B------:R-:W-:Y:S02]  /*0460*/  MOV R162, R2 ;  /* 0x0000000200a27202 */ /* 0x000fe40000000f00 */
[----:B------:R-:W-:-:S07]  /*0470*/  MOV R166, 0x490 ;  /* 0x0000049000a67802 */ /* 0x000fce0000000f00 */
[----:B------:R-:W-:Y:S05]  /*0480*/  CALL.REL.NOINC `($__internal_0_$__cuda_sm3x_div_rn_noftz_f32_slowpath) ;  /* 0x0000023400087944 */ /* 0x000fea0003c00000 */
[----:B------:R-:W-:-:S07]  /*0490*/  MOV R19, R171 ;  /* 0x000000ab00137202 */ /* 0x000fce0000000f00 */
.L_x_3:
[----:B------:R-:W-:Y:S05]  /*04a0*/  BSYNC.RECONVERGENT B0 ;  /* 0x0000000000007941 */ /* 0x000fea0003800200 */
.L_x_2:
[----:B------:R-:W0:Y:S01]  /*04b0*/  LDCU.64 UR4, c[0x0][0x390] ;  /* 0x00007200ff0477ac */ /* 0x000e220008000a00 */
[C---:B------:R-:W-:Y:S02]  /*04c0*/  SHF.L.U32 R11, R10.reuse, 0x1, RZ ;  /* 0x000000010a0b7819 */ /* 0x040fe400000006ff */
[----:B------:R-:W-:Y:S01]  /*04d0*/  SHF.L.U64.HI R14, R10, 0x1, R13 ;  /* 0x000000010a0e7819 */ /* 0x000fe2000001020d */
[----:B------:R-:W1:Y:S01]  /*04e0*/  LDCU.64 UR6, c[0x0][0x380] ;  /* 0x00007000ff0677ac */ /* 0x000e620008000a00 */
[C---:B0-----:R-:W-:Y:S02]  /*04f0*/  IADD3 R12, P0, PT, R11.reuse, UR4, RZ ;  /* 0x000000040b0c7c10 */ /* 0x041fe4000ff1e0ff */
[----:B-1----:R-:W-:Y:S02]  /*0500*/  IADD3 R10, P1, PT, R11, UR6, RZ ;  /* 0x000000060b0a7c10 */ /* 0x002fe4000ff3e0ff */
[C---:B------:R-:W-:Y:S02]  /*0510*/  IADD3.X R13, PT, PT, R14.reuse, UR5, RZ, P0, !PT ;  /* 0x000000050e0d7c10 */ /* 0x040fe400087fe4ff */
[----:B------:R-:W-:-:S03]  /*0520*/  IADD3.X R11, PT, PT, R14, UR7, RZ, P1, !PT ;  /* 0x000000070e0b7c10 */ /* 0x000fc60008ffe4ff */
[----:B------:R-:W2:Y:S04]  /*0530*/  LDG.E.U16.CONSTANT R22, desc[UR20][R12.64+0x60] ;  /* 0x000060140c167981 */ /* 0x000ea8000c1e9500 */
[----:B------:R-:W3:Y:S04]  /*0540*/  LDG.E.U16.CONSTANT R25, desc[UR20][R10.64+0x60] ;  /* 0x000060140a197981 */ /* 0x000ee8000c1e9500 */
[----:B------:R-:W4:Y:S04]  /*0550*/  LDG.E.U16.CONSTANT R21, desc[UR20][R12.64] ;  /* 0x000000140c157981 */ /* 0x000f28000c1e9500 */
[----:B------:R-:W5:Y:S01]  /*0560*/  LDG.E.U16.CONSTANT R24, desc[UR20][R10.64] ;  /* 0x000000140a187981 */ /* 0x000f62000c1e9500 */
[----:B------:R-:W-:Y:S01]  /*0570*/  HFMA2 R15, -RZ, RZ, 0, 3.814697265625e-06 ;  /* 0x00000040ff0f7431 */ /* 0x000fe200000001ff */
[----:B------:R-:W-:Y:S01]  /*0580*/  ISETP.GE.U32.AND P0, PT, R0, 0x10, PT ;  /* 0x000000100000780c */ /* 0x000fe20003f06070 */
[----:B------:R-:W0:Y:S01]  /*0590*/  S2UR UR6, SR_CgaCtaId ;  /* 0x00000000000679c3 */ /* 0x000e220000008800 */
[----:B------:R-:W-:Y:S01]  /*05a0*/  FMUL.RZ R26, R19, 0.15915493667125701904 ;  /* 0x3e22f983131a7820 */ /* 0x000fe2000040c000 */
[----:B------:R-:W-:Y:S01]  /*05b0*/  UMOV UR4, 0x400 ;  /* 0x0000040000047882 */ /* 0x000fe20000000000 */
[----:B------:R-:W-:Y:S01]  /*05c0*/  SEL R20, RZ, 0xffffffff, !P0 ;  /* 0xffffffffff147807 */ /* 0x000fe20004000000 */
[----:B------:R-:W-:Y:S01]  /*05d0*/  UIADD3 UR5, UPT, UPT, UR4, 0xc0, URZ ;  /* 0x000000c004057890 */ /* 0x000fe2000fffe0ff */
[----:B------:R-:W-:Y:S01]  /*05e0*/  MUFU.COS R19, R26 ;  /* 0x0000001a00137308 */ /* 0x000fe20000000000 */
[----:B------:R-:W-:Y:S01]  /*05f0*/  BSSY.RECONVERGENT B0, `(.L_x_4) ;  /* 0x000002b000007945 */ /* 0x000fe20003800200 */
[----:B------:R-:W-:-:S02]  /*0600*/  MOV R163, 0x3f800000 ;  /* 0x3f80000000a37802 */ /* 0x000fc40000000f00 */
[----:B------:R-:W-:-:S04]  /*0610*/  SEL R15, R15, 0xffffffe0, !P0 ;  /* 0xffffffe00f0f7807 */ /* 0x000fc80004000000 */
[----:B------:R-:W-:-:S05]  /*0620*/  IADD3 R14, P0, PT, R18, R15, RZ ;  /* 0x0000000f120e7210 */ /* 0x000fca0007f1e0ff */
[----:B------:R-:W-:Y:S02]  /*0630*/  IMAD.X R15, RZ, RZ, R20, P0 ;  /* 0x000000ffff0f7224 */ /* 0x000fe400000e0614 */
[----:B------:R-:W1:Y:S01]  /*0640*/  MUFU.SIN R20, R26 ;  /* 0x0000001a00147308 */ /* 0x000e620000000400 */
[----:B0-----:R-:W-:Y:S02]  /*0650*/  ULEA UR4, UR6, UR4, 0x18 ;  /* 0x0000000406047291 */ /* 0x001fe4000f8ec0ff */
[----:B------:R-:W-:-:S05]  /*0660*/  ULEA UR5, UR6, UR5, 0x18 ;  /* 0x0000000506057291 */ /* 0x000fca000f8ec0ff */
[----:B------:R-:W0:Y:S02]  /*0670*/  I2F.U64 R14, R14 ;  /* 0x0000000e000e7312 */ /* 0x000e240000301000 */
[----:B0-----:R-:W-:-:S05]  /*0680*/  FMUL R27, R14, 0.010416669771075248718 ;  /* 0x3c2aaaae0e1b7820 */ /* 0x001fca0000400000 */
[----:B------:R-:W-:Y:S01]  /*0690*/  FSETP.NEU.AND P0, PT, R27, RZ, PT ;  /* 0x000000ff1b00720b */ /* 0x000fe20003f0d000 */
[----:B--2---:R-:W-:Y:S02]  /*06a0*/  HADD2.F32 R23, -RZ, -R22.H0_H0 ;  /* 0xa0000016ff177230 */ /* 0x004fe40000004100 */
[----:B---3--:R-:W-:-:S03]  /*06b0*/  HADD2.F32 R25, -RZ, -R25.H0_H0 ;  /* 0xa0000019ff197230 */ /* 0x008fc60000004100 */
[C---:B-1----:R-:W-:Y:S01]  /*06c0*/  FMUL R22, R20.reuse, R23 ;  /* 0x0000001714167220 */ /* 0x042fe20000400000 */
[----:B----4-:R-:W-:Y:S02]  /*06d0*/  HADD2.F32 R14, -RZ, R21.H0_H0 ;  /* 0x20000015ff0e7230 */ /* 0x010fe40000004100 */
[----:B------:R-:W-:Y:S01]  /*06e0*/  FMUL R25, R20, R25 ;  /* 0x0000001914197220 */ /* 0x000fe20000400000 */
[----:B-----5:R-:W-:-:S03]  /*06f0*/  HADD2.F32 R24, -RZ, R24.H0_H0 ;  /* 0x20000018ff187230 */ /* 0x020fc60000004100 */
[----:B------:R-:W-:Y:S05]  /*0700*/  @!P0 BRA `(.L_x_5) ;  /* 0x0000000000648947 */ /* 0x000fea0003800000 */
[CC--:B------:R-:W-:Y:S01]  /*0710*/  FMUL R15, R16.reuse, R27.reuse ;  /* 0x0000001b100f7220 */ /* 0x0c0fe20000400000 */
[----:B------:R-:W-:Y:S02]  /*0720*/  MOV R28, 0x391fcb8e ;  /* 0x391fcb8e001c7802 */ /* 0x000fe40000000f00 */
[-C--:B------:R-:W-:Y:S01]  /*0730*/  FSETP.NAN.AND P2, PT, |R27|, |R27|.reuse, PT ;  /* 0x4000001b1b00720b */ /* 0x080fe20003f48200 */
[----:B------:R-:W0:Y:S01]  /*0740*/  FRND R20, R15 ;  /* 0x0000000f00147307 */ /* 0x000e220000201000 */
[----:B------:R-:W-:Y:S01]  /*0750*/  FFMA R26, R16, R27, -R15 ;  /* 0x0000001b101a7223 */ /* 0x000fe2000000080f */
[----:B------:R-:W-:-:S03]  /*0760*/  FSETP.GT.AND P1, PT, |R15|, 152, PT ;  /* 0x431800000f00780b */ /* 0x000fc60003f24200 */
[----:B------:R-:W-:-:S03]  /*0770*/  FFMA R26, R17, R27, R26 ;  /* 0x0000001b111a7223 */ /* 0x000fc6000000001a */
[----:B------:R-:W1:Y:S01]  /*0780*/  F2I.NTZ R23, R15 ;  /* 0x0000000f00177305 */ /* 0x000e620000203100 */
[----:B0-----:R-:W-:Y:S01]  /*0790*/  FADD R21, R15, -R20 ;  /* 0x800000140f157221 */ /* 0x001fe20000000000 */
[----:B------:R-:W-:-:S03]  /*07a0*/  FSETP.GT.AND P0, PT, R20, RZ, PT ;  /* 0x000000ff1400720b */ /* 0x000fc60003f04000 */
[----:B------:R-:W-:Y:S01]  /*07b0*/  FADD R21, R21, R26 ;  /* 0x0000001a15157221 */ /* 0x000fe20000000000 */
[----:B------:R-:W-:Y:S02]  /*07c0*/  SEL R20, RZ, 0x83000000, P0 ;  /* 0x83000000ff147807 */ /* 0x000fe40000000000 */
[----:B------:R-:W-:Y:S01]  /*07d0*/  FSETP.GEU.AND P0, PT, R15, RZ, PT ;  /* 0x000000ff0f00720b */ /* 0x000fe20003f0e000 */
[----:B------:R-:W-:Y:S01]  /*07e0*/  FFMA R26, R21, R28, 0.0013391353422775864601 ;  /* 0x3aaf85ed151a7423 */ /* 0x000fe2000000001c */
[----:B-1----:R-:W-:Y:S02]  /*07f0*/  LEA R23, R23, -R20, 0x17 ;  /* 0x8000001417177211 */ /* 0x002fe400078eb8ff */
[----:B------:R-:W-:Y:S01]  /*0800*/  FSEL R163, RZ, +INF , !P0 ;  /* 0x7f800000ffa37808 */ /* 0x000fe20004000000 */
[----:B------:R-:W-:-:S04]  /*0810*/  FFMA R26, R21, R26, 0.0096188392490148544312 ;  /* 0x3c1d9856151a7423 */ /* 0x000fc8000000001a */
[----:B------:R-:W-:-:S04]  /*0820*/  FFMA R26, R21, R26, 0.055503588169813156128 ;  /* 0x3d6357bb151a7423 */ /* 0x000fc8000000001a */
[----:B------:R-:W-:-:S04]  /*0830*/  FFMA R26, R21, R26, 0.24022644758224487305 ;  /* 0x3e75fdec151a7423 */ /* 0x000fc8000000001a */
[----:B------:R-:W-:Y:S01]  /*0840*/  FFMA R28, R21, R26, 0.69314718246459960938 ;  /* 0x3f317218151c7423 */ /* 0x000fe2000000001a */
[----:B------:R-:W-:-:S03]  /*0850*/  IADD3 R26, PT, PT, R20, 0x7f000000, RZ ;  /* 0x7f000000141a7810 */ /* 0x000fc60007ffe0ff */
[----:B------:R-:W-:-:S04]  /*0860*/  FFMA R21, R21, R28, 1 ;  /* 0x3f80000015157423 */ /* 0x000fc8000000001c */
[----:B------:R-:W-:-:S04]  /*0870*/  FMUL R26, R26, R21 ;  /* 0x000000151a1a7220 */ /* 0x000fc80000400000 */
[----:B------:R-:W-:Y:S01]  /*0880*/  @!P1 FMUL R163, R23, R26 ;  /* 0x0000001a17a39220 */ /* 0x000fe20000400000 */
[----:B------:R-:W-:-:S07]  /*0890*/  @P2 FADD R163, R27, 10000 ;  /* 0x461c40001ba32421 */ /* 0x000fce0000000000 */
.L_x_5:
[----:B------:R-:W-:Y:S05]  /*08a0*/  BSYNC.RECONVERGENT B0 ;  /* 0x0000000000007941 */ /* 0x000fea0003800200 */
.L_x_4:
[C---:B------:R-:W-:Y:S01]  /*08b0*/  FFMA R14, R19.reuse, R14, R22 ;  /* 0x0000000e130e7223 */ /* 0x040fe20000000016 */
[----:B------:R-:W0:Y:S01]  /*08c0*/  MUFU.RCP R20, R163 ;  /* 0x000000a300147308 */ /* 0x000e220000001000 */
[----:B------:R-:W-:Y:S01]  /*08d0*/  FFMA R24, R19, R24, R25 ;  /* 0x0000001813187223 */ /* 0x000fe20000000019 */
[----:B------:R-:W-:Y:S01]  /*08e0*/  BSSY.RECONVERGENT B0, `(.L_x_6) ;  /* 0x0000013000007945 */ /* 0x000fe20003800200 */
[----:B------:R-:W-:Y:S02]  /*08f0*/  ISETP.GT.U32.AND P2, PT, R0, 0xf, PT ;  /* 0x0000000f0000780c */ /* 0x000fe40003f44070 */
[----:B------:R-:W-:Y:S02]  /*0900*/  F2FP.F16.F32.PACK_AB R14, RZ, R14 ;  /* 0x0000000eff0e723e */ /* 0x000fe400000000ff */
[----:B------:R-:W-:Y:S01]  /*0910*/  F2FP.F16.F32.PACK_AB R24, RZ, R24 ;  /* 0x00000018ff18723e */ /* 0x000fe200000000ff */
[----:B------:R-:W1:Y:S01]  /*0920*/  FCHK P0, R2, R163 ;  /* 0x000000a302007302 */ /* 0x000e620000000000 */
[----:B------:R-:W-:-:S05]  /*0930*/  PRMT R21, R14, 0x7610, R21 ;  /* 0x000076100e157816 */ /* 0x000fca0000000015 */
[----:B------:R2:W-:Y:S01]  /*0940*/  STS.U16 [R18+UR4], R21 ;  /* 0x0000001512007988 */ /* 0x0005e20008000404 */
[----:B0-----:R-:W-:-:S03]  /*0950*/  FFMA R15, R20, -R163, 1 ;  /* 0x3f800000140f7423 */ /* 0x001fc600000008a3 */
[----:B------:R2:W-:Y:S01]  /*0960*/  STS.U16 [R18+UR5], R24 ;  /* 0x0000001812007988 */ /* 0x0005e20008000405 */
[----:B------:R-:W-:-:S04]  /*0970*/  FFMA R15, R20, R15, R20 ;  /* 0x0000000f140f7223 */ /* 0x000fc80000000014 */
[----:B------:R-:W-:-:S04]  /*0980*/  FFMA R14, R2, R15, RZ ;  /* 0x0000000f020e7223 */ /* 0x000fc800000000ff */
[----:B------:R-:W-:-:S04]  /*0990*/  FFMA R19, R14, -R163, R2 ;  /* 0x800000a30e137223 */ /* 0x000fc80000000002 */
[----:B------:R-:W-:Y:S01]  /*09a0*/  FFMA R20, R15, R19, R14 ;  /* 0x000000130f147223 */ /* 0x000fe2000000000e */
[----:B------:R-:W-:Y:S01]  /*09b0*/  VIADD R19, R18, UR5 ;  /* 0x0000000512137c36 */ /* 0x000fe20008000000 */
[----:B-12---:R-:W-:Y:S06]  /*09c0*/  @!P0 BRA `(.L_x_7) ;  /* 0x0000000000108947 */ /* 0x006fec0003800000 */
[----:B------:R-:W-:Y:S02]  /*09d0*/  MOV R162, R2 ;  /* 0x0000000200a27202 */ /* 0x000fe40000000f00 */
[----:B------:R-:W-:-:S07]  /*09e0*/  MOV R166, 0xa00 ;  /* 0x00000a0000a67802 */ /* 0x000fce0000000f00 */
[----:B------:R-:W-:Y:S05]  /*09f0*/  CALL.REL.NOINC `($__internal_0_$__cuda_sm3x_div_rn_noftz_f32_slowpath) ;  /* 0x0000022c00ac7944 */ /* 0x000fea0003c00000 */
[----:B------:R-:W-:-:S07]  /*0a00*/  MOV R20, R171 ;  /* 0x000000ab00147202 */ /* 0x000fce0000000f00 */
.L_x_7:
[----:B------:R-:W-:Y:S05]  /*0a10*/  BSYNC.RECONVERGENT B0 ;  /* 0x0000000000007941 */ /* 0x000fea0003800200 */
.L_x_6:
[----:B------:R-:W-:Y:S01]  /*0a20*/  ISETP.GT.U32.AND P0, PT, R0, 0xf, PT ;  /* 0x0000000f0000780c */ /* 0x000fe20003f04070 */
[----:B------:R-:W2:Y:S04]  /*0a30*/  @!P2 LDG.E.U16.CONSTANT R14, desc[UR20][R12.64+0xa0] ;  /* 0x0000a0140c0ea981 */ /* 0x000ea8000c1e9500 */
[----:B------:R-:W3:Y:S04]  /*0a40*/  LDG.E.U16.CONSTANT R23, desc[UR20][R10.64+0x40] ;  /* 0x000040140a177981 */ /* 0x000ee8000c1e9500 */
[----:B------:R-:W4:Y:S04]  /*0a50*/  LDG.E.U16.CONSTANT R21, desc[UR20][R12.64+0x40] ;  /* 0x000040140c157981 */ /* 0x000f28000c1e9500 */
[----:B------:R-:W5:Y:S01]  /*0a60*/  @!P0 LDG.E.U16.CONSTANT R15, desc[UR20][R10.64+0xa0] ;  /* 0x0000a0140a0f8981 */ /* 0x000f62000c1e9500 */
[----:B------:R-:W-:-:S02]  /*0a70*/  HFMA2 R33, -RZ, RZ, 0.64013671875, -15.109375 ;  /* 0x391fcb8eff217431 */ /* 0x000fc400000001ff */
[----:B--2---:R-:W-:-:S05]  /*0a80*/  @!P2 HADD2 R22, -R14.H0_H0, -RZ.H0_H0 ;  /* 0xa00000ff0e16a230 */ /* 0x004fca0000000900 */
[----:B------:R-:W-:-:S06]  /*0a90*/  @!P2 PRMT R22, R22, 0x5410, RZ ;  /* 0x000054101616a816 */ /* 0x000fcc00000000ff */
[----:B------:R-:W2:Y:S01]  /*0aa0*/  @P2 LDG.E.U16.CONSTANT R22, desc[UR20][R12.64+-0x20] ;  /* 0xffffe0140c162981 */ /* 0x000ea2000c1e9500 */
[----:B-----5:R-:W-:-:S05]  /*0ab0*/  @!P0 HADD2 R24, -R15.H0_H0, -RZ.H0_H0 ;  /* 0xa00000ff0f188230 */ /* 0x020fca0000000900 */
[----:B------:R-:W-:-:S06]  /*0ac0*/  @!P0 PRMT R24, R24, 0x5410, RZ ;  /* 0x0000541018188816 */ /* 0x000fcc00000000ff */
[----:B------:R-:W5:Y:S01]  /*0ad0*/  @P0 LDG.E.U16.CONSTANT R24, desc[UR20][R10.64+-0x20] ;  /* 0xffffe0140a180981 */ /* 0x000f62000c1e9500 */
[----:B------:R-:W-:-:S04]  /*0ae0*/  IADD3 R14, P0, PT, R18, 0x20, RZ ;  /* 0x00000020120e7810 */ /* 0x000fc80007f1e0ff */
[----:B------:R-:W-:-:S04]  /*0af0*/  IADD3.X R15, PT, PT, RZ, RZ, RZ, P0, !PT ;  /* 0x000000ffff0f7210 */ /* 0x000fc800007fe4ff */
[----:B------:R-:W0:Y:S02]  /*0b00*/  I2F.U64 R14, R14 ;  /* 0x0000000e000e7312 */ /* 0x000e240000301000 */
[----:B0-----:R-:W-:-:S04]  /*0b10*/  FMUL R25, R14, 0.010416669771075248718 ;  /* 0x3c2aaaae0e197820 */ /* 0x001fc80000400000 */
[----:B------:R-:W-:-:S04]  /*0b20*/  FMUL R27, R16, R25 ;  /* 0x00000019101b7220 */ /* 0x000fc80000400000 */
[----:B------:R-:W0:Y:S01]  /*0b30*/  FRND R26, R27 ;  /* 0x0000001b001a7307 */ /* 0x000e220000201000 */
[----:B------:R-:W-:-:S04]  /*0b40*/  FFMA R16, R16, R25, -R27 ;  /* 0x0000001910107223 */ /* 0x000fc8000000081b */
[----:B------:R-:W-:Y:S01]  /*0b50*/  FFMA R16, R17, R25, R16 ;  /* 0x0000001911107223 */ /* 0x000fe20000000010 */
[----:B0-----:R-:W-:-:S04]  /*0b60*/  FADD R17, R27, -R26 ;  /* 0x8000001a1b117221 */ /* 0x001fc80000000000 */
[----:B------:R-:W-:-:S04]  /*0b70*/  FADD R16, R16, R17 ;  /* 0x0000001110107221 */ /* 0x000fc80000000000 */
[----:B------:R-:W-:-:S04]  /*0b80*/  FFMA R15, R16, R33, 0.0013391353422775864601 ;  /* 0x3aaf85ed100f7423 */ /* 0x000fc80000000021 */
[----:B------:R-:W-:Y:S01]  /*0b90*/  FFMA R15, R16, R15, 0.0096188392490148544312 ;  /* 0x3c1d9856100f7423 */ /* 0x000fe2000000000f */
[----:B------:R-:W-:Y:S01]  /*0ba0*/  FMUL.RZ R28, R20, 0.15915493667125701904 ;  /* 0x3e22f983141c7820 */ /* 0x000fe2000040c000 */
[----:B------:R-:W0:Y:S02]  /*0bb0*/  F2I.NTZ R17, R27 ;  /* 0x0000001b00117305 */ /* 0x000e240000203100 */
[----:B------:R-:W-:Y:S01]  /*0bc0*/  FFMA R15, R16, R15, 0.055503588169813156128 ;  /* 0x3d6357bb100f7423 */ /* 0x000fe2000000000f */
[----:B------:R-:W-:-:S03]  /*0bd0*/  FSETP.GT.AND P0, PT, R26, RZ, PT ;  /* 0x000000ff1a00720b */ /* 0x000fc60003f04000 */
[C---:B------:R-:W-:Y:S02]  /*0be0*/  FFMA R15, R16.reuse, R15, 0.24022644758224487305 ;  /* 0x3e75fdec100f7423 */ /* 0x040fe4000000000f */
[----:B------:R-:W-:Y:S01]  /*0bf0*/  MUFU.SIN R31, R28 ;  /* 0x0000001c001f7308 */ /* 0x000fe20000000400 */
[----:B------:R-:W-:Y:S01]  /*0c00*/  FSETP.NEU.AND P2, PT, R25, RZ, PT ;  /* 0x000000ff1900720b */ /* 0x000fe20003f4d000 */
[----:B------:R-:W-:Y:S01]  /*0c10*/  FFMA R15, R16, R15, 0.69314718246459960938 ;  /* 0x3f317218100f7423 */ /* 0x000fe2000000000f */
[----:B------:R-:W-:-:S05]  /*0c20*/  SEL R20, RZ, 0x83000000, P0 ;  /* 0x83000000ff147807 */ /* 0x000fca0000000000 */
[----:B------:R-:W1:Y:S01]  /*0c30*/  MUFU.COS R14, R28 ;  /* 0x0000001c000e7308 */ /* 0x000e620000000000 */
[----:B------:R-:W-:Y:S01]  /*0c40*/  FSETP.GT.AND P0, PT, |R27|, 152, PT ;  /* 0x431800001b00780b */ /* 0x000fe20003f04200 */
[----:B------:R-:W-:Y:S02]  /*0c50*/  VIADD R26, R20, 0x7f000000 ;  /* 0x7f000000141a7836 */ /* 0x000fe40000000000 */
[----:B------:R-:W-:Y:S01]  /*0c60*/  FFMA R15, R16, R15, 1 ;  /* 0x3f800000100f7423 */ /* 0x000fe2000000000f */
[----:B0-----:R-:W-:Y:S01]  /*0c70*/  LEA R20, R17, -R20, 0x17 ;  /* 0x8000001411147211 */ /* 0x001fe200078eb8ff */
[----:B---3--:R-:W-:Y:S01]  /*0c80*/  HADD2.F32 R23, -RZ, R23.H0_H0 ;  /* 0x20000017ff177230 */ /* 0x008fe20000004100 */
[----:B------:R-:W-:Y:S01]  /*0c90*/  FSETP.GEU.AND P1, PT, R27, RZ, PT ;  /* 0x000000ff1b00720b */ /* 0x000fe20003f2e000 */
[----:B------:R-:W-:Y:S01]  /*0ca0*/  FMUL R15, R15, R26 ;  /* 0x0000001a0f0f7220 */ /* 0x000fe20000400000 */
[----:B------:R-:W-:Y:S01]  /*0cb0*/  BSSY.RECONVERGENT B0, `(.L_x_8) ;  /* 0x000000d000007945 */ /* 0x000fe20003800200 */
[----:B------:R-:W-:Y:S01]  /*0cc0*/  MOV R163, 0x3f800000 ;  /* 0x3f80000000a37802 */ /* 0x000fe20000000f00 */
[----:B----4-:R-:W-:-:S02]  /*0cd0*/  HADD2.F32 R21, -RZ, R21.H0_H0 ;  /* 0x20000015ff157230 */ /* 0x010fc40000004100 */
[----:B------:R-:W-:Y:S01]  /*0ce0*/  FMUL R15, R15, R20 ;  /* 0x000000140f0f7220 */ /* 0x000fe20000400000 */
[----:B------:R-:W-:Y:S01]  /*0cf0*/  @P0 FSEL R15, RZ, +INF , !P1 ;  /* 0x7f800000ff0f0808 */ /* 0x000fe20004800000 */
[----:B-1----:R-:W-:Y:S01]  /*0d00*/  FMUL R20, R14, R23 ;  /* 0x000000170e147220 */ /* 0x002fe20000400000 */
[----:B--2---:R-:W-:-:S05]  /*0d10*/  HADD2.F32 R22, -RZ, R22.H0_H0 ;  /* 0x20000016ff167230 */ /* 0x004fca0000004100 */
[----:B------:R-:W-:Y:S01]  /*0d20*/  FMUL R22, R31, R22 ;  /* 0x000000161f167220 */ /* 0x000fe20000400000 */
[----:B-----5:R-:W-:Y:S01]  /*0d30*/  HADD2.F32 R24, -RZ, R24.H0_H0 ;  /* 0x20000018ff187230 */ /* 0x020fe20000004100 */
[----:B------:R-:W-:Y:S06]  /*0d40*/  @!P2 BRA `(.L_x_9) ;  /* 0x00000000000ca947 */ /* 0x000fec0003800000 */
[----:B------:R-:W-:Y:S02]  /*0d50*/  FSETP.NAN.AND P0, PT, |R25|, |R25|, PT ;  /* 0x400000191900720b */ /* 0x000fe40003f08200 */
[----:B------:R-:W-:-:S11]  /*0d60*/  MOV R163, R15 ;  /* 0x0000000f00a37202 */ /* 0x000fd60000000f00 */
[----:B------:R-:W-:-:S07]  /*0d70*/  @P0 FADD R163, R25, 10000 ;  /* 0x461c400019a30421 */ /* 0x000fce0000000000 */
.L_x_9:
[----:B------:R-:W-:Y:S05]  /*0d80*/  BSYNC.RECONVERGENT B0 ;  /* 0x0000000000007941 */ /* 0x000fea0003800200 */
.L_x_8:
[----:B------:R-:W0:Y:S01]  /*0d90*/  MUFU.RCP R16, R163 ;  /* 0x000000a300107308 */ /* 0x000e220000001000 */
[----:B------:R-:W-:Y:S01]  /*0da0*/  FFMA R21, R21, R14, R22 ;  /* 0x0000000e15157223 */ /* 0x000fe20000000016 */
[----:B------:R-:W-:Y:S01]  /*0db0*/  FFMA R24, R31, R24, R20 ;  /* 0x000000181f187223 */ /* 0x000fe20000000014 */
[----:B------:R-:W-:Y:S03]  /*0dc0*/  BSSY.RECONVERGENT B0, `(.L_x_10) ;  /* 0x0000010000007945 */ /* 0x000fe60003800200 */
[----:B------:R-:W-:Y:S02]  /*0dd0*/  F2FP.F16.F32.PACK_AB R21, RZ, R21 ;  /* 0x00000015ff15723e */ /* 0x000fe400000000ff */
[----:B------:R-:W-:Y:S01]  /*0de0*/  F2FP.F16.F32.PACK_AB R24, RZ, R24 ;  /* 0x00000018ff18723e */ /* 0x000fe200000000ff */
[----:B------:R-:W1:Y:S02]  /*0df0*/  FCHK P0, R2, R163 ;  /* 0x000000a302007302 */ /* 0x000e640000000000 */
[----:B------:R2:W-:Y:S04]  /*0e00*/  STS.U16 [R18+UR4+0x40], R21 ;  /* 0x0000401512007988 */ /* 0x0005e80008000404 */
[----:B------:R2:W-:Y:S01]  /*0e10*/  STS.U16 [R18+UR5+0x40], R24 ;  /* 0x0000401812007988 */ /* 0x0005e20008000405 */
[----:B0-----:R-:W-:-:S04]  /*0e20*/  FFMA R15, R16, -R163, 1 ;  /* 0x3f800000100f7423 */ /* 0x001fc800000008a3 */
[----:B------:R-:W-:-:S04]  /*0e30*/  FFMA R15, R16, R15, R16 ;  /* 0x0000000f100f7223 */ /* 0x000fc80000000010 */
[----:B------:R-:W-:-:S04]  /*0e40*/  FFMA R14, R2, R15, RZ ;  /* 0x0000000f020e7223 */ /* 0x000fc800000000ff */
[----:B------:R-:W-:-:S04]  /*0e50*/  FFMA R16, R14, -R163, R2 ;  /* 0x800000a30e107223 */ /* 0x000fc80000000002 */
[----:B------:R-:W-:Y:S01]  /*0e60*/  FFMA R14, R15, R16, R14 ;  /* 0x000000100f0e7223 */ /* 0x000fe2000000000e */
[----:B-12---:R-:W-:Y:S06]  /*0e70*/  @!P0 BRA `(.L_x_11) ;  /* 0x0000000000108947 */ /* 0x006fec0003800000 */
[----:B------:R-:W-:Y:S02]  /*0e80*/  MOV R162, R2 ;  /* 0x0000000200a27202 */ /* 0x000fe40000000f00 */
[----:B------:R-:W-:-:S07]  /*0e90*/  MOV R166, 0xeb0 ;  /* 0x00000eb000a67802 */ /* 0x000fce0000000f00 */
[----:B------:R-:W-:Y:S05]  /*0ea0*/  CALL.REL.NOINC `($__internal_0_$__cuda_sm3x_div_rn_noftz_f32_slowpath) ;  /* 0x0000022800807944 */ /* 0x000fea0003c00000 */
[----:B------:R-:W-:-:S07]  /*0eb0*/  IMAD.MOV.U32 R14, RZ, RZ, R171 ;  /* 0x000000ffff0e7224 */ /* 0x000fce00078e00ab */
.L_x_11:
[----:B------:R-:W-:Y:S05]  /*0ec0*/  BSYNC.RECONVERGENT B0 ;  /* 0x0000000000007941 */ /* 0x000fea0003800200 */
.L_x_10:
[----:B------:R-:W2:Y:S04]  /*0ed0*/  LDG.E.U16.CONSTANT R16, desc[UR20][R12.64+0x20] ;  /* 0x000020140c107981 */ /* 0x000ea8000c1e9500 */
[----:B------:R-:W3:Y:S04]  /*0ee0*/  LDG.E.U16.CONSTANT R21, desc[UR20][R10.64+0x20] ;  /* 0x000020140a157981 */ /* 0x000ee8000c1e9500 */
[----:B------:R-:W4:Y:S04]  /*0ef0*/  LDG.E.U16.CONSTANT R15, desc[UR20][R12.64+0x80] ;  /* 0x000080140c0f7981 */ /* 0x000f28000c1e9500 */
[----:B------:R-:W5:Y:S01]  /*0f00*/  LDG.E.U16.CONSTANT R20, desc[UR20][R10.64+0x80] ;  /* 0x000080140a147981 */ /* 0x000f62000c1e9500 */
[----:B------:R-:W-:Y:S01]  /*0f10*/  FMUL.RZ R22, R14, 0.15915493667125701904 ;  /* 0x3e22f9830e167820 */ /* 0x000fe2000040c000 */
[----:B------:R-:W0:Y:S01]  /*0f20*/  LDC.64 R160, c[0x0][0x3a8] ;  /* 0x0000ea00ffa07b82 */ /* 0x000e220000000a00 */
[C---:B------:R-:W-:Y:S01]  /*0f30*/  ISETP.GT.U32.AND P0, PT, R0.reuse, 0x17, PT ;  /* 0x000000170000780c */ /* 0x040fe20003f04070 */
[----:B------:R-:W-:Y:S01]  /*0f40*/  BSSY.RECONVERGENT B0, `(.L_x_12) ;  /* 0x000003b000007945 */ /* 0x000fe20003800200 */
[----:B------:R-:W1:Y:S01]  /*0f50*/  MUFU.SIN R14, R22 ;  /* 0x00000016000e7308 */ /* 0x000e620000000400 */
[----:B------:R-:W-:-:S04]  /*0f60*/  SHF.L.U32 R60, R0, 0x2, RZ ;  /* 0x00000002003c7819 */ /* 0x000fc800000006ff */
[----:B------:R-:W1:Y:S03]  /*0f70*/  LDC.64 R188, c[0x0][0x3d8] ;  /* 0x0000f600ffbc7b82 */ /* 0x000e660000000a00 */
[----:B------:R-:W5:Y:S01]  /*0f80*/  MUFU.COS R2, R22 ;  /* 0x0000001600027308 */ /* 0x000f620000000000 */
[----:B0-----:R-:W-:-:S04]  /*0f90*/  IMAD.WIDE.U32 R160, R29, 0x8, R160 ;  /* 0x000000081da07825 */ /* 0x001fc800078e00a0 */
[----:B--2---:R-:W-:Y:S01]  /*0fa0*/  HADD2.F32 R17, -RZ, R16.H0_H0 ;  /* 0x20000010ff117230 */ /* 0x004fe20000004100 */
[----:B------:R-:W-:Y:S01]  /*0fb0*/  IADD3 R16, P1, PT, R60, UR8, RZ ;  /* 0x000000083c107c10 */ /* 0x000fe2000ff3e0ff */
[----:B---3--:R-:W-:-:S03]  /*0fc0*/  HADD2.F32 R23, -RZ, R21.H0_H0 ;  /* 0x20000015ff177230 */ /* 0x008fc60000004100 */
[C---:B-1----:R-:W-:Y:S01]  /*0fd0*/  FMUL R17, R14.reuse, R17 ;  /* 0x000000110e117220 */ /* 0x042fe20000400000 */
[----:B----4-:R-:W-:Y:S02]  /*0fe0*/  HADD2.F32 R15, -RZ, R15.H0_H0 ;  /* 0x2000000fff0f7230 */ /* 0x010fe40000004100 */
[----:B------:R-:W-:Y:S01]  /*0ff0*/  FMUL R14, R14, R23 ;  /* 0x000000170e0e7220 */ /* 0x000fe20000400000 */
[----:B-----5:R-:W-:Y:S02]  /*1000*/  HADD2.F32 R21, -RZ, R20.H0_H0 ;  /* 0x20000014ff157230 */ /* 0x020fe40000004100 */
[C---:B------:R-:W-:Y:S01]  /*1010*/  FFMA R15, R2.reuse, R15, R17 ;  /* 0x0000000f020f7223 */ /* 0x040fe20000000011 */
[----:B------:R-:W-:Y:S02]  /*1020*/  IADD3.X R17, PT, PT, RZ, RZ, RZ, P1, !PT ;  /* 0x000000ffff117210 */ /* 0x000fe40000ffe4ff */
[----:B------:R-:W-:Y:S02]  /*1030*/  FFMA R14, R2, R21, R14 ;  /* 0x00000015020e7223 */ /* 0x000fe4000000000e */
[----:B------:R-:W-:-:S03]  /*1040*/  F2FP.F16.F32.PACK_AB R15, RZ, R15 ;  /* 0x0000000fff0f723e */ /* 0x000fc600000000ff */
[----:B------:R-:W-:Y:S02]  /*1050*/  F2FP.F16.F32.PACK_AB R14, RZ, R14 ;  /* 0x0000000eff0e723e */ /* 0x000fe400000000ff */
[----:B------:R0:W-:Y:S04]  /*1060*/  STS.U16 [R18+UR4+0x80], R15 ;  /* 0x0000800f12007988 */ /* 0x0001e80008000404 */
[----:B------:R0:W-:Y:S01]  /*1070*/  STS.U16 [R18+UR5+0x80], R14 ;  /* 0x0000800e12007988 */ /* 0x0001e20008000405 */
[----:B------:R-:W-:Y:S06]  /*1080*/  BAR.SYNC.DEFER_BLOCKING 0x0 ;  /* 0x0000000000007b1d */ /* 0x000fec0000010000 */
[----:B------:R-:W-:Y:S05]  /*1090*/  @P0 BRA `(.L_x_13) ;  /* 0x0000000000940947 */ /* 0x000fea0003800000 */
[----:B------:R-:W2:Y:S01]  /*10a0*/  LDG.E.64.CONSTANT R10, desc[UR20][R160.64] ;  /* 0x00000014a00a7981 */ /* 0x000ea2000c1e9b00 */
[----:B------:R-:W2:Y:S01]  /*10b0*/  LDCU.128 UR12, c[0x0][0x3c0] ;  /* 0x00007800ff0c77ac */ /* 0x000ea20008000c00 */
[----:B------:R-:W-:Y:S01]  /*10c0*/  IMAD.WIDE.U32 R12, R188, 0x2, RZ ;  /* 0x00000002bc0c7825 */ /* 0x000fe200078e00ff */
[----:B------:R-:W-:Y:S01]  /*10d0*/  SHF.L.U32 R9, R189, 0x1, RZ ;  /* 0x00000001bd097819 */ /* 0x000fe200000006ff */
[----:B------:R-:W1:Y:S02]  /*10e0*/  LDCU.64 UR4, c[0x0][0x3d0] ;  /* 0x00007a00ff0477ac */ /* 0x000e640008000a00 */
[C---:B------:R-:W-:Y:S01]  /*10f0*/  IMAD R19, R0.reuse, 0x6, R19 ;  /* 0x0000000600137824 */ /* 0x040fe200078e0213 */
[----:B------:R-:W-:Y:S01]  /*1100*/  IADD3 R2, PT, PT, R13, R9, RZ ;  /* 0x000000090d027210 */ /* 0x000fe20007ffe0ff */
[----:B------:R-:W-:-:S03]  /*1110*/  IMAD R8, R0, 0x3, R8 ;  /* 0x0000000300087824 */ /* 0x000fc600078e0208 */
[----:B------:R-:W3:Y:S01]  /*1120*/  LDS R13, [R19] ;  /* 0x00000000130d7984 */ /* 0x000ee20000000800 */
[----:B--2---:R-:W-:Y:S02]  /*1130*/  IMAD R11, R11, UR14, RZ ;  /* 0x0000000e0b0b7c24 */ /* 0x004fe4000f8e02ff */
[----:B0-----:R-:W-:-:S04]  /*1140*/  IMAD.WIDE.U32 R14, R10, UR14, RZ ;  /* 0x0000000e0a0e7c25 */ /* 0x001fc8000f8e00ff */
[----:B------:R-:W-:Y:S01]  /*1150*/  IMAD R11, R10, UR15, R11 ;  /* 0x0000000f0a0b7c24 */ /* 0x000fe2000f8e020b */
[----:B------:R-:W-:-:S03]  /*1160*/  LEA R9, P1, R14, R12, 0x1 ;  /* 0x0000000c0e097211 */ /* 0x000fc600078208ff */
[----:B------:R-:W-:Y:S02]  /*1170*/  IMAD.IADD R11, R15, 0x1, R11 ;  /* 0x000000010f0b7824 */ /* 0x000fe400078e020b */
[----:B------:R-:W0:Y:S03]  /*1180*/  LDS R15, [R19+0x4] ;  /* 0x00000400130f7984 */ /* 0x000e260000000800 */
[----:B------:R-:W-:Y:S01]  /*1190*/  LEA.HI.X R14, R14, R2, R11, 0x1, P1 ;  /* 0x000000020e0e7211 */ /* 0x000fe200008f0c0b */
[----:B-1----:R-:W-:-:S04]  /*11a0*/  IMAD.WIDE.U32 R10, R9, UR4, R4 ;  /* 0x00000004090a7c25 */ /* 0x002fc8000f8e0004 */
[----:B------:R-:W-:-:S04]  /*11b0*/  IMAD R14, R14, UR4, RZ ;  /* 0x000000040e0e7c24 */ /* 0x000fc8000f8e02ff */
[----:B------:R-:W-:Y:S01]  /*11c0*/  IMAD R9, R9, UR5, R14 ;  /* 0x0000000509097c24 */ /* 0x000fe2000f8e020e */
[----:B------:R-:W1:Y:S04]  /*11d0*/  LDCU.64 UR4, c[0x0][0x3a0] ;  /* 0x00007400ff0477ac */ /* 0x000e680008000a00 */
[----:B------:R-:W-:-:S05]  /*11e0*/  IADD3 R2, PT, PT, R11, R9, RZ ;  /* 0x000000090b027210 */ /* 0x000fca0007ffe0ff */
[----:B------:R-:W-:-:S04]  /*11f0*/  IMAD R9, R2, UR12, RZ ;  /* 0x0000000c02097c24 */ /* 0x000fc8000f8e02ff */
[C---:B------:R-:W-:Y:S02]  /*1200*/  IMAD R9, R10.reuse, UR13, R9 ;  /* 0x0000000d0a097c24 */ /* 0x040fe4000f8e0209 */
[----:B------:R-:W-:-:S05]  /*1210*/  IMAD.WIDE.U32 R10, R10, UR12, RZ ;  /* 0x0000000c0a0a7c25 */ /* 0x000fca000f8e00ff */
[----:B------:R-:W-:Y:S01]  /*1220*/  IADD3 R2, PT, PT, R11, R9, RZ ;  /* 0x000000090b027210 */ /* 0x000fe20007ffe0ff */
[----:B------:R-:W-:-:S03]  /*1230*/  HFMA2 R9, -RZ, RZ, 0, 0 ;  /* 0x00000000ff097431 */ /* 0x000fc600000001ff */
[----:B------:R-:W-:-:S04]  /*1240*/  IMAD.WIDE.U32 R10, R10, 0x60, R8 ;  /* 0x000000600a0a7825 */ /* 0x000fc800078e0008 */
[----:B------:R-:W-:Y:S01]  /*1250*/  IMAD R9, R2, 0x60, RZ ;  /* 0x0000006002097824 */ /* 0x000fe200078e02ff */
[----:B-1----:R-:W-:Y:S02]  /*1260*/  LEA R8, P1, R10, UR4, 0x1 ;  /* 0x000000040a087c11 */ /* 0x002fe4000f8208ff */
[----:B---3--:R-:W-:Y:S02]  /*1270*/  PRMT R2, R13, 0x7632, R2 ;  /* 0x000076320d027816 */ /* 0x008fe40000000002 */
[----:B------:R-:W-:-:S04]  /*1280*/  IADD3 R9, PT, PT, R11, R9, RZ ;  /* 0x000000090b097210 */ /* 0x000fc80007ffe0ff */
[----:B------:R-:W-:Y:S02]  /*1290*/  LEA.HI.X R9, R10, UR5, R9, 0x1, P1 ;  /* 0x000000050a097c11 */ /* 0x000fe400088f0c09 */
[----:B0-----:R-:W-:-:S03]  /*12a0*/  PRMT R10, R15, 0x7632, R10 ;  /* 0x000076320f0a7816 */ /* 0x001fc6000000000a */
[----:B------:R1:W-:Y:S04]  /*12b0*/  STG.E.U16 desc[UR20][R8.64], R13 ;  /* 0x0000000d08007986 */ /* 0x0003e8000c101514 */
[----:B------:R1:W-:Y:S04]  /*12c0*/  STG.E.U16 desc[UR20][R8.64+0x2], R2 ;  /* 0x0000020208007986 */ /* 0x0003e8000c101514 */
[----:B------:R1:W-:Y:S04]  /*12d0*/  STG.E.U16 desc[UR20][R8.64+0x4], R15 ;  /* 0x0000040f08007986 */ /* 0x0003e8000c101514 */
[----:B------:R1:W-:Y:S02]  /*12e0*/  STG.E.U16 desc[UR20][R8.64+0x6], R10 ;  /* 0x0000060a08007986 */ /* 0x0003e4000c101514 */
.L_x_13:
[----:B------:R-:W-:Y:S05]  /*12f0*/  BSYNC.RECONVERGENT B0 ;  /* 0x0000000000007941 */ /* 0x000fea0003800200 */
.L_x_12:
[----:B------:R-:W-:Y:S04]  /*1300*/  BSSY.RECONVERGENT B0, `(.L_x_14) ;  /* 0x000002b000007945 */ /* 0x000fe80003800200 */
[----:B------:R-:W-:Y:S05]  /*1310*/  @P0 BRA `(.L_x_15) ;  /* 0x0000000000a40947 */ /* 0x000fea0003800000 */
[----:B-1----:R-:W2:Y:S01]  /*1320*/  LDG.E.64.CONSTANT R8, desc[UR20][R160.64] ;  /* 0x00000014a0087981 */ /* 0x002ea2000c1e9b00 */
[----:B------:R-:W1:Y:S01]  /*1330*/  LDCU.64 UR4, c[0x0][0x398] ;  /* 0x00007300ff0477ac */ /* 0x000e620008000a00 */
[----:B------:R-:W-:Y:S01]  /*1340*/  IMAD R3, R3, 0x60, RZ ;  /* 0x0000006003037824 */ /* 0x000fe200078e02ff */
[----:B------:R-:W2:Y:S01]  /*1350*/  LDC.64 R20, c[0x0][0x3c8] ;  /* 0x0000f200ff147b82 */ /* 0x000ea20000000a00 */
[----:B------:R-:W-:-:S04]  /*1360*/  IMAD.WIDE.U32 R6, R6, 0x60, R16 ;  /* 0x0000006006067825 */ /* 0x000fc800078e0010 */
[----:B------:R-:W-:Y:S01]  /*1370*/  IMAD.IADD R3, R3, 0x1, R7 ;  /* 0x0000000103037824 */ /* 0x000fe200078e0207 */
[----:B-1----:R-:W-:-:S04]  /*1380*/  LEA R2, P0, R6, UR4, 0x1 ;  /* 0x0000000406027c11 */ /* 0x002fc8000f8008ff */
[----:B------:R-:W-:Y:S01]  /*1390*/  LEA.HI.X R3, R6, UR5, R3, 0x1, P0 ;  /* 0x0000000506037c11 */ /* 0x000fe200080f0c03 */
[----:B------:R-:W1:Y:S04]  /*13a0*/  LDCU.64 UR4, c[0x0][0x3d0] ;  /* 0x00007a00ff0477ac */ /* 0x000e680008000a00 */
[----:B------:R-:W3:Y:S04]  /*13b0*/  LDG.E.U16.CONSTANT R11, desc[UR20][R2.64] ;  /* 0x00000014020b7981 */ /* 0x000ee8000c1e9500 */
[----:B------:R-:W4:Y:S04]  /*13c0*/  LDG.E.U16.CONSTANT R13, desc[UR20][R2.64+0x2] ;  /* 0x00000214020d7981 */ /* 0x000f28000c1e9500 */
[----:B0-----:R-:W5:Y:S04]  /*13d0*/  LDG.E.U16.CONSTANT R15, desc[UR20][R2.64+0x4] ;  /* 0x00000414020f7981 */ /* 0x001f68000c1e9500 */
[----:B------:R0:W5:Y:S01]  /*13e0*/  LDG.E.U16.CONSTANT R19, desc[UR20][R2.64+0x6] ;  /* 0x0000061402137981 */ /* 0x000162000c1e9500 */
[----:B--2---:R-:W-:-:S02]  /*13f0*/  IMAD R9, R9, R20, RZ ;  /* 0x0000001409097224 */ /* 0x004fc400078e02ff */
[----:B------:R-:W-:-:S04]  /*1400*/  IMAD.WIDE.U32 R6, R8, R20, RZ ;  /* 0x0000001408067225 */ /* 0x000fc800078e00ff */
[----:B------:R-:W-:-:S05]  /*1410*/  IMAD R9, R8, R21, R9 ;  /* 0x0000001508097224 */ /* 0x000fca00078e0209 */
[----:B------:R-:W-:Y:S02]  /*1420*/  IADD3 R9, PT, PT, R7, R9, RZ ;  /* 0x0000000907097210 */ /* 0x000fe40007ffe0ff */
[C---:B------:R-:W-:Y:S02]  /*1430*/  SHF.L.U32 R7, R6.reuse, 0x1, RZ ;  /* 0x0000000106077819 */ /* 0x040fe400000006ff */
[----:B------:R-:W-:Y:S02]  /*1440*/  SHF.L.U64.HI R6, R6, 0x1, R9 ;  /* 0x0000000106067819 */ /* 0x000fe40000010209 */
[----:B------:R-:W2:Y:S01]  /*1450*/  LDC.64 R8, c[0x0][0x3c0] ;  /* 0x0000f000ff087b82 */ /* 0x000ea20000000a00 */
[----:B------:R-:W-:-:S04]  /*1460*/  LEA R7, P0, R188, R7, 0x1 ;  /* 0x00000007bc077211 */ /* 0x000fc800078008ff */
[----:B0-----:R-:W-:Y:S02]  /*1470*/  LEA.HI.X R2, R188, R6, R189, 0x1, P0 ;  /* 0x00000006bc027211 */ /* 0x001fe400000f0cbd */
[----:B------:R-:W-:-:S03]  /*1480*/  LOP3.LUT R7, R7, 0x1, RZ, 0xfc, !PT ;  /* 0x0000000107077812 */ /* 0x000fc600078efcff */
[----:B-1----:R-:W-:Y:S02]  /*1490*/  IMAD R6, R2, UR4, RZ ;  /* 0x0000000402067c24 */ /* 0x002fe4000f8e02ff */
[----:B------:R-:W-:-:S04]  /*14a0*/  IMAD.WIDE.U32 R2, R7, UR4, R4 ;  /* 0x0000000407027c25 */ /* 0x000fc8000f8e0004 */
[----:B------:R-:W-:Y:S01]  /*14b0*/  IMAD R7, R7, UR5, R6 ;  /* 0x0000000507077c24 */ /* 0x000fe2000f8e0206 */
[----:B------:R-:W0:Y:S04]  /*14c0*/  LDCU.64 UR4, c[0x0][0x3a0] ;  /* 0x00007400ff0477ac */ /* 0x000e280008000a00 */
[----:B------:R-:W-:Y:S01]  /*14d0*/  IADD3 R3, PT, PT, R3, R7, RZ ;  /* 0x0000000703037210 */ /* 0x000fe20007ffe0ff */
[----:B--2---:R-:W-:-:S04]  /*14e0*/  IMAD.WIDE.U32 R6, R2, R8, RZ ;  /* 0x0000000802067225 */ /* 0x004fc800078e00ff */
[----:B------:R-:W-:-:S04]  /*14f0*/  IMAD R3, R3, R8, RZ ;  /* 0x0000000803037224 */ /* 0x000fc800078e02ff */
[----:B------:R-:W-:-:S05]  /*1500*/  IMAD R3, R2, R9, R3 ;  /* 0x0000000902037224 */ /* 0x000fca00078e0203 */
[----:B------:R-:W-:Y:S01]  /*1510*/  IADD3 R2, PT, PT, R7, R3, RZ ;  /* 0x0000000307027210 */ /* 0x000fe20007ffe0ff */
[----:B------:R-:W-:-:S04]  /*1520*/  IMAD.WIDE.U32 R6, R6, 0x60, R16 ;  /* 0x0000006006067825 */ /* 0x000fc800078e0010 */
[----:B------:R-:W-:Y:S01]  /*1530*/  IMAD R3, R2, 0x60, RZ ;  /* 0x0000006002037824 */ /* 0x000fe200078e02ff */
[----:B0-----:R-:W-:-:S03]  /*1540*/  LEA R2, P0, R6, UR4, 0x1 ;  /* 0x0000000406027c11 */ /* 0x001fc6000f8008ff */
[----:B------:R-:W-:-:S05]  /*1550*/  IMAD.IADD R3, R7, 0x1, R3 ;  /* 0x0000000107037824 */ /* 0x000fca00078e0203 */
[----:B------:R-:W-:-:S05]  /*1560*/  LEA.HI.X R3, R6, UR5, R3, 0x1, P0 ;  /* 0x0000000506037c11 */ /* 0x000fca00080f0c03 */
[----:B---3--:R2:W-:Y:S04]  /*1570*/  STG.E.U16 desc[UR20][R2.64], R11 ;  /* 0x0000000b02007986 */ /* 0x0085e8000c101514 */
[----:B----4-:R2:W-:Y:S04]  /*1580*/  STG.E.U16 desc[UR20][R2.64+0x2], R13 ;  /* 0x0000020d02007986 */ /* 0x0105e8000c101514 */
[----:B-----5:R2:W-:Y:S04]  /*1590*/  STG.E.U16 desc[UR20][R2.64+0x4], R15 ;  /* 0x0000040f02007986 */ /* 0x0205e8000c101514 */
[----:B------:R2:W-:Y:S02]  /*15a0*/  STG.E.U16 desc[UR20][R2.64+0x6], R19 ;  /* 0x0000061302007986 */ /* 0x0005e4000c101514 */
.L_x_15:
[----:B------:R-:W-:Y:S05]  /*15b0*/  BSYNC.RECONVERGENT B0 ;  /* 0x0000000000007941 */ /* 0x000fea0003800200 */
.L_x_14:
[----:B------:R-:W3:Y:S01]  /*15c0*/  S2UR UR12, SR_CgaCtaId ;  /* 0x00000000000c79c3 */ /* 0x000ee20000008800 */
[----:B------:R-:W-:Y:S01]  /*15d0*/  ISETP.GT.U32.AND P0, PT, R4, RZ, PT ;  /* 0x000000ff0400720c */ /* 0x000fe20003f04070 */
[----:B------:R-:W-:Y:S02]  /*15e0*/  UMOV UR5, 0x400 ;  /* 0x0000040000057882 */ /* 0x000fe40000000000 */
[----:B------:R-:W-:Y:S01]  /*15f0*/  UIADD3 UR4, UPT, UPT, UR5, 0x180, URZ ;  /* 0x0000018005047890 */ /* 0x000fe2000fffe0ff */
[----:B------:R-:W-:-:S03]  /*1600*/  ISETP.GT.AND.EX P0, PT, R5, RZ, PT, P0 ;  /* 0x000000ff0500720c */ /* 0x000fc60003f04300 */
[----:B---3--:R-:W-:-:S09]  /*1610*/  ULEA UR4, UR12, UR4, 0x18 ;  /* 0x000000040c047291 */ /* 0x008fd2000f8ec0ff */
[----:B------:R3:W-:Y:S04]  /*1620*/  STS [R60+UR4], RZ ;  /* 0x000000ff3c007988 */ /* 0x0007e80008000804 */
[----:B------:R3:W-:Y:S04]  /*1630*/  STS [R60+UR4+0x80], RZ ;  /* 0x000080ff3c007988 */ /* 0x0007e80008000804 */
[----:B------:R3:W-:Y:S01]  /*1640*/  STS [R60+UR4+0x100], RZ ;  /* 0x000100ff3c007988 */ /* 0x0007e20008000804 */
[----:B------:R-:W-:Y:S05]  /*1650*/  @!P0 BRA `(.L_x_16) ;  /* 0x0000022000008947 */ /* 0x000fea0003800000 */
[C---:B-12---:R-:W-:Y:S01]  /*1660*/  LOP3.LUT R2, R60.reuse, 0xff80, RZ, 0xfc, !PT ;  /* 0x0000ff803c027812 */ /* 0x046fe200078efcff */
[----:B------:R-:W-:Y:S01]  /*1670*/  HFMA2 R157, -RZ, RZ, 0, 1.1920928955078125e-07 ;  /* 0x00000002ff9d7431 */ /* 0x000fe200000001ff */
[----:B------:R-:W-:Y:S01]  /*1680*/  LOP3.LUT R6, R60, 0xff81, RZ, 0xfc, !PT ;  /* 0x0000ff813c067812 */ /* 0x000fe200078efcff */
[----:B------:R-:W1:Y:S01]  /*1690*/  LDCU.128 UR16, c[0x0][0x3c0] ;  /* 0x00007800ff1077ac */ /* 0x000e620008000c00 */
[----:B------:R-:W-:Y:S02]  /*16a0*/  LOP3.LUT R3, R2, 0xfc, RZ, 0xc0, !PT ;  /* 0x000000fc02037812 */ /* 0x000fe400078ec0ff */
[----:B------:R-:W-:Y:S01]  /*16b0*/  LOP3.LUT R7, R6, 0xfd, RZ, 0xc0, !PT ;  /* 0x000000fd06077812 */ /* 0x000fe200078ec0ff */
[----:B------:R-:W-:Y:S01]  /*16c0*/  UIADD3 UR4, UPT, UPT, UR5, 0x300, URZ ;  /* 0x0000030005047890 */ /* 0x000fe2000fffe0ff */
[----:B------:R-:W-:Y:S01]  /*16d0*/  ISETP.GE.U32.AND P0, PT, R0, 0x18, PT ;  /* 0x000000180000780c */ /* 0x000fe20003f06070 */
[----:B------:R-:W-:Y:S01]  /*16e0*/  IMAD R3, R3, 0xab, RZ ;  /* 0x000000ab03037824 */ /* 0x000fe200078e02ff */
[----:B------:R-:W-:Y:S01]  /*16f0*/  MOV R159, 0x1 ;  /* 0x00000001009f7802 */ /* 0x000fe20000000f00 */
[----:B------:R-:W-:Y:S01]  /*1700*/  IMAD R7, R7, 0xab, RZ ;  /* 0x000000ab07077824 */ /* 0x000fe200078e02ff */
[----:B------:R-:W-:Y:S01]  /*1710*/  MOV R155, 0x3 ;  /* 0x00000003009b7802 */ /* 0x000fe20000000f00 */
[----:B------:R-:W-:Y:S01]  /*1720*/  ULEA UR4, UR12, UR4, 0x18 ;  /* 0x000000040c047291 */ /* 0x000fe2000f8ec0ff */
[----:B------:R-:W-:Y:S01]  /*1730*/  SHF.R.U32.HI R3, RZ, 0xe, R3 ;  /* 0x0000000eff037819 */ /* 0x000fe20000011603 */
[----:B------:R-:W-:Y:S01]  /*1740*/  UMOV UR5, URZ ;  /* 0x000000ff00057c82 */ /* 0x000fe20008000000 */
[----:B------:R-:W-:-:S02]  /*1750*/  SHF.R.U32.HI R7, RZ, 0xe, R7 ;  /* 0x0000000eff077819 */ /* 0x000fc40000011607 */
[----:B------:R-:W-:Y:S02]  /*1760*/  PRMT R3, R3, 0x9910, RZ ;  /* 0x0000991003037816 */ /* 0x000fe400000000ff */
[----:B------:R-:W-:Y:S01]  /*1770*/  PRMT R7, R7, 0x9910, RZ ;  /* 0x0000991007077816 */ /* 0x000fe200000000ff */
[----:B-1----:R-:W-:Y:S01]  /*1780*/  UIMAD.WIDE.U32 UR6, UR16, 0x60, URZ ;  /* 0x00000060100678a5 */ /* 0x002fe2000f8e00ff */
[----:B------:R-:W-:Y:S01]  /*1790*/  SEL R159, R159, 0xffffffa1, !P0 ;  /* 0xffffffa19f9f7807 */ /* 0x000fe20004000000 */
[----:B------:R-:W-:Y:S01]  /*17a0*/  IMAD R3, R3, 0x60, RZ ;  /* 0x0000006003037824 */ /* 0x000fe200078e02ff */
[----:B------:R-:W-:Y:S01]  /*17b0*/  SEL R157, R157, 0xffffffa2, !P0 ;  /* 0xffffffa29d9d7807 */ /* 0x000fe20004000000 */
[----:B------:R-:W-:Y:S01]  /*17c0*/  IMAD R7, R7, 0x60, RZ ;  /* 0x0000006007077824 */ /* 0x000fe200078e02ff */
[----:B------:R-:W-:Y:S01]  /*17d0*/  SEL R155, R155, 0xffffffa3, !P0 ;  /* 0xffffffa39b9b7807 */ /* 0x000fe20004000000 */
[----:B------:R-:W-:Y:S01]  /*17e0*/  UIMAD UR11, UR17, 0x60, URZ ;  /* 0x00000060110b78a4 */ /* 0x000fe2000f8e02ff */
[----:B------:R-:W-:Y:S01]  /*17f0*/  IADD3 R3, PT, PT, RZ, -R3, RZ ;  /* 0x80000003ff037210 */ /* 0x000fe20007ffe0ff */
[----:B------:R-:W-:Y:S01]  /*1800*/  IMAD.MOV R7, RZ, RZ, -R7 ;  /* 0x000000ffff077224 */ /* 0x000fe200078e0a07 */
[C---:B------:R-:W-:Y:S01]  /*1810*/  LOP3.LUT R61, R60.reuse, 0x100, RZ, 0xfc, !PT ;  /* 0x000001003c3d7812 */ /* 0x040fe200078efcff */
[----:B------:R-:W-:Y:S01]  /*1820*/  USHF.L.U64.HI UR9, UR18, 0x1, UR19 ;  /* 0x0000000112097899 */ /* 0x000fe20008010213 */
[----:B------:R-:W-:Y:S01]  /*1830*/  PRMT R3, R3, 0x7710, RZ ;  /* 0x0000771003037816 */ /* 0x000fe200000000ff */
[----:B------:R-:W-:Y:S01]  /*1840*/  USHF.L.U32 UR10, UR18, 0x1, URZ ;  /* 0x00000001120a7899 */ /* 0x000fe200080006ff */
[----:B------:R-:W-:Y:S01]  /*1850*/  PRMT R9, R7, 0x7710, RZ ;  /* 0x0000771007097816 */ /* 0x000fe200000000ff */
[----:B------:R-:W1:Y:S01]  /*1860*/  LDCU.64 UR16, c[0x0][0x3d0] ;  /* 0x00007a00ff1077ac */ /* 0x000e620008000a00 */
[----:B------:R-:W-:-:S02]  /*1870*/  LOP3.LUT R7, R60, 0xff82, RZ, 0xfc, !PT ;  /* 0x0000ff823c077812 */ /* 0x000fc400078efcff */
[----:B------:R-:W-:Y:S01]  /*1880*/  IADD3 R2, PT, PT, R2, R3, RZ ;  /* 0x0000000302027210 */ /* 0x000fe20007ffe0ff */
[----:B------:R-:W-:Y:S01]  /*1890*/  IMAD.IADD R3, R6, 0x1, R9 ;  /* 0x0000000106037824 */ /* 0x000fe200078e0209 */
[----:B------:R-:W-:Y:S01]  /*18a0*/  LOP3.LUT R6, R7, 0xfe, RZ, 0xc0, !PT ;  /* 0x000000fe07067812 */ /* 0x000fe200078ec0ff */
[----:B------:R-:W2:Y:S01]  /*18b0*/  LDCU.64 UR18, c[0x0][0x3a0] ;  /* 0x00007400ff1277ac */ /* 0x000ea20008000a00 */
[----:B------:R-:W-:Y:S02]  /*18c0*/  SEL R11, RZ, 0xffffffff, !P0 ;  /* 0xffffffffff0b7807 */ /* 0x000fe40004000000 */
[-C--:B------:R-:W-:Y:S01]  /*18d0*/  IADD3 R158, P1, PT, R159, R16.reuse, RZ ;  /* 0x000000109f9e7210 */ /* 0x080fe20007f3e0ff */
[----:B------:R-:W-:Y:S01]  /*18e0*/  IMAD R6, R6, 0xab, RZ ;  /* 0x000000ab06067824 */ /* 0x000fe200078e02ff */
[-C--:B------:R-:W-:Y:S01]  /*18f0*/  IADD3 R156, P2, PT, R157, R16.reuse, RZ ;  /* 0x000000109d9c7210 */ /* 0x080fe20007f5e0ff */
[----:B------:R-:W-:Y:S01]  /*1900*/  UIADD3 UR11, UPT, UPT, UR7, UR11, URZ ;  /* 0x0000000b070b7290 */ /* 0x000fe2000fffe0ff */
[----:B------:R-:W-:-:S02]  /*1910*/  IADD3 R154, P3, PT, R155, R16, RZ ;  /* 0x000000109b9a7210 */ /* 0x000fc40007f7e0ff */
[C---:B------:R-:W-:Y:S02]  /*1920*/  LOP3.LUT R8, R60.reuse, 0xff83, RZ, 0xfc, !PT ;  /* 0x0000ff833c087812 */ /* 0x040fe400078efcff */
[C---:B------:R-:W-:Y:S02]  /*1930*/  LOP3.LUT R62, R60.reuse, 0x101, RZ, 0xfc, !PT ;  /* 0x000001013c3e7812 */ /* 0x040fe400078efcff */
[----:B------:R-:W-:Y:S02]  /*1940*/  LOP3.LUT R63, R60, 0x102, RZ, 0xfc, !PT ;  /* 0x000001023c3f7812 */ /* 0x000fe400078efcff */
[----:B------:R-:W-:Y:S02]  /*1950*/  LOP3.LUT R10, R61, 0xffff, RZ, 0xc0, !PT ;  /* 0x0000ffff3d0a7812 */ /* 0x000fe400078ec0ff */
[CC--:B------:R-:W-:Y:S02]  /*1960*/  IADD3.X R159, PT, PT, R11.reuse, R17.reuse, RZ, P1, !PT ;  /* 0x000000110b9f7210 */ /* 0x0c0fe40000ffe4ff */
[CC--:B------:R-:W-:Y:S01]  /*1970*/  IADD3.X R157, PT, PT, R11.reuse, R17.reuse, RZ, P2, !PT ;  /* 0x000000110b9d7210 */ /* 0x0c0fe200017fe4ff */
[----:B------:R-:W-:Y:S01]  /*1980*/  IMAD R10, R10, 0x2ab, RZ ;  /* 0x000002ab0a0a7824 */ /* 0x000fe200078e02ff */
[----:B------:R-:W-:-:S02]  /*1990*/  IADD3.X R155, PT, PT, R11, R17, RZ, P3, !PT ;  /* 0x000000110b9b7210 */ /* 0x000fc40001ffe4ff */
[----:B------:R-:W-:Y:S02]  /*19a0*/  LOP3.LUT R9, R8, 0xff, RZ, 0xc0, !PT ;  /* 0x000000ff08097812 */ /* 0x000fe400078ec0ff */
[----:B------:R-:W-:Y:S02]  /*19b0*/  LOP3.LUT R11, R62, 0xffff, RZ, 0xc0, !PT ;  /* 0x0000ffff3e0b7812 */ /* 0x000fe400078ec0ff */
[----:B------:R-:W-:Y:S01]  /*19c0*/  LOP3.LUT R12, R63, 0xffff, RZ, 0xc0, !PT ;  /* 0x0000ffff3f0c7812 */ /* 0x000fe200078ec0ff */
[----:B------:R-:W-:Y:S01]  /*19d0*/  IMAD R9, R9, 0xab, RZ ;  /* 0x000000ab09097824 */ /* 0x000fe200078e02ff */
[----:B------:R-:W-:Y:S01]  /*19e0*/  SHF.R.U32.HI R6, RZ, 0xe, R6 ;  /* 0x0000000eff067819 */ /* 0x000fe20000011606 */
[----:B------:R-:W-:Y:S01]  /*19f0*/  IMAD R11, R11, 0x2ab, RZ ;  /* 0x000002ab0b0b7824 */ /* 0x000fe200078e02ff */
[----:B------:R-:W-:Y:S01]  /*1a00*/  LOP3.LUT R64, R60, 0x103, RZ, 0xfc, !PT ;  /* 0x000001033c407812 */ /* 0x000fe200078efcff */
[----:B------:R-:W-:Y:S01]  /*1a10*/  IMAD R13, R12, 0x2ab, RZ ;  /* 0x000002ab0c0d7824 */ /* 0x000fe200078e02ff */
[----:B------:R-:W-:-:S02]  /*1a20*/  PRMT R12, R6, 0x9910, RZ ;  /* 0x00009910060c7816 */ /* 0x000fc400000000ff */
[----:B------:R-:W-:Y:S02]  /*1a30*/  SHF.R.U32.HI R6, RZ, 0x10, R10 ;  /* 0x00000010ff067819 */ /* 0x000fe4000001160a */
[----:B------:R-:W-:Y:S02]  /*1a40*/  SHF.R.U32.HI R9, RZ, 0xe, R9 ;  /* 0x0000000eff097819 */ /* 0x000fe40000011609 */
[----:B------:R-:W-:Y:S02]  /*1a50*/  SHF.R.U32.HI R10, RZ, 0x10, R11 ;  /* 0x00000010ff0a7819 */ /* 0x000fe4000001160b */
[----:B------:R-:W-:Y:S02]  /*1a60*/  SHF.R.U32.HI R11, RZ, 0x10, R13 ;  /* 0x00000010ff0b7819 */ /* 0x000fe4000001160d */
[----:B------:R-:W-:Y:S01]  /*1a70*/  PRMT R13, R6, 0x9910, RZ ;  /* 0x00009910060d7816 */ /* 0x000fe200000000ff */
[----:B------:R-:W-:Y:S01]  /*1a80*/  IMAD R6, R12, 0x60, RZ ;  /* 0x000000600c067824 */ /* 0x000fe200078e02ff */
[----:B------:R-:W-:-:S02]  /*1a90*/  PRMT R9, R9, 0x9910, RZ ;  /* 0x0000991009097816 */ /* 0x000fc400000000ff */
[----:B0-----:R-:W-:Y:S02]  /*1aa0*/  PRMT R14, R10, 0x9910, RZ ;  /* 0x000099100a0e7816 */ /* 0x001fe400000000ff */
[----:B------:R-:W-:Y:S02]  /*1ab0*/  PRMT R15, R11, 0x9910, RZ ;  /* 0x000099100b0f7816 */ /* 0x000fe400000000ff */
[----:B------:R-:W-:Y:S02]  /*1ac0*/  MOV R10, R13 ;  /* 0x0000000d000a7202 */ /* 0x000fe40000000f00 */
[----:B------:R-:W-:Y:S01]  /*1ad0*/  IADD3 R12, PT, PT, RZ, -R6, RZ ;  /* 0x80000006ff0c7210 */ /* 0x000fe20007ffe0ff */
[----:B------:R-:W-:Y:S01]  /*1ae0*/  IMAD R6, R9, 0x60, RZ ;  /* 0x0000006009067824 */ /* 0x000fe200078e02ff */
[----:B------:R-:W-:Y:S01]  /*1af0*/  MOV R11, R14 ;  /* 0x0000000e000b7202 */ /* 0x000fe20000000f00 */
[----:B------:R-:W-:Y:S01]  /*1b00*/  IMAD R9, R10, 0x60, RZ ;  /* 0x000000600a097824 */ /* 0x000fe200078e02ff */
[----:B------:R-:W-:Y:S01]  /*1b10*/  MOV R13, R15 ;  /* 0x0000000f000d7202 */ /* 0x000fe20000000f00 */
[----:B------:R-:W-:Y:S01]  /*1b20*/  IMAD.MOV R14, RZ, RZ, -R6 ;  /* 0x000000ffff0e7224 */ /* 0x000fe200078e0a06 */
[----:B------:R-:W-:Y:S01]  /*1b30*/  PRMT R12, R12, 0x7710, RZ ;  /* 0x000077100c0c7816 */ /* 0x000fe200000000ff */
[----:B------:R-:W-:Y:S01]  /*1b40*/  IMAD R10, R11, 0x60, RZ ;  /* 0x000000600b0a7824 */ /* 0x000fe200078e02ff */
[----:B------:R-:W-:Y:S01]  /*1b50*/  IADD3 R9, PT, PT, RZ, -R9, RZ ;  /* 0x80000009ff097210 */ /* 0x000fe20007ffe0ff */
[----:B------:R-:W-:Y:S01]  /*1b60*/  IMAD R11, R13, 0x60, RZ ;  /* 0x000000600d0b7824 */ /* 0x000fe200078e02ff */
[----:B------:R-:W-:-:S02]  /*1b70*/  IADD3 R6, PT, PT, R7, R12, RZ ;  /* 0x0000000c07067210 */ /* 0x000fc40007ffe0ff */
[----:B------:R-:W-:Y:S02]  /*1b80*/  PRMT R7, R14, 0x7710, RZ ;  /* 0x000077100e077816 */ /* 0x000fe400000000ff */
[----:B------:R-:W-:Y:S02]  /*1b90*/  IADD3 R11, PT, PT, RZ, -R11, RZ ;  /* 0x8000000bff0b7210 */ /* 0x000fe40007ffe0ff */
[----:B------:R-:W-:Y:S01]  /*1ba0*/  IADD3 R12, PT, PT, RZ, -R10, RZ ;  /* 0x8000000aff0c7210 */ /* 0x000fe20007ffe0ff */
[----:B------:R-:W-:Y:S01]  /*1bb0*/  IMAD.IADD R7, R8, 0x1, R7 ;  /* 0x0000000108077824 */ /* 0x000fe200078e0207 */
[----:B------:R-:W-:Y:S02]  /*1bc0*/  PRMT R10, R9, 0x7710, RZ ;  /* 0x00007710090a7816 */ /* 0x000fe400000000ff */
[----:B------:R-:W-:Y:S02]  /*1bd0*/  PRMT R8, R11, 0x7710, RZ ;  /* 0x000077100b087816 */ /* 0x000fe400000000ff */
[----:B------:R-:W-:-:S02]  /*1be0*/  PRMT R9, R12, 0x7710, RZ ;  /* 0x000077100c097816 */ /* 0x000fc400000000ff */
[----:B------:R-:W-:Y:S02]  /*1bf0*/  IADD3 R63, PT, PT, R63, R8, RZ ;  /* 0x000000083f3f7210 */ /* 0x000fe40007ffe0ff */
[----:B------:R-:W-:Y:S02]  /*1c00*/  IADD3 R62, PT, PT, R62, R9, RZ ;  /* 0x000000093e3e7210 */ /* 0x000fe40007ffe0ff */
[----:B------:R-:W-:Y:S02]  /*1c10*/  LOP3.LUT R8, R64, 0xffff, RZ, 0xc0, !PT ;  /* 0x0000ffff40087812 */ /* 0x000fe400078ec0ff */
[----:B------:R-:W-:Y:S02]  /*1c20*/  IADD3 R61, PT, PT, R61, R10, RZ ;  /* 0x0000000a3d3d7210 */ /* 0x000fe40007ffe0ff */
[----:B------:R-:W-:Y:S01]  /*1c30*/  LOP3.LUT R9, R60, 0x180, RZ, 0xfc, !PT ;  /* 0x000001803c097812 */ /* 0x000fe200078efcff */
[----:B------:R-:W-:Y:S01]  /*1c40*/  IMAD R8, R8, 0x2ab, RZ ;  /* 0x000002ab08087824 */ /* 0x000fe200078e02ff */
[----:B------:R-:W-:-:S02]  /*1c50*/  LOP3.LUT R10, R60, 0x181, RZ, 0xfc, !PT ;  /* 0x000001813c0a7812 */ /* 0x000fc400078efcff */
[C---:B------:R-:W-:Y:S02]  /*1c60*/  LOP3.LUT R12, R60.reuse, 0x182, RZ, 0xfc, !PT ;  /* 0x000001823c0c7812 */ /* 0x040fe400078efcff */
[----:B------:R-:W-:Y:S02]  /*1c70*/  LOP3.LUT R14, R60, 0x183, RZ, 0xfc, !PT ;  /* 0x000001833c0e7812 */ /* 0x000fe400078efcff */
[----:B------:R-:W-:Y:S02]  /*1c80*/  LOP3.LUT R11, R9, 0xffff, RZ, 0xc0, !PT ;  /* 0x0000ffff090b7812 */ /* 0x000fe400078ec0ff */
[----:B------:R-:W-:Y:S02]  /*1c90*/  LOP3.LUT R13, R10, 0xffff, RZ, 0xc0, !PT ;  /* 0x0000ffff0a0d7812 */ /* 0x000fe400078ec0ff */
[----:B------:R-:W-:Y:S01]  /*1ca0*/  LOP3.LUT R15, R12, 0xffff, RZ, 0xc0, !PT ;  /* 0x0000ffff0c0f7812 */ /* 0x000fe200078ec0ff */
[----:B------:R-:W-:Y:S01]  /*1cb0*/  IMAD R11, R11, 0x2ab, RZ ;  /* 0x000002ab0b0b7824 */ /* 0x000fe200078e02ff */
        /* <DEDUP_REMOVED lines=14> */
[----:B------:R-:W-:Y:S02]  /*1da0*/  PRMT R19, R13, 0x9910, RZ ;  /* 0x000099100d137816 */ /* 0x000fe400000000ff */
[----:B------:R-:W-:Y:S01]  /*1db0*/  MOV R11, R17 ;  /* 0x00000011000b7202 */ /* 0x000fe20000000f00 */
[----:B------:R-:W-:Y:S01]  /*1dc0*/  IMAD.MOV.U32 R13, RZ, RZ, R18 ;  /* 0x000000ffff0d7224 */ /* 0x000fe200078e0012 */
[----:B------:R-:W-:Y:S02]  /*1dd0*/  PRMT R17, R15, 0x9910, RZ ;  /* 0x000099100f117816 */ /* 0x000fe400000000ff */
[----:B------:R-:W-:Y:S02]  /*1de0*/  MOV R16, R19 ;  /* 0x0000001300107202 */ /* 0x000fe40000000f00 */
[----:B------:R-:W-:Y:S01]  /*1df0*/  IADD3 R15, PT, PT, RZ, -R8, RZ ;  /* 0x80000008ff0f7210 */ /* 0x000fe20007ffe0ff */
[----:B------:R-:W-:Y:S01]  /*1e00*/  IMAD R8, R11, 0x60, RZ ;  /* 0x000000600b087824 */ /* 0x000fe200078e02ff */
[----:B------:R-:W-:Y:S01]  /*1e10*/  LOP3.LUT R19, R60, 0x280, RZ, 0xfc, !PT ;  /* 0x000002803c137812 */ /* 0x000fe200078efcff */
[----:B------:R-:W-:Y:S01]  /*1e20*/  IMAD R11, R13, 0x60, RZ ;  /* 0x000000600d0b7824 */ /* 0x000fe200078e02ff */
[----:B------:R-:W-:Y:S01]  /*1e30*/  PRMT R15, R15, 0x7710, RZ ;  /* 0x000077100f0f7816 */ /* 0x000fe200000000ff */
[----:B------:R-:W-:Y:S01]  /*1e40*/  IMAD R13, R16, 0x60, RZ ;  /* 0x00000060100d7824 */ /* 0x000fe200078e02ff */
[----:B------:R-:W-:Y:S01]  /*1e50*/  IADD3 R16, PT, PT, RZ, -R8, RZ ;  /* 0x80000008ff107210 */ /* 0x000fe20007ffe0ff */
[----:B------:R-:W-:Y:S01]  /*1e60*/  IMAD R8, R17, 0x60, RZ ;  /* 0x0000006011087824 */ /* 0x000fe200078e02ff */
[----:B------:R-:W-:Y:S01]  /*1e70*/  IADD3 R64, PT, PT, R64, R15, RZ ;  /* 0x0000000f40407210 */ /* 0x000fe20007ffe0ff */
[----:B------:R-:W-:Y:S01]  /*1e80*/  IMAD.MOV R11, RZ, RZ, -R11 ;  /* 0x000000ffff0b7224 */ /* 0x000fe200078e0a0b */
[----:B------:R-:W-:-:S02]  /*1e90*/  IADD3 R13, PT, PT, RZ, -R13, RZ ;  /* 0x8000000dff0d7210 */ /* 0x000fc40007ffe0ff */
[----:B------:R-:W-:Y:S02]  /*1ea0*/  IADD3 R17, PT, PT, RZ, -R8, RZ ;  /* 0x80000008ff117210 */ /* 0x000fe40007ffe0ff */
[----:B------:R-:W-:Y:S02]  /*1eb0*/  PRMT R16, R16, 0x7710, RZ ;  /* 0x0000771010107816 */ /* 0x000fe400000000ff */
[----:B------:R-:W-:Y:S02]  /*1ec0*/  PRMT R11, R11, 0x7710, RZ ;  /* 0x000077100b0b7816 */ /* 0x000fe400000000ff */
[----:B------:R-:W-:Y:S02]  /*1ed0*/  PRMT R15, R13, 0x7710, RZ ;  /* 0x000077100d0f7816 */ /* 0x000fe400000000ff */
[----:B------:R-:W-:Y:S02]  /*1ee0*/  PRMT R17, R17, 0x7710, RZ ;  /* 0x0000771011117816 */ /* 0x000fe400000000ff */
[----:B------:R-:W-:-:S02]  /*1ef0*/  LOP3.LUT R13, R60, 0x200, RZ, 0xfc, !PT ;  /* 0x000002003c0d7812 */ /* 0x000fc400078efcff */
[----:B------:R-:W-:Y:S02]  /*1f00*/  IADD3 R8, PT, PT, R9, R16, RZ ;  /* 0x0000001009087210 */ /* 0x000fe40007ffe0ff */
[----:B------:R-:W-:Y:S01]  /*1f10*/  IADD3 R9, PT, PT, R10, R11, RZ ;  /* 0x0000000b0a097210 */ /* 0x000fe20007ffe0ff */
[----:B------:R-:W-:Y:S01]  /*1f20*/  IMAD.IADD R10, R12, 0x1, R15 ;  /* 0x000000010c0a7824 */ /* 0x000fe200078e020f */
[----:B------:R-:W-:Y:S02]  /*1f30*/  IADD3 R11, PT, PT, R14, R17, RZ ;  /* 0x000000110e0b7210 */ /* 0x000fe40007ffe0ff */
[----:B------:R-:W-:Y:S02]  /*1f40*/  LOP3.LUT R12, R13, 0xffff, RZ, 0xc0, !PT ;  /* 0x0000ffff0d0c7812 */ /* 0x000fe400078ec0ff */
[C---:B------:R-:W-:Y:S02]  /*1f50*/  LOP3.LUT R14, R60.reuse, 0x201, RZ, 0xfc, !PT ;  /* 0x000002013c0e7812 */ /* 0x040fe400078efcff */
[----:B------:R-:W-:Y:S01]  /*1f60*/  LOP3.LUT R15, R60, 0x202, RZ, 0xfc, !PT ;  /* 0x000002023c0f7812 */ /* 0x000fe200078efcff */
[----:B------:R-:W-:Y:S01]  /*1f70*/  IMAD R12, R12, 0x2ab, RZ ;  /* 0x000002ab0c0c7824 */ /* 0x000fe200078e02ff */
[----:B------:R-:W-:-:S02]  /*1f80*/  LOP3.LUT R17, R60, 0x203, RZ, 0xfc, !PT ;  /* 0x000002033c117812 */ /* 0x000fc400078efcff */
        /* <DEDUP_REMOVED lines=20> */
[----:B------:R-:W-:Y:S01]  /*20d0*/  IMAD.MOV R22, RZ, RZ, -R12 ;  /* 0x000000ffff167224 */ /* 0x000fe200078e0a0c */
[----:B------:R-:W-:Y:S02]  /*20e0*/  PRMT R21, R20, 0x9910, RZ ;  /* 0x0000991014157816 */ /* 0x000fe400000000ff */
[----:B------:R-:W-:Y:S01]  /*20f0*/  MOV R18, R23 ;  /* 0x0000001700127202 */ /* 0x000fe20000000f00 */
[----:B------:R-:W-:Y:S01]  /*2100*/  IMAD R12, R16, 0x60, RZ ;  /* 0x00000060100c7824 */ /* 0x000fe200078e02ff */
[----:B------:R-:W-:Y:S02]  /*2110*/  MOV R20, R24 ;  /* 0x0000001800147202 */ /* 0x000fe40000000f00 */
[----:B------:R-:W-:Y:S01]  /*2120*/  PRMT R22, R22, 0x7710, RZ ;  /* 0x0000771016167816 */ /* 0x000fe200000000ff */
[----:B------:R-:W-:Y:S01]  /*2130*/  IMAD R16, R18, 0x60, RZ ;  /* 0x0000006012107824 */ /* 0x000fe200078e02ff */
[----:B------:R-:W-:Y:S01]  /*2140*/  IADD3 R23, PT, PT, RZ, -R12, RZ ;  /* 0x8000000cff177210 */ /* 0x000fe20007ffe0ff */
[----:B------:R-:W-:Y:S01]  /*2150*/  IMAD R18, R20, 0x60, RZ ;  /* 0x0000006014127824 */ /* 0x000fe200078e02ff */
[----:B------:R-:W-:Y:S01]  /*2160*/  IADD3 R12, PT, PT, R13, R22, RZ ;  /* 0x000000160d0c7210 */ /* 0x000fe20007ffe0ff */
[----:B------:R-:W-:Y:S01]  /*2170*/  IMAD R20, R21, 0x60, RZ ;  /* 0x0000006015147824 */ /* 0x000fe200078e02ff */
[----:B------:R-:W-:-:S02]  /*2180*/  IADD3 R16, PT, PT, RZ, -R16, RZ ;  /* 0x80000010ff107210 */ /* 0x000fc40007ffe0ff */
[----:B------:R-:W-:Y:S01]  /*2190*/  IADD3 R18, PT, PT, RZ, -R18, RZ ;  /* 0x80000012ff127210 */ /* 0x000fe20007ffe0ff */
[----:B------:R-:W-:Y:S01]  /*21a0*/  IMAD.MOV R22, RZ, RZ, -R20 ;  /* 0x000000ffff167224 */ /* 0x000fe200078e0a14 */
[----:B------:R-:W-:Y:S02]  /*21b0*/  PRMT R13, R23, 0x7710, RZ ;  /* 0x00007710170d7816 */ /* 0x000fe400000000ff */
[----:B------:R-:W-:Y:S02]  /*21c0*/  PRMT R16, R16, 0x7710, RZ ;  /* 0x0000771010107816 */ /* 0x000fe400000000ff */
[----:B------:R-:W-:Y:S02]  /*21d0*/  PRMT R20, R18, 0x7710, RZ ;  /* 0x0000771012147816 */ /* 0x000fe400000000ff */
[----:B------:R-:W-:Y:S02]  /*21e0*/  PRMT R22, R22, 0x7710, RZ ;  /* 0x0000771016167816 */ /* 0x000fe400000000ff */
[----:B------:R-:W-:-:S02]  /*21f0*/  LOP3.LUT R18, R60, 0x281, RZ, 0xfc, !PT ;  /* 0x000002813c127812 */ /* 0x000fc400078efcff */
[----:B------:R-:W-:Y:S02]  /*2200*/  IADD3 R13, PT, PT, R14, R13, RZ ;  /* 0x0000000d0e0d7210 */ /* 0x000fe40007ffe0ff */
[----:B------:R-:W-:Y:S02]  /*2210*/  IADD3 R14, PT, PT, R15, R16, RZ ;  /* 0x000000100f0e7210 */ /* 0x000fe40007ffe0ff */
[----:B------:R-:W-:Y:S02]  /*2220*/  IADD3 R15, PT, PT, R17, R20, RZ ;  /* 0x00000014110f7210 */ /* 0x000fe40007ffe0ff */
[----:B------:R-:W-:Y:S02]  /*2230*/  IADD3 R16, PT, PT, R19, R22, RZ ;  /* 0x0000001613107210 */ /* 0x000fe40007ffe0ff */
[----:B------:R-:W-:Y:S02]  /*2240*/  LOP3.LUT R17, R18, 0xffff, RZ, 0xc0, !PT ;  /* 0x0000ffff12117812 */ /* 0x000fe400078ec0ff */
[----:B------:R-:W-:-:S02]  /*2250*/  LOP3.LUT R19, R60, 0x282, RZ, 0xfc, !PT ;  /* 0x000002823c137812 */ /* 0x000fc400078efcff */
[C---:B------:R-:W-:Y:S01]  /*2260*/  LOP3.LUT R20, R60.reuse, 0x283, RZ, 0xfc, !PT ;  /* 0x000002833c147812 */ /* 0x040fe200078efcff */
[----:B------:R-:W-:Y:S01]  /*2270*/  IMAD R17, R17, 0x2ab, RZ ;  /* 0x000002ab11117824 */ /* 0x000fe200078e02ff */
        /* <DEDUP_REMOVED lines=20> */
[----:B------:R-:W-:Y:S01]  /*23c0*/  PRMT R29, R23, 0x9910, RZ ;  /* 0x00009910171d7816 */ /* 0x000fe200000000ff */
[----:B------:R-:W-:Y:S01]  /*23d0*/  IMAD.MOV.U32 R21, RZ, RZ, R27 ;  /* 0x000000ffff157224 */ /* 0x000fe200078e001b */
[----:B------:R-:W-:Y:S02]  /*23e0*/  MOV R23, R28 ;  /* 0x0000001c00177202 */ /* 0x000fe40000000f00 */
        /* <DEDUP_REMOVED lines=10> */
[----:B------:R-:W-:Y:S01]  /*2490*/  IADD3 R21, PT, PT, RZ, -R21, RZ ;  /* 0x80000015ff157210 */ /* 0x000fe20007ffe0ff */
[----:B------:R-:W-:Y:S01]  /*24a0*/  IMAD.IADD R17, R18, 0x1, R27 ;  /* 0x0000000112117824 */ /* 0x000fe200078e021b */
[----:B------:R-:W-:-:S02]  /*24b0*/  IADD3 R23, PT, PT, RZ, -R23, RZ ;  /* 0x80000017ff177210 */ /* 0x000fc40007ffe0ff */
[----:B------:R-:W-:Y:S02]  /*24c0*/  IADD3 R27, PT, PT, RZ, -R25, RZ ;  /* 0x80000019ff1b7210 */ /* 0x000fe40007ffe0ff */
[----:B------:R-:W-:Y:S02]  /*24d0*/  PRMT R18, R28, 0x7710, RZ ;  /* 0x000077101c127816 */ /* 0x000fe400000000ff */
[----:B------:R-:W-:Y:S02]  /*24e0*/  PRMT R21, R21, 0x7710, RZ ;  /* 0x0000771015157816 */ /* 0x000fe400000000ff */
[----:B------:R-:W-:Y:S02]  /*24f0*/  PRMT R25, R23, 0x7710, RZ ;  /* 0x0000771017197816 */ /* 0x000fe400000000ff */
[----:B------:R-:W-:Y:S02]  /*2500*/  PRMT R27, R27, 0x7710, RZ ;  /* 0x000077101b1b7816 */ /* 0x000fe400000000ff */
[----:B------:R-:W-:-:S02]  /*2510*/  LOP3.LUT R23, R60, 0x302, RZ, 0xfc, !PT ;  /* 0x000003023c177812 */ /* 0x000fc400078efcff */
[----:B------:R-:W-:Y:S01]  /*2520*/  IADD3 R18, PT, PT, R19, R18, RZ ;  /* 0x0000001213127210 */ /* 0x000fe20007ffe0ff */
[----:B------:R-:W-:Y:S01]  /*2530*/  IMAD.IADD R19, R20, 0x1, R21 ;  /* 0x0000000114137824 */ /* 0x000fe200078e0215 */
[----:B------:R-:W-:Y:S02]  /*2540*/  IADD3 R20, PT, PT, R22, R25, RZ ;  /* 0x0000001916147210 */ /* 0x000fe40007ffe0ff */
        /* <DEDUP_REMOVED lines=25> */
[----:B------:R-:W-:Y:S02]  /*26e0*/  MOV R26, R32 ;  /* 0x00000020001a7202 */ /* 0x000fe40000000f00 */
[----:B------:R-:W-:Y:S02]  /*26f0*/  MOV R28, R33 ;  /* 0x00000021001c7202 */ /* 0x000fe40000000f00 */
[----:B------:R-:W-:Y:S01]  /*2700*/  PRMT R31, R30, 0x9910, RZ ;  /* 0x000099101e1f7816 */ /* 0x000fe200000000ff */
[----:B------:R-:W-:Y:S01]  /*2710*/  IMAD.MOV.U32 R30, RZ, RZ, R34 ;  /* 0x000000ffff1e7224 */ /* 0x000fe200078e0022 */
        /* <DEDUP_REMOVED lines=9> */
[----:B------:R-:W-:Y:S01]  /*27b0*/  IMAD.MOV R28, RZ, RZ, -R28 ;  /* 0x000000ffff1c7224 */ /* 0x000fe200078e0a1c */
[----:B------:R-:W-:-:S02]  /*27c0*/  IADD3 R22, PT, PT, R23, R32, RZ ;  /* 0x0000002017167210 */ /* 0x000fc40007ffe0ff */
[----:B------:R-:W-:Y:S02]  /*27d0*/  PRMT R23, R33, 0x7710, RZ ;  /* 0x0000771021177816 */ /* 0x000fe400000000ff */
[----:B------:R-:W-:Y:S02]  /*27e0*/  IADD3 R32, PT, PT, RZ, -R30, RZ ;  /* 0x8000001eff207210 */ /* 0x000fe40007ffe0ff */
[----:B------:R-:W-:Y:S02]  /*27f0*/  PRMT R26, R26, 0x7710, RZ ;  /* 0x000077101a1a7816 */ /* 0x000fe400000000ff */
[----:B------:R-:W-:Y:S02]  /*2800*/  PRMT R30, R28, 0x7710, RZ ;  /* 0x000077101c1e7816 */ /* 0x000fe400000000ff */
[----:B------:R-:W-:Y:S02]  /*2810*/  LOP3.LUT R28, R60, 0x383, RZ, 0xfc, !PT ;  /* 0x000003833c1c7812 */ /* 0x000fe400078efcff */
[----:B------:R-:W-:-:S02]  /*2820*/  IADD3 R23, PT, PT, R24, R23, RZ ;  /* 0x0000001718177210 */ /* 0x000fc40007ffe0ff */
[----:B------:R-:W-:Y:S02]  /*2830*/  IADD3 R24, PT, PT, R25, R26, RZ ;  /* 0x0000001a19187210 */ /* 0x000fe40007ffe0ff */
[----:B------:R-:W-:Y:S02]  /*2840*/  PRMT R32, R32, 0x7710, RZ ;  /* 0x0000771020207816 */ /* 0x000fe400000000ff */
[----:B------:R-:W-:Y:S02]  /*2850*/  IADD3 R25, PT, PT, R27, R30, RZ ;  /* 0x0000001e1b197210 */ /* 0x000fe40007ffe0ff */
[----:B------:R-:W-:Y:S01]  /*2860*/  LOP3.LUT R27, R28, 0xffff, RZ, 0xc0, !PT ;  /* 0x0000ffff1c1b7812 */ /* 0x000fe200078ec0ff */
[----:B------:R-:W-:Y:S01]  /*2870*/  IMAD.IADD R26, R29, 0x1, R32 ;  /* 0x000000011d1a7824 */ /* 0x000fe200078e0220 */
[----:B------:R-:W-:Y:S02]  /*2880*/  LOP3.LUT R29, R65, 0xffff, RZ, 0xc0, !PT ;  /* 0x0000ffff411d7812 */ /* 0x000fe400078ec0ff */
[----:B------:R-:W-:Y:S01]  /*2890*/  LOP3.LUT R30, R66, 0xffff, RZ, 0xc0, !PT ;  /* 0x0000ffff421e7812 */ /* 0x000fe200078ec0ff */
[----:B------:R-:W-:Y:S01]  /*28a0*/  IMAD R27, R27, 0x2ab, RZ ;  /* 0x000002ab1b1b7824 */ /* 0x000fe200078e02ff */
        /* <DEDUP_REMOVED lines=16> */
[----:B------:R-:W-:Y:S02]  /*29b0*/  MOV R29, R33 ;  /* 0x00000021001d7202 */ /* 0x000fe40000000f00 */
[----:B------:R-:W-:Y:S02]  /*29c0*/  PRMT R35, R30, 0x9910, RZ ;  /* 0x000099101e237816 */ /* 0x000fe400000000ff */
[----:B------:R-:W-:Y:S01]  /*29d0*/  IADD3 R33, PT, PT, RZ, -R27, RZ ;  /* 0x8000001bff217210 */ /* 0x000fe20007ffe0ff */
[----:B------:R-:W-:Y:S01]  /*29e0*/  IMAD R27, R29, 0x60, RZ ;  /* 0x000000601d1b7824 */ /* 0x000fe200078e02ff */
[----:B------:R-:W-:Y:S02]  /*29f0*/  PRMT R32, R31, 0x9910, RZ ;  /* 0x000099101f207816 */ /* 0x000fe400000000ff */
[----:B------:R-:W-:Y:S01]  /*2a00*/  MOV R30, R34 ;  /* 0x00000022001e7202 */ /* 0x000fe20000000f00 */
[----:B------:R-:W-:Y:S01]  /*2a10*/  IMAD.MOV R34, RZ, RZ, -R27 ;  /* 0x000000ffff227224 */ /* 0x000fe200078e0a1b */
[----:B------:R-:W-:-:S02]  /*2a20*/  MOV R31, R35 ;  /* 0x00000023001f7202 */ /* 0x000fc40000000f00 */
[----:B------:R-:W-:Y:S01]  /*2a30*/  PRMT R33, R33, 0x7710, RZ ;  /* 0x0000771021217816 */ /* 0x000fe200000000ff */
[----:B------:R-:W-:Y:S01]  /*2a40*/  IMAD R29, R30, 0x60, RZ ;  /* 0x000000601e1d7824 */ /* 0x000fe200078e02ff */
[----:B------:R-:W-:Y:S01]  /*2a50*/  LOP3.LUT R71, R60, 0x482, RZ, 0xfc, !PT ;  /* 0x000004823c477812 */ /* 0x000fe200078efcff */
[----:B------:R-:W-:Y:S01]  /*2a60*/  IMAD R30, R31, 0x60, RZ ;  /* 0x000000601f1e7824 */ /* 0x000fe200078e02ff */
[----:B------:R-:W-:Y:S01]  /*2a70*/  IADD3 R27, PT, PT, R28, R33, RZ ;  /* 0x000000211c1b7210 */ /* 0x000fe20007ffe0ff */
[----:B------:R-:W-:Y:S01]  /*2a80*/  IMAD R31, R32, 0x60, RZ ;  /* 0x00000060201f7824 */ /* 0x000fe200078e02ff */
[----:B------:R-:W-:Y:S02]  /*2a90*/  PRMT R28, R34, 0x7710, RZ ;  /* 0x00007710221c7816 */ /* 0x000fe400000000ff */
[----:B------:R-:W-:Y:S02]  /*2aa0*/  IADD3 R30, PT, PT, RZ, -R30, RZ ;  /* 0x8000001eff1e7210 */ /* 0x000fe40007ffe0ff */
[----:B------:R-:W-:Y:S01]  /*2ab0*/  IADD3 R29, PT, PT, RZ, -R29, RZ ;  /* 0x8000001dff1d7210 */ /* 0x000fe20007ffe0ff */
[----:B------:R-:W-:Y:S01]  /*2ac0*/  IMAD.IADD R65, R65, 0x1, R28 ;  /* 0x0000000141417824 */ /* 0x000fe200078e021c */
[----:B------:R-:W-:-:S02]  /*2ad0*/  PRMT R28, R30, 0x7710, RZ ;  /* 0x000077101e1c7816 */ /* 0x000fc400000000ff */
[----:B------:R-:W-:Y:S02]  /*2ae0*/  IADD3 R31, PT, PT, RZ, -R31, RZ ;  /* 0x8000001fff1f7210 */ /* 0x000fe40007ffe0ff */
[----:B------:R-:W-:Y:S02]  /*2af0*/  IADD3 R67, PT, PT, R67, R28, RZ ;  /* 0x0000001c43437210 */ /* 0x000fe40007ffe0ff */
[----:B------:R-:W-:Y:S02]  /*2b00*/  PRMT R29, R29, 0x7710, RZ ;  /* 0x000077101d1d7816 */ /* 0x000fe400000000ff */
[----:B------:R-:W-:Y:S02]  /*2b10*/  LOP3.LUT R28, R69, 0xffff, RZ, 0xc0, !PT ;  /* 0x0000ffff451c7812 */ /* 0x000fe400078ec0ff */
[----:B------:R-:W-:Y:S02]  /*2b20*/  PRMT R31, R31, 0x7710, RZ ;  /* 0x000077101f1f7816 */ /* 0x000fe400000000ff */
[----:B------:R-:W-:Y:S01]  /*2b30*/  LOP3.LUT R72, R60, 0x483, RZ, 0xfc, !PT ;  /* 0x000004833c487812 */ /* 0x000fe200078efcff */
[----:B------:R-:W-:Y:S01]  /*2b40*/  IMAD R28, R28, 0x2ab, RZ ;  /* 0x000002ab1c1c7824 */ /* 0x000fe200078e02ff */
[----:B------:R-:W-:-:S02]  /*2b50*/  IADD3 R66, PT, PT, R66, R29, RZ ;  /* 0x0000001d42427210 */ /* 0x000fc40007ffe0ff */
[----:B------:R-:W-:Y:S02]  /*2b60*/  LOP3.LUT R73, R60, 0x500, RZ, 0xfc, !PT ;  /* 0x000005003c497812 */ /* 0x000fe400078efcff */
[----:B------:R-:W-:Y:S02]  /*2b70*/  LOP3.LUT R29, R70, 0xffff, RZ, 0xc0, !PT ;  /* 0x0000ffff461d7812 */ /* 0x000fe400078ec0ff */
[----:B------:R-:W-:Y:S02]  /*2b80*/  IADD3 R68, PT, PT, R68, R31, RZ ;  /* 0x0000001f44447210 */ /* 0x000fe40007ffe0ff */
[----:B------:R-:W-:Y:S01]  /*2b90*/  LOP3.LUT R30, R71, 0xffff, RZ, 0xc0, !PT ;  /* 0x0000ffff471e7812 */ /* 0x000fe200078ec0ff */
[----:B------:R-:W-:Y:S01]  /*2ba0*/  IMAD R29, R29, 0x2ab, RZ ;  /* 0x000002ab1d1d7824 */ /* 0x000fe200078e02ff */
        /* <DEDUP_REMOVED lines=19> */
[----:B------:R-:W-:Y:S01]  /*2ce0*/  IADD3 R32, PT, PT, RZ, -R28, RZ ;  /* 0x8000001cff207210 */ /* 0x000fe20007ffe0ff */
[----:B------:R-:W-:Y:S01]  /*2cf0*/  IMAD R28, R29, 0x60, RZ ;  /* 0x000000601d1c7824 */ /* 0x000fe200078e02ff */
[----:B------:R-:W-:Y:S01]  /*2d00*/  MOV R31, R35 ;  /* 0x00000023001f7202 */ /* 0x000fe20000000f00 */
[----:B------:R-:W-:Y:S01]  /*2d10*/  IMAD R29, R30, 0x60, RZ ;  /* 0x000000601e1d7824 */ /* 0x000fe200078e02ff */
[----:B------:R-:W-:-:S02]  /*2d20*/  PRMT R32, R32, 0x7710, RZ ;  /* 0x0000771020207816 */ /* 0x000fc400000000ff */
[----:B------:R-:W-:Y:S01]  /*2d30*/  LOP3.LUT R75, R60, 0x502, RZ, 0xfc, !PT ;  /* 0x000005023c4b7812 */ /* 0x000fe200078efcff */
[----:B------:R-:W-:Y:S01]  /*2d40*/  IMAD R30, R31, 0x60, RZ ;  /* 0x000000601f1e7824 */ /* 0x000fe200078e02ff */
[----:B------:R-:W-:Y:S01]  /*2d50*/  IADD3 R31, PT, PT, RZ, -R28, RZ ;  /* 0x8000001cff1f7210 */ /* 0x000fe20007ffe0ff */
[----:B------:R-:W-:Y:S01]  /*2d60*/  IMAD R28, R33, 0x60, RZ ;  /* 0x00000060211c7824 */ /* 0x000fe200078e02ff */
[----:B------:R-:W-:Y:S01]  /*2d70*/  IADD3 R69, PT, PT, R69, R32, RZ ;  /* 0x0000002045457210 */ /* 0x000fe20007ffe0ff */
[----:B------:R-:W-:Y:S01]  /*2d80*/  IMAD.MOV R32, RZ, RZ, -R29 ;  /* 0x000000ffff207224 */ /* 0x000fe200078e0a1d */
[----:B------:R-:W-:Y:S02]  /*2d90*/  PRMT R29, R31, 0x7710, RZ ;  /* 0x000077101f1d7816 */ /* 0x000fe400000000ff */
[----:B------:R-:W-:Y:S02]  /*2da0*/  IADD3 R31, PT, PT, RZ, -R28, RZ ;  /* 0x8000001cff1f7210 */ /* 0x000fe40007ffe0ff */
[----:B------:R-:W-:-:S02]  /*2db0*/  IADD3 R30, PT, PT, RZ, -R30, RZ ;  /* 0x8000001eff1e7210 */ /* 0x000fc40007ffe0ff */
[----:B------:R-:W-:Y:S02]  /*2dc0*/  PRMT R28, R32, 0x7710, RZ ;  /* 0x00007710201c7816 */ /* 0x000fe400000000ff */
[----:B------:R-:W-:Y:S02]  /*2dd0*/  IADD3 R70, PT, PT, R70, R29, RZ ;  /* 0x0000001d46467210 */ /* 0x000fe40007ffe0ff */
[----:B------:R-:W-:Y:S02]  /*2de0*/  PRMT R29, R30, 0x7710, RZ ;  /* 0x000077101e1d7816 */ /* 0x000fe400000000ff */
[----:B------:R-:W-:Y:S02]  /*2df0*/  IADD3 R71, PT, PT, R71, R28, RZ ;  /* 0x0000001c47477210 */ /* 0x000fe40007ffe0ff */
[----:B------:R-:W-:Y:S01]  /*2e00*/  LOP3.LUT R28, R74, 0xffff, RZ, 0xc0, !PT ;  /* 0x0000ffff4a1c7812 */ /* 0x000fe200078ec0ff */
[----:B------:R-:W-:Y:S01]  /*2e10*/  IMAD.IADD R72, R72, 0x1, R29 ;  /* 0x0000000148487824 */ /* 0x000fe200078e021d */
[----:B------:R-:W-:-:S02]  /*2e20*/  PRMT R30, R31, 0x7710, RZ ;  /* 0x000077101f1e7816 */ /* 0x000fc400000000ff */
[----:B------:R-:W-:Y:S01]  /*2e30*/  LOP3.LUT R76, R60, 0x503, RZ, 0xfc, !PT ;  /* 0x000005033c4c7812 */ /* 0x000fe200078efcff */
[----:B------:R-:W-:Y:S01]  /*2e40*/  IMAD R28, R28, 0x2ab, RZ ;  /* 0x000002ab1c1c7824 */ /* 0x000fe200078e02ff */
[C---:B------:R-:W-:Y:S02]  /*2e50*/  LOP3.LUT R77, R60.reuse, 0x580, RZ, 0xfc, !PT ;  /* 0x000005803c4d7812 */ /* 0x040fe400078efcff */
[----:B------:R-:W-:Y:S02]  /*2e60*/  LOP3.LUT R78, R60, 0x581, RZ, 0xfc, !PT ;  /* 0x000005813c4e7812 */ /* 0x000fe400078efcff */
[----:B------:R-:W-:Y:S02]  /*2e70*/  IADD3 R73, PT, PT, R73, R30, RZ ;  /* 0x0000001e49497210 */ /* 0x000fe40007ffe0ff */
[----:B------:R-:W-:Y:S02]  /*2e80*/  LOP3.LUT R29, R75, 0xffff, RZ, 0xc0, !PT ;  /* 0x0000ffff4b1d7812 */ /* 0x000fe400078ec0ff */
[----:B------:R-:W-:-:S02]  /*2e90*/  LOP3.LUT R30, R76, 0xffff, RZ, 0xc0, !PT ;  /* 0x0000ffff4c1e7812 */ /* 0x000fc400078ec0ff */
        /* <DEDUP_REMOVED lines=8> */
[----:B------:R-:W-:Y:S02]  /*2f20*/  PRMT R32, R28, 0x9910, RZ ;  /* 0x000099101c207816 */ /* 0x000fe400000000ff */
[----:B------:R-:W-:-:S02]  /*2f30*/  SHF.R.U32.HI R28, RZ, 0x10, R29 ;  /* 0x00000010ff1c7819 */ /* 0x000fc4000001161d */
[----:B------:R-:W-:Y:S02]  /*2f40*/  SHF.R.U32.HI R29, RZ, 0x10, R30 ;  /* 0x00000010ff1d7819 */ /* 0x000fe4000001161e */
[----:B------:R-:W-:Y:S02]  /*2f50*/  SHF.R.U32.HI R30, RZ, 0x10, R31 ;  /* 0x00000010ff1e7819 */ /* 0x000fe4000001161f */
[----:B------:R-:W-:Y:S02]  /*2f60*/  SHF.R.U32.HI R31, RZ, 0x10, R33 ;  /* 0x00000010ff1f7819 */ /* 0x000fe40000011621 */
[----:B------:R-:W-:Y:S01]  /*2f70*/  PRMT R33, R28, 0x9910, RZ ;  /* 0x000099101c217816 */ /* 0x000fe200000000ff */
[----:B------:R-:W-:Y:S01]  /*2f80*/  IMAD R28, R32, 0x60, RZ ;  /* 0x00000060201c7824 */ /* 0x000fe200078e02ff */
[----:B------:R-:W-:Y:S02]  /*2f90*/  PRMT R34, R29, 0x9910, RZ ;  /* 0x000099101d227816 */ /* 0x000fe400000000ff */
[----:B------:R-:W-:-:S02]  /*2fa0*/  PRMT R35, R30, 0x9910, RZ ;  /* 0x000099101e237816 */ /* 0x000fc400000000ff */
[----:B------:R-:W-:Y:S02]  /*2fb0*/  MOV R29, R33 ;  /* 0x00000021001d7202 */ /* 0x000fe40000000f00 */
[----:B------:R-:W-:Y:S01]  /*2fc0*/  PRMT R33, R31, 0x9910, RZ ;  /* 0x000099101f217816 */ /* 0x000fe200000000ff */
[----:B------:R-:W-:Y:S01]  /*2fd0*/  IMAD.MOV R31, RZ, RZ, -R28 ;  /* 0x000000ffff1f7224 */ /* 0x000fe200078e0a1c */
[----:B------:R-:W-:Y:S01]  /*2fe0*/  MOV R30, R34 ;  /* 0x00000022001e7202 */ /* 0x000fe20000000f00 */
[----:B------:R-:W-:Y:S01]  /*2ff0*/  IMAD R28, R29, 0x60, RZ ;  /* 0x000000601d1c7824 */ /* 0x000fe200078e02ff */
[----:B------:R-:W-:Y:S02]  /*3000*/  MOV R32, R35 ;  /* 0x0000002300207202 */ /* 0x000fe40000000f00 */
[----:B------:R-:W-:Y:S01]  /*3010*/  PRMT R31, R31, 0x7710, RZ ;  /* 0x000077101f1f7816 */ /* 0x000fe200000000ff */
[----:B------:R-:W-:Y:S01]  /*3020*/  IMAD R29, R30, 0x60, RZ ;  /* 0x000000601e1d7824 */ /* 0x000fe200078e02ff */
[----:B------:R-:W-:Y:S01]  /*3030*/  LOP3.LUT R35, R60, 0x602, RZ, 0xfc, !PT ;  /* 0x000006023c237812 */ /* 0x000fe200078efcff */
[----:B------:R-:W-:Y:S01]  /*3040*/  IMAD R30, R32, 0x60, RZ ;  /* 0x00000060201e7824 */ /* 0x000fe200078e02ff */
[----:B------:R-:W-:Y:S01]  /*3050*/  IADD3 R32, PT, PT, RZ, -R28, RZ ;  /* 0x8000001cff207210 */ /* 0x000fe20007ffe0ff */
[----:B------:R-:W-:Y:S01]  /*3060*/  IMAD R28, R33, 0x60, RZ ;  /* 0x00000060211c7824 */ /* 0x000fe200078e02ff */
[----:B------:R-:W-:-:S02]  /*3070*/  IADD3 R29, PT, PT, RZ, -R29, RZ ;  /* 0x8000001dff1d7210 */ /* 0x000fc40007ffe0ff */
[----:B------:R-:W-:Y:S01]  /*3080*/  IADD3 R30, PT, PT, RZ, -R30, RZ ;  /* 0x8000001eff1e7210 */ /* 0x000fe20007ffe0ff */
[----:B------:R-:W-:Y:S01]  /*3090*/  IMAD.MOV R28, RZ, RZ, -R28 ;  /* 0x000000ffff1c7224 */ /* 0x000fe200078e0a1c */
[----:B------:R-:W-:Y:S02]  /*30a0*/  IADD3 R74, PT, PT, R74, R31, RZ ;  /* 0x0000001f4a4a7210 */ /* 0x000fe40007ffe0ff */
[----:B------:R-:W-:Y:S02]  /*30b0*/  PRMT R29, R29, 0x7710, RZ ;  /* 0x000077101d1d7816 */ /* 0x000fe400000000ff */
[----:B------:R-:W-:Y:S02]  /*30c0*/  PRMT R31, R28, 0x7710, RZ ;  /* 0x000077101c1f7816 */ /* 0x000fe400000000ff */
[----:B------:R-:W-:Y:S02]  /*30d0*/  PRMT R30, R30, 0x7710, RZ ;  /* 0x000077101e1e7816 */ /* 0x000fe400000000ff */
[----:B------:R-:W-:-:S02]  /*30e0*/  LOP3.LUT R28, R60, 0x582, RZ, 0xfc, !PT ;  /* 0x000005823c1c7812 */ /* 0x000fc400078efcff */
[----:B------:R-:W-:Y:S02]  /*30f0*/  IADD3 R76, PT, PT, R76, R29, RZ ;  /* 0x0000001d4c4c7210 */ /* 0x000fe40007ffe0ff */
[----:B------:R-:W-:Y:S02]  /*3100*/  PRMT R32, R32, 0x7710, RZ ;  /* 0x0000771020207816 */ /* 0x000fe400000000ff */
[----:B------:R-:W-:Y:S02]  /*3110*/  IADD3 R77, PT, PT, R77, R30, RZ ;  /* 0x0000001e4d4d7210 */ /* 0x000fe40007ffe0ff */
[----:B------:R-:W-:Y:S02]  /*3120*/  LOP3.LUT R29, R28, 0xffff, RZ, 0xc0, !PT ;  /* 0x0000ffff1c1d7812 */ /* 0x000fe400078ec0ff */
[----:B------:R-:W-:Y:S02]  /*3130*/  IADD3 R78, PT, PT, R78, R31, RZ ;  /* 0x0000001f4e4e7210 */ /* 0x000fe40007ffe0ff */
[C---:B------:R-:W-:Y:S01]  /*3140*/  LOP3.LUT R30, R60.reuse, 0x583, RZ, 0xfc, !PT ;  /* 0x000005833c1e7812 */ /* 0x040fe200078efcff */
[----:B------:R-:W-:Y:S01]  /*3150*/  IMAD R29, R29, 0x2ab, RZ ;  /* 0x000002ab1d1d7824 */ /* 0x000fe200078e02ff */
[----:B------:R-:W-:-:S02]  /*3160*/  LOP3.LUT R31, R60, 0x600, RZ, 0xfc, !PT ;  /* 0x000006003c1f7812 */ /* 0x000fc400078efcff */
[----:B------:R-:W-:Y:S02]  /*3170*/  LOP3.LUT R33, R60, 0x601, RZ, 0xfc, !PT ;  /* 0x000006013c217812 */ /* 0x000fe400078efcff */
[----:B------:R-:W-:Y:S02]  /*3180*/  IADD3 R75, PT, PT, R75, R32, RZ ;  /* 0x000000204b4b7210 */ /* 0x000fe40007ffe0ff */
        /* <DEDUP_REMOVED lines=20> */
[----:B------:R-:W-:Y:S02]  /*32d0*/  PRMT R38, R36, 0x9910, RZ ;  /* 0x0000991024267816 */ /* 0x000fe400000000ff */
[----:B------:R-:W-:Y:S02]  /*32e0*/  MOV R34, R39 ;  /* 0x0000002700227202 */ /* 0x000fe40000000f00 */
        /* <DEDUP_REMOVED lines=24> */
[C---:B------:R-:W-:Y:S01]  /*3470*/  LOP3.LUT R36, R60.reuse, 0x681, RZ, 0xfc, !PT ;  /* 0x000006813c247812 */ /* 0x040fe200078efcff */
        /* <DEDUP_REMOVED lines=80> */
[----:B------:R-:W-:Y:S01]  /*3980*/  LOP3.LUT R52, R50, 0xffff, RZ, 0xc0, !PT ;  /* 0x0000ffff32347812 */ /* 0x000fe200078ec0ff */
[----:B------:R-:W-:Y:S01]  /*3990*/  IMAD.MOV R49, RZ, RZ, -R38 ;  /* 0x000000ffff317224 */ /* 0x000fe200078e0a26 */
[----:B------:R-:W-:Y:S01]  /*39a0*/  IADD3 R42, PT, PT, RZ, -R42, RZ ;  /* 0x8000002aff2a7210 */ /* 0x000fe20007ffe0ff */
[----:B------:R-:W-:Y:S01]  /*39b0*/  IMAD R46, R47, 0x60, RZ ;  /* 0x000000602f2e7824 */ /* 0x000fe200078e02ff */
[----:B------:R-:W-:Y:S01]  /*39c0*/  IADD3 R38, PT, PT, R39, R48, RZ ;  /* 0x0000003027267210 */ /* 0x000fe20007ffe0ff */
[----:B------:R-:W-:Y:S01]  /*39d0*/  IMAD R53, R52, 0xaab, RZ ;  /* 0x00000aab34357824 */ /* 0x000fe200078e02ff */
[----:B------:R-:W-:-:S02]  /*39e0*/  IADD3 R44, PT, PT, RZ, -R44, RZ ;  /* 0x8000002cff2c7210 */ /* 0x000fc40007ffe0ff */
[----:B------:R-:W-:Y:S02]  /*39f0*/  PRMT R39, R49, 0x7710, RZ ;  /* 0x0000771031277816 */ /* 0x000fe400000000ff */
[----:B------:R-:W-:Y:S02]  /*3a00*/  IADD3 R48, PT, PT, RZ, -R46, RZ ;  /* 0x8000002eff307210 */ /* 0x000fe40007ffe0ff */
[----:B------:R-:W-:Y:S01]  /*3a10*/  PRMT R42, R42, 0x7710, RZ ;  /* 0x000077102a2a7816 */ /* 0x000fe200000000ff */
[----:B------:R-:W-:Y:S01]  /*3a20*/  IMAD.IADD R39, R40, 0x1, R39 ;  /* 0x0000000128277824 */ /* 0x000fe200078e0227 */
[----:B------:R-:W-:Y:S02]  /*3a30*/  PRMT R46, R44, 0x7710, RZ ;  /* 0x000077102c2e7816 */ /* 0x000fe400000000ff */
[----:B------:R-:W-:Y:S02]  /*3a40*/  PRMT R48, R48, 0x7710, RZ ;  /* 0x0000771030307816 */ /* 0x000fe400000000ff */
[----:B------:R-:W-:-:S02]  /*3a50*/  LOP3.LUT R44, R60, 0x781, RZ, 0xfc, !PT ;  /* 0x000007813c2c7812 */ /* 0x000fc400078efcff */
[----:B------:R-:W-:Y:S02]  /*3a60*/  IADD3 R40, PT, PT, R41, R42, RZ ;  /* 0x0000002a29287210 */ /* 0x000fe40007ffe0ff */
        /* <DEDUP_REMOVED lines=148> */
[----:B------:R-:W-:Y:S02]  /*43b0*/  LOP3.LUT R79, R60, 0x981, RZ, 0xfc, !PT ;  /* 0x000009813c4f7812 */ /* 0x000fe400078efcff */
[----:B------:R-:W-:Y:S01]  /*43c0*/  LOP3.LUT R81, R88, 0xffff, RZ, 0xc0, !PT ;  /* 0x0000ffff58517812 */ /* 0x000fe200078ec0ff */
[----:B------:R-:W-:Y:S01]  /*43d0*/  IMAD R58, R58, 0xaab, RZ ;  /* 0x00000aab3a3a7824 */ /* 0x000fe200078e02ff */
        /* <DEDUP_REMOVED lines=32> */
[----:B------:R-:W-:Y:S01]  /*45e0*/  IADD3 R59, PT, PT, RZ, -R80, RZ ;  /* 0x80000050ff3b7210 */ /* 0x000fe20007ffe0ff */
[----:B------:R-:W-:Y:S01]  /*45f0*/  IMAD R97, R87, 0xaab, RZ ;  /* 0x00000aab57617824 */ /* 0x000fe200078e02ff */
[----:B------:R-:W-:-:S02]  /*4600*/  PRMT R80, R85, 0x7710, RZ ;  /* 0x0000771055507816 */ /* 0x000fc400000000ff */
[----:B------:R-:W-:Y:S02]  /*4610*/  IADD3 R82, PT, PT, RZ, -R82, RZ ;  /* 0x80000052ff527210 */ /* 0x000fe40007ffe0ff */
[----:B------:R-:W-:Y:S02]  /*4620*/  PRMT R81, R59, 0x7710, RZ ;  /* 0x000077103b517816 */ /* 0x000fe400000000ff */
[----:B------:R-:W-:Y:S02]  /*4630*/  IADD3 R59, PT, PT, R79, R80, RZ ;  /* 0x000000504f3b7210 */ /* 0x000fe40007ffe0ff */
[----:B------:R-:W-:Y:S02]  /*4640*/  PRMT R79, R82, 0x7710, RZ ;  /* 0x00007710524f7816 */ /* 0x000fe400000000ff */
[----:B------:R-:W-:Y:S02]  /*4650*/  PRMT R80, R83, 0x7710, RZ ;  /* 0x0000771053507816 */ /* 0x000fe400000000ff */
[----:B------:R-:W-:Y:S01]  /*4660*/  IADD3 R88, PT, PT, R88, R81, RZ ;  /* 0x0000005158587210 */ /* 0x000fe20007ffe0ff */
[----:B------:R-:W-:Y:S01]  /*4670*/  IMAD.IADD R90, R90, 0x1, R79 ;  /* 0x000000015a5a7824 */ /* 0x000fe200078e024f */
[----:B------:R-:W-:-:S02]  /*4680*/  IADD3 R89, PT, PT, R89, R80, RZ ;  /* 0x0000005059597210 */ /* 0x000fc40007ffe0ff */
[----:B------:R-:W-:Y:S02]  /*4690*/  LOP3.LUT R79, R91, 0xffff, RZ, 0xc0, !PT ;  /* 0x0000ffff5b4f7812 */ /* 0x000fe400078ec0ff */
[----:B------:R-:W-:Y:S02]  /*46a0*/  LOP3.LUT R80, R92, 0xffff, RZ, 0xc0, !PT ;  /* 0x0000ffff5c507812 */ /* 0x000fe400078ec0ff */
[----:B------:R-:W-:Y:S01]  /*46b0*/  LOP3.LUT R81, R60, 0xa81, RZ, 0xfc, !PT ;  /* 0x00000a813c517812 */ /* 0x000fe200078efcff */
[----:B------:R-:W-:Y:S01]  /*46c0*/  IMAD R79, R79, 0xaab, RZ ;  /* 0x00000aab4f4f7824 */ /* 0x000fe200078e02ff */
[----:B------:R-:W-:Y:S01]  /*46d0*/  LOP3.LUT R82, R93, 0xffff, RZ, 0xc0, !PT ;  /* 0x0000ffff5d527812 */ /* 0x000fe200078ec0ff */
[----:B------:R-:W-:Y:S01]  /*46e0*/  IMAD R80, R80, 0xaab, RZ ;  /* 0x00000aab50507824 */ /* 0x000fe200078e02ff */
[----:B------:R-:W-:Y:S02]  /*46f0*/  LOP3.LUT R85, R81, 0xffff, RZ, 0xc0, !PT ;  /* 0x0000ffff51557812 */ /* 0x000fe400078ec0ff */
[----:B------:R-:W-:Y:S01]  /*4700*/  LOP3.LUT R83, R94, 0xffff, RZ, 0xc0, !PT ;  /* 0x0000ffff5e537812 */ /* 0x000fe200078ec0ff */
[----:B------:R-:W-:Y:S01]  /*4710*/  IMAD R82, R82, 0xaab, RZ ;  /* 0x00000aab52527824 */ /* 0x000fe200078e02ff */
[----:B------:R-:W-:Y:S01]  /*4720*/  SHF.R.U32.HI R79, RZ, 0x12, R79 ;  /* 0x00000012ff4f7819 */ /* 0x000fe2000001164f */
[----:B------:R-:W-:Y:S01]  /*4730*/  IMAD R85, R85, 0xaab, RZ ;  /* 0x00000aab55557824 */ /* 0x000fe200078e02ff */
[----:B------:R-:W-:Y:S01]  /*4740*/  SHF.R.U32.HI R80, RZ, 0x12, R80 ;  /* 0x00000012ff507819 */ /* 0x000fe20000011650 */
[----:B------:R-:W-:Y:S01]  /*4750*/  IMAD R84, R83, 0xaab, RZ ;  /* 0x00000aab53547824 */ /* 0x000fe200078e02ff */
[----:B------:R-:W-:-:S02]  /*4760*/  PRMT R83, R79, 0x9910, RZ ;  /* 0x000099104f537816 */ /* 0x000fc400000000ff */
[----:B------:R-:W-:Y:S02]  /*4770*/  SHF.R.U32.HI R79, RZ, 0x12, R82 ;  /* 0x00000012ff4f7819 */ /* 0x000fe40000011652 */
[----:B------:R-:W-:Y:S02]  /*4780*/  PRMT R86, R80, 0x9910, RZ ;  /* 0x0000991050567816 */ /* 0x000fe400000000ff */
[----:B------:R-:W-:Y:S02]  /*4790*/  SHF.R.U32.HI R82, RZ, 0x12, R85 ;  /* 0x00000012ff527819 */ /* 0x000fe40000011655 */
[----:B------:R-:W-:Y:S02]  /*47a0*/  SHF.R.U32.HI R80, RZ, 0x12, R84 ;  /* 0x00000012ff507819 */ /* 0x000fe40000011654 */
[----:B------:R-:W-:Y:S01]  /*47b0*/  PRMT R85, R79, 0x9910, RZ ;  /* 0x000099104f557816 */ /* 0x000fe200000000ff */
[----:B------:R-:W-:Y:S01]  /*47c0*/  IMAD R79, R83, 0x60, RZ ;  /* 0x00000060534f7824 */ /* 0x000fe200078e02ff */
[----:B------:R-:W-:-:S02]  /*47d0*/  MOV R84, R86 ;  /* 0x0000005600547202 */ /* 0x000fc40000000f00 */
[----:B------:R-:W-:Y:S02]  /*47e0*/  PRMT R86, R82, 0x9910, RZ ;  /* 0x0000991052567816 */ /* 0x000fe400000000ff */
[----:B------:R-:W-:Y:S01]  /*47f0*/  PRMT R83, R80, 0x9910, RZ ;  /* 0x0000991050537816 */ /* 0x000fe200000000ff */
[----:B------:R-:W-:Y:S01]  /*4800*/  IMAD R80, R84, 0x60, RZ ;  /* 0x0000006054507824 */ /* 0x000fe200078e02ff */
[----:B------:R-:W-:Y:S02]  /*4810*/  MOV R82, R85 ;  /* 0x0000005500527202 */ /* 0x000fe40000000f00 */
[----:B------:R-:W-:Y:S01]  /*4820*/  MOV R85, R86 ;  /* 0x0000005600557202 */ /* 0x000fe20000000f00 */
[----:B------:R-:W-:Y:S01]  /*4830*/  IMAD.MOV R86, RZ, RZ, -R80 ;  /* 0x000000ffff567224 */ /* 0x000fe200078e0a50 */
[----:B------:R-:W-:Y:S01]  /*4840*/  IADD3 R84, PT, PT, RZ, -R79, RZ ;  /* 0x8000004fff547210 */ /* 0x000fe20007ffe0ff */
[----:B------:R-:W-:Y:S01]  /*4850*/  IMAD R79, R82, 0x60, RZ ;  /* 0x00000060524f7824 */ /* 0x000fe200078e02ff */
[----:B------:R-:W-:Y:S01]  /*4860*/  LOP3.LUT R186, R60, 0xb80, RZ, 0xfc, !PT ;  /* 0x00000b803cba7812 */ /* 0x000fe200078efcff */
[----:B------:R-:W-:Y:S01]  /*4870*/  IMAD R80, R83, 0x60, RZ ;  /* 0x0000006053507824 */ /* 0x000fe200078e02ff */
[----:B------:R-:W-:Y:S01]  /*4880*/  PRMT R84, R84, 0x7710, RZ ;  /* 0x0000771054547816 */ /* 0x000fe200000000ff */
[----:B------:R-:W-:Y:S01]  /*4890*/  IMAD R82, R85, 0x60, RZ ;  /* 0x0000006055527824 */ /* 0x000fe200078e02ff */
[----:B------:R-:W-:-:S02]  /*48a0*/  IADD3 R79, PT, PT, RZ, -R79, RZ ;  /* 0x8000004fff4f7210 */ /* 0x000fc40007ffe0ff */
[----:B------:R-:W-:Y:S02]  /*48b0*/  IADD3 R91, PT, PT, R91, R84, RZ ;  /* 0x000000545b5b7210 */ /* 0x000fe40007ffe0ff */
[----:B------:R-:W-:Y:S02]  /*48c0*/  IADD3 R80, PT, PT, RZ, -R80, RZ ;  /* 0x80000050ff507210 */ /* 0x000fe40007ffe0ff */
[----:B------:R-:W-:Y:S02]  /*48d0*/  IADD3 R84, PT, PT, RZ, -R82, RZ ;  /* 0x80000052ff547210 */ /* 0x000fe40007ffe0ff */
[----:B------:R-:W-:Y:S02]  /*48e0*/  PRMT R82, R79, 0x7710, RZ ;  /* 0x000077104f527816 */ /* 0x000fe400000000ff */
[----:B------:R-:W-:Y:S02]  /*48f0*/  PRMT R79, R80, 0x7710, RZ ;  /* 0x00007710504f7816 */ /* 0x000fe400000000ff */
[----:B------:R-:W-:-:S02]  /*4900*/  PRMT R84, R84, 0x7710, RZ ;  /* 0x0000771054547816 */ /* 0x000fc400000000ff */
[----:B------:R-:W-:Y:S02]  /*4910*/  LOP3.LUT R80, R60, 0xa82, RZ, 0xfc, !PT ;  /* 0x00000a823c507812 */ /* 0x000fe400078efcff */
[----:B------:R-:W-:Y:S02]  /*4920*/  IADD3 R94, PT, PT, R94, R79, RZ ;  /* 0x0000004f5e5e7210 */ /* 0x000fe40007ffe0ff */
[----:B------:R-:W-:Y:S02]  /*4930*/  IADD3 R79, PT, PT, R81, R84, RZ ;  /* 0x00000054514f7210 */ /* 0x000fe40007ffe0ff */
[----:B------:R-:W-:Y:S02]  /*4940*/  LOP3.LUT R81, R80, 0xffff, RZ, 0xc0, !PT ;  /* 0x0000ffff50517812 */ /* 0x000fe400078ec0ff */
[----:B------:R-:W-:Y:S02]  /*4950*/  PRMT R83, R86, 0x7710, RZ ;  /* 0x0000771056537816 */ /* 0x000fe400000000ff */
[----:B------:R-:W-:Y:S01]  /*4960*/  IADD3 R93, PT, PT, R93, R82, RZ ;  /* 0x000000525d5d7210 */ /* 0x000fe20007ffe0ff */
[----:B------:R-:W-:Y:S01]  /*4970*/  IMAD R81, R81, 0xaab, RZ ;  /* 0x00000aab51517824 */ /* 0x000fe200078e02ff */
[----:B------:R-:W-:Y:S01]  /*4980*/  LOP3.LUT R82, R60, 0xb00, RZ, 0xfc, !PT ;  /* 0x00000b003c527812 */ /* 0x000fe200078efcff */
[----:B------:R-:W-:Y:S01]  /*4990*/  IMAD.IADD R92, R92, 0x1, R83 ;  /* 0x000000015c5c7824 */ /* 0x000fe200078e0253 */
        /* <DEDUP_REMOVED lines=12> */
[----:B------:R-:W-:Y:S02]  /*4a60*/  MOV R87, R98 ;  /* 0x0000006200577202 */ /* 0x000fe40000000f00 */
        /* <DEDUP_REMOVED lines=12> */
[----:B------:R-:W-:Y:S01]  /*4b30*/  MOV R97, R100 ;  /* 0x0000006400617202 */ /* 0x000fe20000000f00 */
        /* <DEDUP_REMOVED lines=11> */
[----:B------:R-:W-:Y:S01]  /*4bf0*/  PRMT R83, R85, 0x7710, RZ ;  /* 0x0000771055537816 */ /* 0x000fe200000000ff */
[----:B------:R-:W-:Y:S01]  /*4c00*/  IMAD.IADD R95, R95, 0x1, R86 ;  /* 0x000000015f5f7824 */ /* 0x000fe200078e0256 */
[----:B------:R-:W-:Y:S02]  /*4c10*/  PRMT R85, R87, 0x7710, RZ ;  /* 0x0000771057557816 */ /* 0x000fe400000000ff */
[----:B------:R-:W-:-:S02]  /*4c20*/  LOP3.LUT R97, R60, 0xb03, RZ, 0xfc, !PT ;  /* 0x00000b033c617812 */ /* 0x000fc400078efcff */
[----:B------:R-:W-:Y:S02]  /*4c30*/  IADD3 R81, PT, PT, R82, R81, RZ ;  /* 0x0000005152517210 */ /* 0x000fe40007ffe0ff */
[----:B------:R-:W-:Y:S02]  /*4c40*/  IADD3 R82, PT, PT, R84, R83, RZ ;  /* 0x0000005354527210 */ /* 0x000fe40007ffe0ff */
[----:B------:R-:W-:Y:S02]  /*4c50*/  IADD3 R96, PT, PT, R96, R85, RZ ;  /* 0x0000005560607210 */ /* 0x000fe40007ffe0ff */
[C---:B------:R-:W-:Y:S02]  /*4c60*/  IADD3 R85, P1, PT, R60.reuse, -0x60, RZ ;  /* 0xffffffa03c557810 */ /* 0x040fe40007f3e0ff */
[----:B------:R-:W-:Y:S02]  /*4c70*/  LOP3.LUT R83, R97, 0xffff, RZ, 0xc0, !PT ;  /* 0x0000ffff61537812 */ /* 0x000fe400078ec0ff */
[C---:B------:R-:W-:Y:S01]  /*4c80*/  LOP3.LUT R84, R60.reuse, 0xb82, RZ, 0xfc, !PT ;  /* 0x00000b823c547812 */ /* 0x040fe200078efcff */
[----:B------:R-:W-:Y:S01]  /*4c90*/  IMAD.X R117, RZ, RZ, -0x1, P1 ;  /* 0xffffffffff757424 */ /* 0x000fe200008e06ff */
[----:B------:R-:W-:-:S02]  /*4ca0*/  LOP3.LUT R86, R60, 0xb83, RZ, 0xfc, !PT ;  /* 0x00000b833c567812 */ /* 0x000fc400078efcff */
[----:B------:R-:W-:Y:S01]  /*4cb0*/  SEL R150, R60, R85, !P0 ;  /* 0x000000553c967207 */ /* 0x000fe20004000000 */
[----:B---3--:R-:W-:Y:S01]  /*4cc0*/  IMAD R60, R83, 0xaab, RZ ;  /* 0x00000aab533c7824 */ /* 0x008fe200078e02ff */
        /* <DEDUP_REMOVED lines=33> */
[----:B------:R-:W-:-:S02]  /*4ee0*/  PRMT R83, R87, 0x7710, RZ ;  /* 0x0000771057537816 */ /* 0x000fc400000000ff */
[----:B------:R-:W-:Y:S02]  /*4ef0*/  IADD3 R85, PT, PT, RZ, -R85, RZ ;  /* 0x80000055ff557210 */ /* 0x000fe40007ffe0ff */
[----:B------:R-:W-:Y:S02]  /*4f00*/  IADD3 R87, PT, PT, RZ, -R60, RZ ;  /* 0x8000003cff577210 */ /* 0x000fe40007ffe0ff */
[----:B------:R-:W-:Y:S02]  /*4f10*/  IADD3 R186, PT, PT, R186, R83, RZ ;  /* 0x00000053baba7210 */ /* 0x000fe40007ffe0ff */
[----:B------:R-:W-:Y:S02]  /*4f20*/  PRMT R60, R98, 0x7710, RZ ;  /* 0x00007710623c7816 */ /* 0x000fe400000000ff */
[----:B------:R-:W-:Y:S02]  /*4f30*/  PRMT R83, R85, 0x7710, RZ ;  /* 0x0000771055537816 */ /* 0x000fe400000000ff */
[----:B------:R-:W-:-:S02]  /*4f40*/  IADD3 R187, PT, PT, R187, R60, RZ ;  /* 0x0000003cbbbb7210 */ /* 0x000fc40007ffe0ff */
[----:B------:R-:W-:Y:S01]  /*4f50*/  PRMT R85, R87, 0x7710, RZ ;  /* 0x0000771057557816 */ /* 0x000fe200000000ff */
[----:B------:R-:W-:Y:S01]  /*4f60*/  IMAD.IADD R60, R84, 0x1, R83 ;  /* 0x00000001543c7824 */ /* 0x000fe200078e0253 */
[----:B------:R-:W-:Y:S02]  /*4f70*/  SHF.R.U32.HI R84, RZ, 0x3, R0 ;  /* 0x00000003ff547819 */ /* 0x000fe40000011600 */
[----:B------:R-:W-:Y:S02]  /*4f80*/  IADD3 R83, PT, PT, R86, R85, RZ ;  /* 0x0000005556537210 */ /* 0x000fe40007ffe0ff */
[C---:B------:R-:W-:Y:S02]  /*4f90*/  LOP3.LUT R85, R84.reuse, 0x4, RZ, 0xfc, !PT ;  /* 0x0000000454557812 */ /* 0x040fe400078efcff */
[C---:B------:R-:W-:Y:S02]  /*4fa0*/  LOP3.LUT R86, R84.reuse, 0x8, RZ, 0xfc, !PT ;  /* 0x0000000854567812 */ /* 0x040fe400078efcff */
[----:B------:R-:W-:-:S02]  /*4fb0*/  LOP3.LUT R87, R84, 0xc, RZ, 0xfc, !PT ;  /* 0x0000000c54577812 */ /* 0x000fc400078efcff */
[C---:B------:R-:W-:Y:S02]  /*4fc0*/  LOP3.LUT R98, R84.reuse, 0x10, RZ, 0xfc, !PT ;  /* 0x0000001054627812 */ /* 0x040fe400078efcff */
[C---:B------:R-:W-:Y:S02]  /*4fd0*/  LOP3.LUT R99, R84.reuse, 0x14, RZ, 0xfc, !PT ;  /* 0x0000001454637812 */ /* 0x040fe400078efcff */
[C---:B------:R-:W-:Y:S02]  /*4fe0*/  LOP3.LUT R100, R84.reuse, 0x18, RZ, 0xfc, !PT ;  /* 0x0000001854647812 */ /* 0x040fe400078efcff */
        /* <DEDUP_REMOVED lines=16> */
[----:B------:R-:W-:Y:S02]  /*50f0*/  LOP3.LUT R84, R84, 0x5c, RZ, 0xfc, !PT ;  /* 0x0000005c54547812 */ /* 0x000fe400078efcff */
[----:B------:R-:W-:Y:S02]  /*5100*/  PRMT R85, R85, 0x9910, RZ ;  /* 0x0000991055557816 */ /* 0x000fe400000000ff */
[----:B------:R-:W-:Y:S02]  /*5110*/  PRMT R86, R86, 0x9910, RZ ;  /* 0x0000991056567816 */ /* 0x000fe400000000ff */
[----:B------:R-:W-:Y:S02]  /*5120*/  PRMT R87, R87, 0x9910, RZ ;  /* 0x0000991057577816 */ /* 0x000fe400000000ff */
[----:B------:R-:W-:-:S02]  /*5130*/  PRMT R98, R98, 0x9910, RZ ;  /* 0x0000991062627816 */ /* 0x000fc400000000ff */
[----:B------:R-:W-:Y:S02]  /*5140*/  PRMT R118, R84, 0x9910, RZ ;  /* 0x0000991054767816 */ /* 0x000fe400000000ff */
[----:B------:R-:W-:Y:S02]  /*5150*/  PRMT R99, R99, 0x9910, RZ ;  /* 0x0000991063637816 */ /* 0x000fe400000000ff */
[----:B------:R-:W-:Y:S02]  /*5160*/  MOV R84, R85 ;  /* 0x0000005500547202 */ /* 0x000fe40000000f00 */
[----:B------:R-:W-:Y:S02]  /*5170*/  PRMT R100, R100, 0x9910, RZ ;  /* 0x0000991064647816 */ /* 0x000fe400000000ff */
[----:B------:R-:W-:Y:S01]  /*5180*/  MOV R85, R86 ;  /* 0x0000005600557202 */ /* 0x000fe20000000f00 */
[----:B------:R-:W-:Y:S01]  /*5190*/  IMAD R84, R84, 0x56, RZ ;  /* 0x0000005654547824 */ /* 0x000fe200078e02ff */
[----:B------:R-:W-:-:S02]  /*51a0*/  PRMT R101, R101, 0x9910, RZ ;  /* 0x0000991065657816 */ /* 0x000fc400000000ff */
[----:B------:R-:W-:Y:S01]  /*51b0*/  MOV R86, R87 ;  /* 0x0000005700567202 */ /* 0x000fe20000000f00 */
[----:B------:R-:W-:Y:S01]  /*51c0*/  IMAD.MOV.U32 R87, RZ, RZ, R98 ;  /* 0x000000ffff577224 */ /* 0x000fe200078e0062 */
[----:B------:R-:W-:Y:S01]  /*51d0*/  PRMT R102, R102, 0x9910, RZ ;  /* 0x0000991066667816 */ /* 0x000fe200000000ff */
[----:B------:R-:W-:Y:S01]  /*51e0*/  IMAD R85, R85, 0x56, RZ ;  /* 0x0000005655557824 */ /* 0x000fe200078e02ff */
[----:B------:R-:W-:Y:S01]  /*51f0*/  PRMT R103, R103, 0x9910, RZ ;  /* 0x0000991067677816 */ /* 0x000fe200000000ff */
[----:B------:R-:W-:Y:S01]  /*5200*/  IMAD R86, R86, 0x56, RZ ;  /* 0x0000005656567824 */ /* 0x000fe200078e02ff */
[----:B------:R-:W-:Y:S01]  /*5210*/  MOV R98, R99 ;  /* 0x0000006300627202 */ /* 0x000fe20000000f00 */
[----:B------:R-:W-:Y:S01]  /*5220*/  IMAD R87, R87, 0x56, RZ ;  /* 0x0000005657577824 */ /* 0x000fe200078e02ff */
[----:B------:R-:W-:Y:S02]  /*5230*/  PRMT R104, R104, 0x9910, RZ ;  /* 0x0000991068687816 */ /* 0x000fe400000000ff */
[----:B------:R-:W-:Y:S01]  /*5240*/  MOV R99, R100 ;  /* 0x0000006400637202 */ /* 0x000fe20000000f00 */
[----:B------:R-:W-:Y:S01]  /*5250*/  IMAD R98, R98, 0x56, RZ ;  /* 0x0000005662627824 */ /* 0x000fe200078e02ff */
[----:B------:R-:W-:-:S02]  /*5260*/  PRMT R105, R105, 0x9910, RZ ;  /* 0x0000991069697816 */ /* 0x000fc400000000ff */
[----:B------:R-:W-:Y:S01]  /*5270*/  MOV R100, R101 ;  /* 0x0000006500647202 */ /* 0x000fe20000000f00 */
[----:B------:R-:W-:Y:S01]  /*5280*/  IMAD R99, R99, 0x56, RZ ;  /* 0x0000005663637824 */ /* 0x000fe200078e02ff */
[----:B------:R-:W-:Y:S02]  /*5290*/  PRMT R106, R106, 0x9910, RZ ;  /* 0x000099106a6a7816 */ /* 0x000fe400000000ff */
        /* <DEDUP_REMOVED lines=8> */
[----:B------:R-:W-:-:S02]  /*5320*/  PRMT R109, R109, 0x9910, RZ ;  /* 0x000099106d6d7816 */ /* 0x000fc400000000ff */
[----:B------:R-:W-:Y:S01]  /*5330*/  MOV R104, R105 ;  /* 0x0000006900687202 */ /* 0x000fe20000000f00 */
[----:B------:R-:W-:Y:S01]  /*5340*/  IMAD R103, R103, 0x56, RZ ;  /* 0x0000005667677824 */ /* 0x000fe200078e02ff */
[----:B------:R-:W-:Y:S02]  /*5350*/  PRMT R110, R110, 0x9910, RZ ;  /* 0x000099106e6e7816 */ /* 0x000fe400000000ff */
        /* <DEDUP_REMOVED lines=20> */
[----:B------:R-:W-:Y:S01]  /*54a0*/  MOV R113, R114 ;  /* 0x0000007200717202 */ /* 0x000fe20000000f00 */
[----:B------:R-:W-:Y:S01]  /*54b0*/  IMAD R110, R110, 0x56, RZ ;  /* 0x000000566e6e7824 */ /* 0x000fe200078e02ff */
[----:B------:R-:W-:Y:S01]  /*54c0*/  MOV R114, R115 ;  /* 0x0000007300727202 */ /* 0x000fe20000000f00 */
[----:B------:R-:W-:Y:S01]  /*54d0*/  IMAD R112, R112, 0x56, RZ ;  /* 0x0000005670707824 */ /* 0x000fe200078e02ff */
[----:B------:R-:W-:Y:S01]  /*54e0*/  MOV R115, R116 ;  /* 0x0000007400737202 */ /* 0x000fe20000000f00 */
[----:B------:R-:W-:Y:S01]  /*54f0*/  IMAD R113, R113, 0x56, RZ ;  /* 0x0000005671717824 */ /* 0x000fe200078e02ff */
[----:B------:R-:W-:Y:S01]  /*5500*/  MOV R116, R118 ;  /* 0x0000007600747202 */ /* 0x000fe20000000f00 */
[----:B------:R-:W-:Y:S01]  /*5510*/  IMAD R114, R114, 0x56, RZ ;  /* 0x0000005672727824 */ /* 0x000fe200078e02ff */
[----:B------:R-:W-:Y:S01]  /*5520*/  LOP3.LUT R62, R62, 0xffff, RZ, 0xc0, !PT ;  /* 0x0000ffff3e3e7812 */ /* 0x000fe200078ec0ff */
[----:B------:R-:W-:Y:S01]  /*5530*/  IMAD R115, R115, 0x56, RZ ;  /* 0x0000005673737824 */ /* 0x000fe200078e02ff */
[----:B------:R-:W-:Y:S01]  /*5540*/  LOP3.LUT R63, R63, 0xffff, RZ, 0xc0, !PT ;  /* 0x0000ffff3f3f7812 */ /* 0x000fe200078ec0ff */
[----:B------:R-:W-:Y:S01]  /*5550*/  IMAD R116, R116, 0x56, RZ ;  /* 0x0000005674747824 */ /* 0x000fe200078e02ff */
[----:B------:R-:W-:Y:S01]  /*5560*/  LOP3.LUT R61, R61, 0xffff, RZ, 0xc0, !PT ;  /* 0x0000ffff3d3d7812 */ /* 0x000fe200078ec0ff */
[----:B------:R-:W-:Y:S01]  /*5570*/  IMAD R111, R111, 0x56, RZ ;  /* 0x000000566f6f7824 */ /* 0x000fe200078e02ff */
[----:B------:R-:W-:-:S02]  /*5580*/  SEL R117, R117, RZ, P0 ;  /* 0x000000ff75757207 */ /* 0x000fc40000000000 */
[----:B------:R-:W-:Y:S02]  /*5590*/  IADD3 R150, P0, PT, R150, UR8, RZ ;  /* 0x0000000896967c10 */ /* 0x000fe4000ff1e0ff */
[----:B------:R-:W-:Y:S02]  /*55a0*/  IADD3 R148, P4, PT, R6, UR8, RZ ;  /* 0x0000000806947c10 */ /* 0x000fe4000ff9e0ff */
[----:B------:R-:W-:Y:S02]  /*55b0*/  IADD3 R146, P3, PT, R7, UR8, RZ ;  /* 0x0000000807927c10 */ /* 0x000fe4000ff7e0ff */
[----:B------:R-:W-:Y:S01]  /*55c0*/  IADD3 R142, P5, PT, R62, UR8, RZ ;  /* 0x000000083e8e7c10 */ /* 0x000fe2000ffbe0ff */
[----:B------:R-:W-:Y:S01]  /*55d0*/  IMAD.X R149, RZ, RZ, RZ, P4 ;  /* 0x000000ffff957224 */ /* 0x000fe200020e06ff */
[----:B------:R-:W-:Y:S02]  /*55e0*/  IADD3 R140, P2, PT, R63, UR8, RZ ;  /* 0x000000083f8c7c10 */ /* 0x000fe4000ff5e0ff */
[----:B------:R-:W-:-:S02]  /*55f0*/  LOP3.LUT R64, R64, 0xffff, RZ, 0xc0, !PT ;  /* 0x0000ffff40407812 */ /* 0x000fc400078ec0ff */
[----:B------:R-:W-:Y:S02]  /*5600*/  LOP3.LUT R65, R65, 0xffff, RZ, 0xc0, !PT ;  /* 0x0000ffff41417812 */ /* 0x000fe400078ec0ff */
[----:B------:R-:W-:Y:S02]  /*5610*/  LOP3.LUT R67, R67, 0xffff, RZ, 0xc0, !PT ;  /* 0x0000ffff43437812 */ /* 0x000fe400078ec0ff */
[----:B------:R-:W-:Y:S02]  /*5620*/  LOP3.LUT R69, R69, 0xffff, RZ, 0xc0, !PT ;  /* 0x0000ffff45457812 */ /* 0x000fe400078ec0ff */
[----:B------:R-:W-:Y:S02]  /*5630*/  LOP3.LUT R70, R70, 0xffff, RZ, 0xc0, !PT ;  /* 0x0000ffff46467812 */ /* 0x000fe400078ec0ff */
[----:B------:R-:W-:Y:S02]  /*5640*/  IADD3 R144, P6, PT, R61, UR8, RZ ;  /* 0x000000083d907c10 */ /* 0x000fe4000ffde0ff */
[----:B------:R-:W-:-:S02]  /*5650*/  LOP3.LUT R66, R66, 0xffff, RZ, 0xc0, !PT ;  /* 0x0000ffff42427812 */ /* 0x000fc400078ec0ff */
[----:B------:R-:W-:Y:S02]  /*5660*/  LOP3.LUT R68, R68, 0xffff, RZ, 0xc0, !PT ;  /* 0x0000ffff44447812 */ /* 0x000fe400078ec0ff */
[----:B------:R-:W-:Y:S02]  /*5670*/  IADD3.X R151, PT, PT, RZ, R117, RZ, P0, !PT ;  /* 0x00000075ff977210 */ /* 0x000fe400007fe4ff */
[----:B------:R-:W-:Y:S02]  /*5680*/  IADD3.X R147, PT, PT, RZ, RZ, RZ, P3, !PT ;  /* 0x000000ffff937210 */ /* 0x000fe40001ffe4ff */
[----:B------:R-:W-:Y:S02]  /*5690*/  IADD3.X R143, PT, PT, RZ, RZ, RZ, P5, !PT ;  /* 0x000000ffff8f7210 */ /* 0x000fe40002ffe4ff */
[----:B------:R-:W-:Y:S02]  /*56a0*/  IADD3.X R141, PT, PT, RZ, RZ, RZ, P2, !PT ;  /* 0x000000ffff8d7210 */ /* 0x000fe400017fe4ff */
[----:B------:R-:W-:-:S02]  /*56b0*/  LOP3.LUT R112, R112, 0xffff, RZ, 0xc0, !PT ;  /* 0x0000ffff70707812 */ /* 0x000fc400078ec0ff */
[----:B------:R-:W-:Y:S02]  /*56c0*/  IADD3 R138, P1, PT, R64, UR8, RZ ;  /* 0x00000008408a7c10 */ /* 0x000fe4000ff3e0ff */
[----:B------:R-:W-:Y:S02]  /*56d0*/  IADD3 R136, P0, PT, R65, UR8, RZ ;  /* 0x0000000841887c10 */ /* 0x000fe4000ff1e0ff */
[----:B------:R-:W-:Y:S01]  /*56e0*/  IADD3 R132, P3, PT, R67, UR8, RZ ;  /* 0x0000000843847c10 */ /* 0x000fe2000ff7e0ff */
[----:B------:R-:W-:Y:S01]  /*56f0*/  IMAD.X R139, RZ, RZ, RZ, P1 ;  /* 0x000000ffff8b7224 */ /* 0x000fe200008e06ff */
[----:B------:R-:W-:Y:S02]  /*5700*/  IADD3.X R145, PT, PT, RZ, RZ, RZ, P6, !PT ;  /* 0x000000ffff917210 */ /* 0x000fe400037fe4ff */
[----:B------:R-:W-:Y:S02]  /*5710*/  IADD3 R128, P5, PT, R69, UR8, RZ ;  /* 0x0000000845807c10 */ /* 0x000fe4000ffbe0ff */
[----:B------:R-:W-:-:S02]  /*5720*/  IADD3 R126, P2, PT, R70, UR8, RZ ;  /* 0x00000008467e7c10 */ /* 0x000fc4000ff5e0ff */
[----:B------:R-:W-:Y:S01]  /*5730*/  LOP3.LUT R114, R114, 0xffff, RZ, 0xc0, !PT ;  /* 0x0000ffff72727812 */ /* 0x000fe200078ec0ff */
[----:B------:R-:W-:Y:S01]  /*5740*/  IMAD.X R129, RZ, RZ, RZ, P5 ;  /* 0x000000ffff817224 */ /* 0x000fe200028e06ff */
[----:B------:R-:W-:Y:S02]  /*5750*/  LOP3.LUT R116, R116, 0xffff, RZ, 0xc0, !PT ;  /* 0x0000ffff74747812 */ /* 0x000fe400078ec0ff */
[----:B------:R-:W-:Y:S02]  /*5760*/  LOP3.LUT R72, R72, 0xffff, RZ, 0xc0, !PT ;  /* 0x0000ffff48487812 */ /* 0x000fe400078ec0ff */
[----:B------:R-:W-:Y:S02]  /*5770*/  LOP3.LUT R74, R74, 0xffff, RZ, 0xc0, !PT ;  /* 0x0000ffff4a4a7812 */ /* 0x000fe400078ec0ff */
[----:B------:R-:W-:Y:S02]  /*5780*/  LOP3.LUT R77, R77, 0xffff, RZ, 0xc0, !PT ;  /* 0x0000ffff4d4d7812 */ /* 0x000fe400078ec0ff */
[----:B------:R-:W-:-:S02]  /*5790*/  IADD3 R134, P4, PT, R66, UR8, RZ ;  /* 0x0000000842867c10 */ /* 0x000fc4000ff9e0ff */
[----:B------:R-:W-:Y:S02]  /*57a0*/  IADD3 R130, P6, PT, R68, UR8, RZ ;  /* 0x0000000844827c10 */ /* 0x000fe4000ffde0ff */
[----:B------:R-:W-:Y:S02]  /*57b0*/  LOP3.LUT R71, R71, 0xffff, RZ, 0xc0, !PT ;  /* 0x0000ffff47477812 */ /* 0x000fe400078ec0ff */
[----:B------:R-:W-:Y:S02]  /*57c0*/  LOP3.LUT R73, R73, 0xffff, RZ, 0xc0, !PT ;  /* 0x0000ffff49497812 */ /* 0x000fe400078ec0ff */
[----:B------:R-:W-:Y:S02]  /*57d0*/  LOP3.LUT R75, R75, 0xffff, RZ, 0xc0, !PT ;  /* 0x0000ffff4b4b7812 */ /* 0x000fe400078ec0ff */
[----:B------:R-:W-:Y:S02]  /*57e0*/  LOP3.LUT R76, R76, 0xffff, RZ, 0xc0, !PT ;  /* 0x0000ffff4c4c7812 */ /* 0x000fe400078ec0ff */
[----:B------:R-:W-:-:S02]  /*57f0*/  LOP3.LUT R113, R113, 0xffff, RZ, 0xc0, !PT ;  /* 0x0000ffff71717812 */ /* 0x000fc400078ec0ff */
[----:B------:R-:W-:Y:S02]  /*5800*/  SHF.R.U32.HI R211, RZ, 0x8, R112 ;  /* 0x00000008ffd37819 */ /* 0x000fe40000011670 */
[----:B------:R-:W-:Y:S02]  /*5810*/  IADD3.X R137, PT, PT, RZ, RZ, RZ, P0, !PT ;  /* 0x000000ffff897210 */ /* 0x000fe400007fe4ff */
[----:B------:R-:W-:Y:S02]  /*5820*/  IADD3.X R133, PT, PT, RZ, RZ, RZ, P3, !PT ;  /* 0x000000ffff857210 */ /* 0x000fe40001ffe4ff */
[----:B------:R-:W-:Y:S02]  /*5830*/  IADD3.X R127, PT, PT, RZ, RZ, RZ, P2, !PT ;  /* 0x000000ffff7f7210 */ /* 0x000fe400017fe4ff */
[----:B------:R-:W-:Y:S02]  /*5840*/  LOP3.LUT R98, R98, 0xffff, RZ, 0xc0, !PT ;  /* 0x0000ffff62627812 */ /* 0x000fe400078ec0ff */
[----:B------:R-:W-:-:S02]  /*5850*/  LOP3.LUT R108, R108, 0xffff, RZ, 0xc0, !PT ;  /* 0x0000ffff6c6c7812 */ /* 0x000fc400078ec0ff */
[----:B------:R-:W-:Y:S02]  /*5860*/  LOP3.LUT R115, R115, 0xffff, RZ, 0xc0, !PT ;  /* 0x0000ffff73737812 */ /* 0x000fe400078ec0ff */
[----:B------:R-:W-:Y:S02]  /*5870*/  SHF.R.U32.HI R213, RZ, 0x8, R114 ;  /* 0x00000008ffd57819 */ /* 0x000fe40000011672 */
[----:B------:R-:W-:Y:S02]  /*5880*/  SHF.R.U32.HI R215, RZ, 0x8, R116 ;  /* 0x00000008ffd77819 */ /* 0x000fe40000011674 */
[----:B------:R-:W-:Y:S02]  /*5890*/  IADD3 R122, P0, PT, R72, UR8, RZ ;  /* 0x00000008487a7c10 */ /* 0x000fe4000ff1e0ff */
[----:B------:R-:W-:Y:S02]  /*58a0*/  IADD3.X R135, PT, PT, RZ, RZ, RZ, P4, !PT ;  /* 0x000000ffff877210 */ /* 0x000fe400027fe4ff */
[----:B------:R-:W-:-:S02]  /*58b0*/  IADD3 R118, P3, PT, R74, UR8, RZ ;  /* 0x000000084a767c10 */ /* 0x000fc4000ff7e0ff */
[----:B------:R-:W-:Y:S02]  /*58c0*/  IADD3.X R131, PT, PT, RZ, RZ, RZ, P6, !PT ;  /* 0x000000ffff837210 */ /* 0x000fe400037fe4ff */
[----:B------:R-:W-:Y:S01]  /*58d0*/  IADD3 R112, P2, PT, R77, UR8, RZ ;  /* 0x000000084d707c10 */ /* 0x000fe2000ff5e0ff */
[----:B------:R-:W-:Y:S01]  /*58e0*/  IMAD.X R119, RZ, RZ, RZ, P3 ;  /* 0x000000ffff777224 */ /* 0x000fe200018e06ff */
[----:B------:R-:W-:Y:S02]  /*58f0*/  LOP3.LUT R100, R100, 0xffff, RZ, 0xc0, !PT ;  /* 0x0000ffff64647812 */ /* 0x000fe400078ec0ff */
[----:B------:R-:W-:Y:S02]  /*5900*/  LOP3.LUT R102, R102, 0xffff, RZ, 0xc0, !PT ;  /* 0x0000ffff66667812 */ /* 0x000fe400078ec0ff */
[----:B------:R-:W-:Y:S02]  /*5910*/  LOP3.LUT R104, R104, 0xffff, RZ, 0xc0, !PT ;  /* 0x0000ffff68687812 */ /* 0x000fe400078ec0ff */
[----:B------:R-:W-:-:S02]  /*5920*/  LOP3.LUT R106, R106, 0xffff, RZ, 0xc0, !PT ;  /* 0x0000ffff6a6a7812 */ /* 0x000fc400078ec0ff */
[----:B------:R-:W-:Y:S02]  /*5930*/  LOP3.LUT R110, R110, 0xffff, RZ, 0xc0, !PT ;  /* 0x0000ffff6e6e7812 */ /* 0x000fe400078ec0ff */
[----:B------:R-:W-:Y:S02]  /*5940*/  LOP3.LUT R79, R79, 0xffff, RZ, 0xc0, !PT ;  /* 0x0000ffff4f4f7812 */ /* 0x000fe400078ec0ff */
[----:B------:R-:W-:Y:S02]  /*5950*/  LOP3.LUT R83, R83, 0xffff, RZ, 0xc0, !PT ;  /* 0x0000ffff53537812 */ /* 0x000fe400078ec0ff */
[----:B------:R-:W-:Y:S02]  /*5960*/  IADD3 R124, P1, PT, R71, UR8, RZ ;  /* 0x00000008477c7c10 */ /* 0x000fe4000ff3e0ff */
[----:B------:R-:W-:Y:S02]  /*5970*/  IADD3 R120, P4, PT, R73, UR8, RZ ;  /* 0x0000000849787c10 */ /* 0x000fe4000ff9e0ff */
        /* <DEDUP_REMOVED lines=8> */
[----:B------:R-:W-:Y:S02]  /*5a00*/  SHF.R.U32.HI R197, RZ, 0x8, R98 ;  /* 0x00000008ffc57819 */ /* 0x000fe40000011662 */
[----:B------:R-:W-:Y:S02]  /*5a10*/  SHF.R.U32.HI R207, RZ, 0x8, R108 ;  /* 0x00000008ffcf7819 */ /* 0x000fe4000001166c */
[----:B------:R-:W-:Y:S02]  /*5a20*/  SHF.R.U32.HI R214, RZ, 0x8, R115 ;  /* 0x00000008ffd67819 */ /* 0x000fe40000011673 */
[----:B------:R-:W-:Y:S02]  /*5a30*/  IADD3.X R123, PT, PT, RZ, RZ, RZ, P0, !PT ;  /* 0x000000ffff7b7210 */ /* 0x000fe400007fe4ff */
[----:B------:R-:W-:-:S02]  /*5a40*/  IADD3.X R113, PT, PT, RZ, RZ, RZ, P2, !PT ;  /* 0x000000ffff717210 */ /* 0x000fc400017fe4ff */
[C---:B------:R-:W-:Y:S01]  /*5a50*/  LEA R191, R0.reuse, UR4, 0x3 ;  /* 0x0000000400bf7c11 */ /* 0x040fe2000f8e18ff */
[----:B------:R-:W-:Y:S01]  /*5a60*/  UMOV UR4, URZ ;  /* 0x000000ff00047c82 */ /* 0x000fe20008000000 */
[----:B------:R-:W-:Y:S02]  /*5a70*/  LOP3.LUT R99, R99, 0xffff, RZ, 0xc0, !PT ;  /* 0x0000ffff63637812 */ /* 0x000fe400078ec0ff */
[----:B------:R-:W-:Y:S01]  /*5a80*/  LOP3.LUT R101, R101, 0xffff, RZ, 0xc0, !PT ;  /* 0x0000ffff65657812 */ /* 0x000fe200078ec0ff */
[----:B------:R-:W-:Y:S01]  /*5a90*/  IMAD R192, R0, -0x6, R191 ;  /* 0xfffffffa00c07824 */ /* 0x000fe200078e02bf */
[----:B------:R-:W-:Y:S02]  /*5aa0*/  LOP3.LUT R103, R103, 0xffff, RZ, 0xc0, !PT ;  /* 0x0000ffff67677812 */ /* 0x000fe400078ec0ff */
[----:B------:R-:W-:Y:S02]  /*5ab0*/  LOP3.LUT R105, R105, 0xffff, RZ, 0xc0, !PT ;  /* 0x0000ffff69697812 */ /* 0x000fe400078ec0ff */
[----:B------:R-:W-:-:S02]  /*5ac0*/  LOP3.LUT R107, R107, 0xffff, RZ, 0xc0, !PT ;  /* 0x0000ffff6b6b7812 */ /* 0x000fc400078ec0ff */
[----:B------:R-:W-:Y:S02]  /*5ad0*/  LOP3.LUT R109, R109, 0xffff, RZ, 0xc0, !PT ;  /* 0x0000ffff6d6d7812 */ /* 0x000fe400078ec0ff */
[----:B------:R-:W-:Y:S02]  /*5ae0*/  LOP3.LUT R111, R111, 0xffff, RZ, 0xc0, !PT ;  /* 0x0000ffff6f6f7812 */ /* 0x000fe400078ec0ff */
[----:B------:R-:W-:Y:S02]  /*5af0*/  SHF.R.U32.HI R199, RZ, 0x8, R100 ;  /* 0x00000008ffc77819 */ /* 0x000fe40000011664 */
[----:B------:R-:W-:Y:S02]  /*5b00*/  SHF.R.U32.HI R201, RZ, 0x8, R102 ;  /* 0x00000008ffc97819 */ /* 0x000fe40000011666 */
[----:B------:R-:W-:Y:S02]  /*5b10*/  SHF.R.U32.HI R203, RZ, 0x8, R104 ;  /* 0x00000008ffcb7819 */ /* 0x000fe40000011668 */
[----:B------:R-:W-:-:S02]  /*5b20*/  SHF.R.U32.HI R205, RZ, 0x8, R106 ;  /* 0x00000008ffcd7819 */ /* 0x000fc4000001166a */
[----:B------:R-:W-:Y:S02]  /*5b30*/  SHF.R.U32.HI R209, RZ, 0x8, R110 ;  /* 0x00000008ffd17819 */ /* 0x000fe4000001166e */
[----:B------:R-:W-:Y:S02]  /*5b40*/  IADD3.X R125, PT, PT, RZ, RZ, RZ, P1, !PT ;  /* 0x000000ffff7d7210 */ /* 0x000fe40000ffe4ff */
[----:B------:R-:W-:Y:S02]  /*5b50*/  IADD3 R108, P0, PT, R79, UR8, RZ ;  /* 0x000000084f6c7c10 */ /* 0x000fe4000ff1e0ff */
[----:B------:R-:W-:Y:S02]  /*5b60*/  IADD3.X R121, PT, PT, RZ, RZ, RZ, P4, !PT ;  /* 0x000000ffff797210 */ /* 0x000fe400027fe4ff */
[----:B------:R-:W-:Y:S02]  /*5b70*/  IADD3.X R117, PT, PT, RZ, RZ, RZ, P6, !PT ;  /* 0x000000ffff757210 */ /* 0x000fe400037fe4ff */
[----:B------:R-:W-:-:S02]  /*5b80*/  IADD3.X R115, PT, PT, RZ, RZ, RZ, P5, !PT ;  /* 0x000000ffff737210 */ /* 0x000fc40002ffe4ff */
[----:B------:R-:W-:Y:S02]  /*5b90*/  IADD3 R98, P2, PT, R83, UR8, RZ ;  /* 0x0000000853627c10 */ /* 0x000fe4000ff5e0ff */
[----:B------:R-:W-:Y:S02]  /*5ba0*/  SHF.L.U32 R152, R188, 0x1, RZ ;  /* 0x00000001bc987819 */ /* 0x000fe400000006ff */
[----:B------:R-:W-:Y:S02]  /*5bb0*/  LOP3.LUT R84, R84, 0xffff, RZ, 0xc0, !PT ;  /* 0x0000ffff54547812 */ /* 0x000fe400078ec0ff */
[----:B------:R-:W-:Y:S02]  /*5bc0*/  LOP3.LUT R85, R85, 0xffff, RZ, 0xc0, !PT ;  /* 0x0000ffff55557812 */ /* 0x000fe400078ec0ff */
[----:B------:R-:W-:Y:S02]  /*5bd0*/  LOP3.LUT R86, R86, 0xffff, RZ, 0xc0, !PT ;  /* 0x0000ffff56567812 */ /* 0x000fe400078ec0ff */
[----:B------:R-:W-:-:S02]  /*5be0*/  LOP3.LUT R87, R87, 0xffff, RZ, 0xc0, !PT ;  /* 0x0000ffff57577812 */ /* 0x000fc400078ec0ff */
[----:B------:R-:W-:Y:S02]  /*5bf0*/  IADD3 R110, P1, PT, R78, UR8, RZ ;  /* 0x000000084e6e7c10 */ /* 0x000fe4000ff3e0ff */
[----:B------:R-:W-:Y:S02]  /*5c00*/  IADD3 R106, P4, PT, R80, UR8, RZ ;  /* 0x00000008506a7c10 */ /* 0x000fe4000ff9e0ff */
[----:B------:R-:W-:Y:S02]  /*5c10*/  IADD3 R104, P3, PT, R81, UR8, RZ ;  /* 0x0000000851687c10 */ /* 0x000fe4000ff7e0ff */
[----:B------:R-:W-:Y:S02]  /*5c20*/  IADD3 R102, P6, PT, R82, UR8, RZ ;  /* 0x0000000852667c10 */ /* 0x000fe4000ffde0ff */
[----:B------:R-:W-:Y:S02]  /*5c30*/  IADD3 R100, P5, PT, R60, UR8, RZ ;  /* 0x000000083c647c10 */ /* 0x000fe4000ffbe0ff */
[----:B------:R-:W-:Y:S01]  /*5c40*/  SHF.L.U64.HI R189, R188, 0x1, R189 ;  /* 0x00000001bcbd7819 */ /* 0x000fe200000102bd */
[----:B------:R-:W-:Y:S01]  /*5c50*/  HFMA2 R188, -RZ, RZ, 0, 0 ;  /* 0x00000000ffbc7431 */ /* 0x000fe200000001ff */
[----:B------:R-:W-:Y:S01]  /*5c60*/  SHF.R.U32.HI R198, RZ, 0x8, R99 ;  /* 0x00000008ffc67819 */ /* 0x000fe20000011663 */
[----:B------:R-:W-:Y:S01]  /*5c70*/  IMAD.X R99, RZ, RZ, RZ, P2 ;  /* 0x000000ffff637224 */ /* 0x000fe200010e06ff */
[----:B------:R-:W-:-:S02]  /*5c80*/  SHF.R.U32.HI R200, RZ, 0x8, R101 ;  /* 0x00000008ffc87819 */ /* 0x000fc40000011665 */
[----:B------:R-:W-:Y:S02]  /*5c90*/  SHF.R.U32.HI R202, RZ, 0x8, R103 ;  /* 0x00000008ffca7819 */ /* 0x000fe40000011667 */
[----:B------:R-:W-:Y:S02]  /*5ca0*/  SHF.R.U32.HI R204, RZ, 0x8, R105 ;  /* 0x00000008ffcc7819 */ /* 0x000fe40000011669 */
[----:B------:R-:W-:Y:S02]  /*5cb0*/  SHF.R.U32.HI R206, RZ, 0x8, R107 ;  /* 0x00000008ffce7819 */ /* 0x000fe4000001166b */
[----:B------:R-:W-:Y:S01]  /*5cc0*/  SHF.R.U32.HI R208, RZ, 0x8, R109 ;  /* 0x00000008ffd07819 */ /* 0x000fe2000001166d */
[----:B------:R-:W-:Y:S01]  /*5cd0*/  IMAD.X R109, RZ, RZ, RZ, P0 ;  /* 0x000000ffff6d7224 */ /* 0x000fe200000e06ff */
[----:B------:R-:W-:Y:S02]  /*5ce0*/  SHF.R.U32.HI R210, RZ, 0x8, R111 ;  /* 0x00000008ffd27819 */ /* 0x000fe4000001166f */
[----:B------:R-:W-:-:S02]  /*5cf0*/  MOV R217, 0xff7ffffd ;  /* 0xff7ffffd00d97802 */ /* 0x000fc40000000f00 */
[----:B------:R-:W-:Y:S02]  /*5d00*/  LOP3.LUT R190, R152, 0x1, RZ, 0xfc, !PT ;  /* 0x0000000198be7812 */ /* 0x000fe400078efcff */
[----:B------:R-:W-:Y:S02]  /*5d10*/  SHF.R.U32.HI R193, RZ, 0x8, R84 ;  /* 0x00000008ffc17819 */ /* 0x000fe40000011654 */
[----:B------:R-:W-:Y:S02]  /*5d20*/  SHF.R.U32.HI R194, RZ, 0x8, R85 ;  /* 0x00000008ffc27819 */ /* 0x000fe40000011655 */
[----:B------:R-:W-:Y:S02]  /*5d30*/  SHF.R.U32.HI R195, RZ, 0x8, R86 ;  /* 0x00000008ffc37819 */ /* 0x000fe40000011656 */
[----:B------:R-:W-:Y:S02]  /*5d40*/  SHF.R.U32.HI R196, RZ, 0x8, R87 ;  /* 0x00000008ffc47819 */ /* 0x000fe40000011657 */
[----:B------:R-:W-:-:S02]  /*5d50*/  IADD3.X R111, PT, PT, RZ, RZ, RZ, P1, !PT ;  /* 0x000000ffff6f7210 */ /* 0x000fc40000ffe4ff */
[----:B------:R-:W-:Y:S02]  /*5d60*/  IADD3.X R107, PT, PT, RZ, RZ, RZ, P4, !PT ;  /* 0x000000ffff6b7210 */ /* 0x000fe400027fe4ff */
[----:B------:R-:W-:Y:S02]  /*5d70*/  IADD3.X R105, PT, PT, RZ, RZ, RZ, P3, !PT ;  /* 0x000000ffff697210 */ /* 0x000fe40001ffe4ff */
[----:B------:R-:W-:Y:S02]  /*5d80*/  IADD3.X R103, PT, PT, RZ, RZ, RZ, P6, !PT ;  /* 0x000000ffff677210 */ /* 0x000fe400037fe4ff */
[----:B-12---:R-:W-:-:S07]  /*5d90*/  IADD3.X R101, PT, PT, RZ, RZ, RZ, P5, !PT ;  /* 0x000000ffff657210 */ /* 0x006fce0002ffe4ff */
.L_x_599:
[----:B------:R-:W-:Y:S01]  /*5da0*/  SHF.R.U32.HI R6, RZ, 0x3, R0 ;  /* 0x00000003ff067819 */ /* 0x000fe20000011600 */
[----:B------:R-:W-:Y:S01]  /*5db0*/  USHF.L.U32 UR12, UR4, 0x5, URZ ;  /* 0x00000005040c7899 */ /* 0x000fe200080006ff */
[----:B------:R-:W-:Y:S01]  /*5dc0*/  LOP3.LUT R216, R216, 0xfffffffe, RZ, 0xc0, !PT ;  /* 0xfffffffed8d87812 */ /* 0x000fe200078ec0ff */
[----:B------:R-:W-:Y:S01]  /*5dd0*/  USHF.L.U64.HI UR15, UR4, 0x5, UR5 ;  /* 0x00000005040f7899 */ /* 0x000fe20008010205 */
[----:B------:R-:W-:Y:S01]  /*5de0*/  BAR.SYNC.DEFER_BLOCKING 0x0 ;  /* 0x0000000000007b1d */ /* 0x000fe20000010000 */
[----:B------:R-:W-:-:S04]  /*5df0*/  ISETP.NE.AND P0, PT, R6, 0x3, PT ;  /* 0x000000030600780c */ /* 0x000fc80003f05270 */
[----:B------:R-:W-:Y:S01]  /*5e00*/  SEL R6, RZ, 0x1, P0 ;  /* 0x00000001ff067807 */ /* 0x000fe20000000000 */
[----:B------:R-:W-:Y:S01]  /*5e10*/  BSSY.RECONVERGENT B0, `(.L_x_17) ;  /* 0x000001b000007945 */ /* 0x000fe20003800200 */
[----:B------:R-:W-:Y:S02]  /*5e20*/  MOV R60, UR15 ;  /* 0x0000000f003c7c02 */ /* 0x000fe40008000f00 */
[----:B------:R-:W-:-:S04]  /*5e30*/  LOP3.LUT R6, R6, UR12, RZ, 0xfc, !PT ;  /* 0x0000000c06067c12 */ /* 0x000fc8000f8efcff */
[----:B------:R-:W-:-:S04]  /*5e40*/  ISETP.GT.U32.AND P0, PT, R6, R4, PT ;  /* 0x000000040600720c */ /* 0x000fc80003f04070 */
[----:B------:R-:W-:-:S13]  /*5e50*/  ISETP.GT.AND.EX P1, PT, R60, R5, PT, P0 ;  /* 0x000000053c00720c */ /* 0x000fda0003f24300 */
[----:B------:R-:W-:Y:S01]  /*5e60*/  @P1 LOP3.LUT R216, R216, 0x1, RZ, 0xfc, !PT ;  /* 0x00000001d8d81812 */ /* 0x000fe200078efcff */
[----:B------:R-:W-:Y:S06]  /*5e70*/  @P1 BRA `(.L_x_18) ;  /* 0x00000000004c1947 */ /* 0x000fec0003800000 */
[----:B------:R-:W2:Y:S01]  /*5e80*/  LDG.E.64.CONSTANT R60, desc[UR20][R160.64] ;  /* 0x00000014a03c7981 */ /* 0x000ea2000c1e9b00 */
[----:B------:R-:W-:Y:S01]  /*5e90*/  MOV R153, R189 ;  /* 0x000000bd00997202 */ /* 0x000fe20000000f00 */
[C---:B--2---:R-:W-:Y:S02]  /*5ea0*/  IMAD R7, R60.reuse, UR9, RZ ;  /* 0x000000093c077c24 */ /* 0x044fe4000f8e02ff */
[----:B------:R-:W-:-:S04]  /*5eb0*/  IMAD.WIDE.U32 R62, R60, UR10, R152 ;  /* 0x0000000a3c3e7c25 */ /* 0x000fc8000f8e0098 */
[----:B------:R-:W-:-:S05]  /*5ec0*/  IMAD R7, R61, UR10, R7 ;  /* 0x0000000a3d077c24 */ /* 0x000fca000f8e0207 */
[----:B------:R-:W-:Y:S02]  /*5ed0*/  IADD3 R60, PT, PT, R63, R7, RZ ;  /* 0x000000073f3c7210 */ /* 0x000fe40007ffe0ff */
[----:B------:R-:W-:-:S03]  /*5ee0*/  MOV R7, UR15 ;  /* 0x0000000f00077c02 */ /* 0x000fc60008000f00 */
[----:B------:R-:W-:Y:S02]  /*5ef0*/  IMAD R63, R60, UR16, RZ ;  /* 0x000000103c3f7c24 */ /* 0x000fe4000f8e02ff */
[----:B------:R-:W-:-:S04]  /*5f00*/  IMAD.WIDE.U32 R60, R62, UR16, R6 ;  /* 0x000000103e3c7c25 */ /* 0x000fc8000f8e0006 */
[----:B------:R-:W-:Y:S02]  /*5f10*/  IMAD R63, R62, UR17, R63 ;  /* 0x000000113e3f7c24 */ /* 0x000fe4000f8e023f */
[C---:B------:R-:W-:Y:S02]  /*5f20*/  IMAD R64, R60.reuse, UR11, RZ ;  /* 0x0000000b3c407c24 */ /* 0x040fe4000f8e02ff */
[----:B------:R-:W-:Y:S02]  /*5f30*/  IMAD.IADD R61, R61, 0x1, R63 ;  /* 0x000000013d3d7824 */ /* 0x000fe400078e023f */
[----:B------:R-:W-:-:S04]  /*5f40*/  IMAD.WIDE.U32 R62, R60, UR6, R150 ;  /* 0x000000063c3e7c25 */ /* 0x000fc8000f8e0096 */
[----:B------:R-:W-:Y:S01]  /*5f50*/  IMAD R61, R61, UR6, R64 ;  /* 0x000000063d3d7c24 */ /* 0x000fe2000f8e0240 */
[----:B------:R-:W-:-:S04]  /*5f60*/  LEA R60, P0, R62, UR18, 0x1 ;  /* 0x000000123e3c7c11 */ /* 0x000fc8000f8008ff */
[----:B------:R-:W-:-:S04]  /*5f70*/  IADD3 R61, PT, PT, R63, R61, RZ ;  /* 0x0000003d3f3d7210 */ /* 0x000fc80007ffe0ff */
[----:B------:R-:W-:-:S05]  /*5f80*/  LEA.HI.X R61, R62, UR19, R61, 0x1, P0 ;  /* 0x000000133e3d7c11 */ /* 0x000fca00080f0c3d */
[----:B------:R0:W5:Y:S01]  /*5f90*/  LDG.E.U16 R60, desc[UR20][R60.64] ;  /* 0x000000143c3c7981 */ /* 0x000162000c1e1500 */
[----:B------:R-:W-:Y:S05]  /*5fa0*/  BRA `(.L_x_19) ;  /* 0x0000000000047947 */ /* 0x000fea0003800000 */
.L_x_18:
[----:B------:R-:W-:-:S07]  /*5fb0*/  PRMT R60, RZ, 0x7610, R60 ;  /* 0x00007610ff3c7816 */ /* 0x000fce000000003c */
.L_x_19:
[----:B------:R-:W-:Y:S05]  /*5fc0*/  BSYNC.RECONVERGENT B0 ;  /* 0x0000000000007941 */ /* 0x000fea0003800200 */
.L_x_17:
[----:B-----5:R1:W-:Y:S01]  /*5fd0*/  STS.U16 [R191], R60 ;  /* 0x0000003cbf007388 */ /* 0x0203e20000000400 */
[----:B------:R-:W-:Y:S04]  /*5fe0*/  BSSY.RECONVERGENT B0, `(.L_x_20) ;  /* 0x0000018000007945 */ /* 0x000fe80003800200 */
[----:B------:R-:W-:Y:S05]  /*5ff0*/  @P1 BRA `(.L_x_21) ;  /* 0x0000000000541947 */ /* 0x000fea0003800000 */
[----:B01----:R-:W2:Y:S01]  /*6000*/  LDG.E.64.CONSTANT R60, desc[UR20][R160.64] ;  /* 0x00000014a03c7981 */ /* 0x003ea2000c1e9b00 */
[----:B------:R-:W-:Y:S02]  /*6010*/  MOV R62, R152 ;  /* 0x00000098003e7202 */ /* 0x000fe40000000f00 */
[----:B------:R-:W-:Y:S01]  /*6020*/  MOV R63, R189 ;  /* 0x000000bd003f7202 */ /* 0x000fe20000000f00 */
[C---:B--2---:R-:W-:Y:S02]  /*6030*/  IMAD R65, R60.reuse, UR9, RZ ;  /* 0x000000093c417c24 */ /* 0x044fe4000f8e02ff */
[----:B------:R-:W-:Y:S01]  /*6040*/  IMAD.WIDE.U32 R62, R60, UR10, R62 ;  /* 0x0000000a3c3e7c25 */ /* 0x000fe2000f8e003e */
[----:B------:R-:W-:-:S03]  /*6050*/  MOV R60, R6 ;  /* 0x00000006003c7202 */ /* 0x000fc60000000f00 */
[----:B------:R-:W-:Y:S02]  /*6060*/  IMAD R65, R61, UR10, R65 ;  /* 0x0000000a3d417c24 */ /* 0x000fe4000f8e0241 */
[----:B------:R-:W-:-:S03]  /*6070*/  IMAD.U32 R61, RZ, RZ, UR15 ;  /* 0x0000000fff3d7e24 */ /* 0x000fc6000f8e00ff */
[----:B------:R-:W-:Y:S01]  /*6080*/  IADD3 R65, PT, PT, R63, R65, RZ ;  /* 0x000000413f417210 */ /* 0x000fe20007ffe0ff */
[----:B------:R-:W-:-:S04]  /*6090*/  IMAD.WIDE.U32 R60, R62, UR16, R60 ;  /* 0x000000103e3c7c25 */ /* 0x000fc8000f8e003c */
[----:B------:R-:W-:Y:S02]  /*60a0*/  IMAD R65, R65, UR16, RZ ;  /* 0x0000001041417c24 */ /* 0x000fe4000f8e02ff */
[----:B------:R-:W-:Y:S02]  /*60b0*/  IMAD R64, R60, UR11, RZ ;  /* 0x0000000b3c407c24 */ /* 0x000fe4000f8e02ff */
[----:B------:R-:W-:Y:S02]  /*60c0*/  IMAD R65, R62, UR17, R65 ;  /* 0x000000113e417c24 */ /* 0x000fe4000f8e0241 */
[----:B------:R-:W-:-:S03]  /*60d0*/  IMAD.WIDE.U32 R62, R60, UR6, R158 ;  /* 0x000000063c3e7c25 */ /* 0x000fc6000f8e009e */
[----:B------:R-:W-:Y:S02]  /*60e0*/  IADD3 R65, PT, PT, R61, R65, RZ ;  /* 0x000000413d417210 */ /* 0x000fe40007ffe0ff */
[----:B------:R-:W-:-:S03]  /*60f0*/  LEA R60, P0, R62, UR18, 0x1 ;  /* 0x000000123e3c7c11 */ /* 0x000fc6000f8008ff */
[----:B------:R-:W-:-:S05]  /*6100*/  IMAD R61, R65, UR6, R64 ;  /* 0x00000006413d7c24 */ /* 0x000fca000f8e0240 */
[----:B------:R-:W-:-:S04]  /*6110*/  IADD3 R61, PT, PT, R61, R63, RZ ;  /* 0x0000003f3d3d7210 */ /* 0x000fc80007ffe0ff */
[----:B------:R-:W-:-:S05]  /*6120*/  LEA.HI.X R61, R62, UR19, R61, 0x1, P0 ;  /* 0x000000133e3d7c11 */ /* 0x000fca00080f0c3d */
[----:B------:R1:W5:Y:S01]  /*6130*/  LDG.E.U16 R60, desc[UR20][R60.64] ;  /* 0x000000143c3c7981 */ /* 0x000362000c1e1500 */
[----:B------:R-:W-:Y:S05]  /*6140*/  BRA `(.L_x_22) ;  /* 0x0000000000047947 */ /* 0x000fea0003800000 */
.L_x_21:
[----:B-1----:R-:W-:-:S07]  /*6150*/  PRMT R60, RZ, 0x7610, R60 ;  /* 0x00007610ff3c7816 */ /* 0x002fce000000003c */
.L_x_22:
[----:B------:R-:W-:Y:S05]  /*6160*/  BSYNC.RECONVERGENT B0 ;  /* 0x0000000000007941 */ /* 0x000fea0003800200 */
.L_x_20:
[----:B-----5:R2:W-:Y:S01]  /*6170*/  STS.U16 [R191+0x2], R60 ;  /* 0x0000023cbf007388 */ /* 0x0205e20000000400 */
[----:B------:R-:W-:Y:S04]  /*6180*/  BSSY.RECONVERGENT B0, `(.L_x_23) ;  /* 0x0000018000007945 */ /* 0x000fe80003800200 */
[----:B------:R-:W-:Y:S05]  /*6190*/  @P1 BRA `(.L_x_24) ;  /* 0x0000000000541947 */ /* 0x000fea0003800000 */
[----:B012---:R-:W2:Y:S01]  /*61a0*/  LDG.E.64.CONSTANT R60, desc[UR20][R160.64] ;  /* 0x00000014a03c7981 */ /* 0x007ea2000c1e9b00 */
[----:B------:R-:W-:Y:S01]  /*61b0*/  MOV R62, R152 ;  /* 0x00000098003e7202 */ /* 0x000fe20000000f00 */
[----:B------:R-:W-:Y:S02]  /*61c0*/  IMAD.MOV.U32 R63, RZ, RZ, R189 ;  /* 0x000000ffff3f7224 */ /* 0x000fe400078e00bd */
[C---:B--2---:R-:W-:Y:S02]  /*61d0*/  IMAD R65, R60.reuse, UR9, RZ ;  /* 0x000000093c417c24 */ /* 0x044fe4000f8e02ff */
[----:B------:R-:W-:Y:S01]  /*61e0*/  IMAD.WIDE.U32 R62, R60, UR10, R62 ;  /* 0x0000000a3c3e7c25 */ /* 0x000fe2000f8e003e */
[----:B------:R-:W-:-:S03]  /*61f0*/  MOV R60, R6 ;  /* 0x00000006003c7202 */ /* 0x000fc60000000f00 */
[----:B------:R-:W-:Y:S01]  /*6200*/  IMAD R65, R61, UR10, R65 ;  /* 0x0000000a3d417c24 */ /* 0x000fe2000f8e0241 */
[----:B------:R-:W-:-:S04]  /*6210*/  MOV R61, UR15 ;  /* 0x0000000f003d7c02 */ /* 0x000fc80008000f00 */
        /* <DEDUP_REMOVED lines=8> */
[----:B------:R-:W-:-:S04]  /*62a0*/  IMAD R61, R65, UR6, R64 ;  /* 0x00000006413d7c24 */ /* 0x000fc8000f8e0240 */
[----:B------:R-:W-:-:S05]  /*62b0*/  IMAD.IADD R61, R61, 0x1, R63 ;  /* 0x000000013d3d7824 */ /* 0x000fca00078e023f */
[----:B------:R-:W-:-:S05]  /*62c0*/  LEA.HI.X R61, R62, UR19, R61, 0x1, P0 ;  /* 0x000000133e3d7c11 */ /* 0x000fca00080f0c3d */
[----:B------:R2:W5:Y:S01]  /*62d0*/  LDG.E.U16 R60, desc[UR20][R60.64] ;  /* 0x000000143c3c7981 */ /* 0x000562000c1e1500 */
[----:B------:R-:W-:Y:S05]  /*62e0*/  BRA `(.L_x_25) ;  /* 0x0000000000047947 */ /* 0x000fea0003800000 */
.L_x_24:
[----:B--2---:R-:W-:-:S07]  /*62f0*/  PRMT R60, RZ, 0x7610, R60 ;  /* 0x00007610ff3c7816 */ /* 0x004fce000000003c */
.L_x_25:
[----:B------:R-:W-:Y:S05]  /*6300*/  BSYNC.RECONVERGENT B0 ;  /* 0x0000000000007941 */ /* 0x000fea0003800200 */
.L_x_23:
[----:B-----5:R3:W-:Y:S01]  /*6310*/  STS.U16 [R191+0x4], R60 ;  /* 0x0000043cbf007388 */ /* 0x0207e20000000400 */
[----:B------:R-:W-:Y:S04]  /*6320*/  BSSY.RECONVERGENT B0, `(.L_x_26) ;  /* 0x0000018000007945 */ /* 0x000fe80003800200 */
[----:B------:R-:W-:Y:S05]  /*6330*/  @P1 BRA `(.L_x_27) ;  /* 0x0000000000541947 */ /* 0x000fea0003800000 */
[----:B0123--:R-:W2:Y:S01]  /*6340*/  LDG.E.64.CONSTANT R60, desc[UR20][R160.64] ;  /* 0x00000014a03c7981 */ /* 0x00fea2000c1e9b00 */
[----:B------:R-:W-:Y:S02]  /*6350*/  MOV R62, R152 ;  /* 0x00000098003e7202 */ /* 0x000fe40000000f00 */
[----:B------:R-:W-:Y:S01]  /*6360*/  MOV R63, R189 ;  /* 0x000000bd003f7202 */ /* 0x000fe20000000f00 */
[C---:B--2---:R-:W-:Y:S02]  /*6370*/  IMAD R65, R60.reuse, UR9, RZ ;  /* 0x000000093c417c24 */ /* 0x044fe4000f8e02ff */
[----:B------:R-:W-:-:S04]  /*6380*/  IMAD.WIDE.U32 R62, R60, UR10, R62 ;  /* 0x0000000a3c3e7c25 */ /* 0x000fc8000f8e003e */
[----:B------:R-:W-:Y:S01]  /*6390*/  IMAD R65, R61, UR10, R65 ;  /* 0x0000000a3d417c24 */ /* 0x000fe2000f8e0241 */
[----:B------:R-:W-:Y:S01]  /*63a0*/  MOV R61, UR15 ;  /* 0x0000000f003d7c02 */ /* 0x000fe20008000f00 */
[----:B------:R-:W-:-:S03]  /*63b0*/  IMAD.MOV.U32 R60, RZ, RZ, R6 ;  /* 0x000000ffff3c7224 */ /* 0x000fc600078e0006 */
        /* <DEDUP_REMOVED lines=13> */
.L_x_27:
[----:B------:R-:W-:-:S07]  /*6490*/  PRMT R62, RZ, 0x7610, R62 ;  /* 0x00007610ff3e7816 */ /* 0x000fce000000003e */
.L_x_28:
[----:B------:R-:W-:Y:S05]  /*64a0*/  BSYNC.RECONVERGENT B0 ;  /* 0x0000000000007941 */ /* 0x000fea0003800200 */
.L_x_26:
[----:B---34-:R-:W-:Y:S01]  /*64b0*/  LOP3.LUT R60, R193, 0xffff, RZ, 0xc0, !PT ;  /* 0x0000ffffc13c7812 */ /* 0x018fe200078ec0ff */
[----:B-----5:R3:W-:Y:S01]  /*64c0*/  STS.U16 [R191+0x6], R62 ;  /* 0x0000063ebf007388 */ /* 0x0207e20000000400 */
[----:B------:R-:W-:Y:S01]  /*64d0*/  LOP3.LUT R216, R216, 0xfffffffd, RZ, 0xc0, !PT ;  /* 0xfffffffdd8d87812 */ /* 0x000fe200078ec0ff */
[----:B------:R-:W-:Y:S01]  /*64e0*/  BSSY.RECONVERGENT B0, `(.L_x_29) ;  /* 0x0000020000007945 */ /* 0x000fe20003800200 */
[----:B------:R-:W-:-:S04]  /*64f0*/  IADD3 R60, P1, PT, R60, UR12, RZ ;  /* 0x0000000c3c3c7c10 */ /* 0x000fc8000ff3e0ff */
[----:B------:R-:W-:Y:S02]  /*6500*/  ISETP.GT.U32.AND P0, PT, R60, R4, PT ;  /* 0x000000043c00720c */ /* 0x000fe40003f04070 */
[----:B012---:R-:W-:-:S04]  /*6510*/  IADD3.X R61, PT, PT, RZ, UR15, RZ, P1, !PT ;  /* 0x0000000fff3d7c10 */ /* 0x007fc80008ffe4ff */
[----:B------:R-:W-:-:S13]  /*6520*/  ISETP.GT.AND.EX P2, PT, R61, R5, PT, P0 ;  /* 0x000000053d00720c */ /* 0x000fda0003f44300 */
[----:B------:R-:W-:Y:S01]  /*6530*/  @P2 LOP3.LUT R216, R216, 0x2, RZ, 0xfc, !PT ;  /* 0x00000002d8d82812 */ /* 0x000fe200078efcff */
[----:B---3--:R-:W-:Y:S06]  /*6540*/  @P2 BRA `(.L_x_30) ;  /* 0x0000000000602947 */ /* 0x008fec0003800000 */
[----:B------:R-:W2:Y:S01]  /*6550*/  LDG.E.64.CONSTANT R64, desc[UR20][R160.64] ;  /* 0x00000014a0407981 */ /* 0x000ea2000c1e9b00 */
[----:B------:R-:W-:Y:S01]  /*6560*/  MOV R62, R152 ;  /* 0x00000098003e7202 */ /* 0x000fe20000000f00 */
[----:B------:R-:W-:Y:S01]  /*6570*/  IMAD.MOV.U32 R63, RZ, RZ, R189 ;  /* 0x000000ffff3f7224 */ /* 0x000fe200078e00bd */
[----:B------:R-:W0:Y:S01]  /*6580*/  S2R R66, SR_CTAID.Y ;  /* 0x0000000000427919 */ /* 0x000e220000002600 */
[C---:B--2---:R-:W-:Y:S02]  /*6590*/  IMAD R67, R64.reuse, UR9, RZ ;  /* 0x0000000940437c24 */ /* 0x044fe4000f8e02ff */
[----:B------:R-:W-:Y:S01]  /*65a0*/  IMAD.WIDE.U32 R62, R64, UR10, R62 ;  /* 0x0000000a403e7c25 */ /* 0x000fe2000f8e003e */
[----:B------:R-:W-:-:S03]  /*65b0*/  LOP3.LUT R64, R2, 0xff, RZ, 0xc0, !PT ;  /* 0x000000ff02407812 */ /* 0x000fc600078ec0ff */
[----:B------:R-:W-:Y:S02]  /*65c0*/  IMAD R67, R65, UR10, R67 ;  /* 0x0000000a41437c24 */ /* 0x000fe4000f8e0243 */
[----:B0-----:R-:W-:-:S03]  /*65d0*/  IMAD R65, R66, 0x60, RZ ;  /* 0x0000006042417824 */ /* 0x001fc600078e02ff */
[----:B------:R-:W-:Y:S02]  /*65e0*/  IADD3 R67, PT, PT, R63, R67, RZ ;  /* 0x000000433f437210 */ /* 0x000fe40007ffe0ff */
[----:B------:R-:W-:-:S03]  /*65f0*/  IADD3 R64, P0, PT, R65, R64, RZ ;  /* 0x0000004041407210 */ /* 0x000fc60007f1e0ff */
[----:B------:R-:W-:Y:S01]  /*6600*/  IMAD R63, R67, UR16, RZ ;  /* 0x00000010433f7c24 */ /* 0x000fe2000f8e02ff */
[----:B------:R-:W-:Y:S01]  /*6610*/  IADD3.X R65, PT, PT, RZ, RZ, RZ, P0, !PT ;  /* 0x000000ffff417210 */ /* 0x000fe200007fe4ff */
[----:B------:R-:W-:-:S04]  /*6620*/  IMAD.WIDE.U32 R66, R62, UR16, R60 ;  /* 0x000000103e427c25 */ /* 0x000fc8000f8e003c */
[----:B------:R-:W-:Y:S02]  /*6630*/  IMAD R63, R62, UR17, R63 ;  /* 0x000000113e3f7c24 */ /* 0x000fe4000f8e023f */
[----:B------:R-:W-:-:S03]  /*6640*/  IMAD.WIDE.U32 R64, R66, UR6, R64 ;  /* 0x0000000642407c25 */ /* 0x000fc6000f8e0040 */
[----:B------:R-:W-:Y:S01]  /*6650*/  IADD3 R62, PT, PT, R63, R67, RZ ;  /* 0x000000433f3e7210 */ /* 0x000fe20007ffe0ff */
[----:B------:R-:W-:-:S04]  /*6660*/  IMAD R63, R66, UR11, RZ ;  /* 0x0000000b423f7c24 */ /* 0x000fc8000f8e02ff */
[----:B------:R-:W-:Y:S01]  /*6670*/  IMAD R63, R62, UR6, R63 ;  /* 0x000000063e3f7c24 */ /* 0x000fe2000f8e023f */
[----:B------:R-:W-:-:S04]  /*6680*/  LEA R62, P0, R64, UR18, 0x1 ;  /* 0x00000012403e7c11 */ /* 0x000fc8000f8008ff */
[----:B------:R-:W-:-:S04]  /*6690*/  IADD3 R63, PT, PT, R65, R63, RZ ;  /* 0x0000003f413f7210 */ /* 0x000fc80007ffe0ff */
[----:B------:R-:W-:-:S05]  /*66a0*/  LEA.HI.X R63, R64, UR19, R63, 0x1, P0 ;  /* 0x00000013403f7c11 */ /* 0x000fca00080f0c3f */
[----:B------:R0:W5:Y:S01]  /*66b0*/  LDG.E.U16 R62, desc[UR20][R62.64] ;  /* 0x000000143e3e7981 */ /* 0x000162000c1e1500 */
[----:B------:R-:W-:Y:S05]  /*66c0*/  BRA `(.L_x_31) ;  /* 0x0000000000047947 */ /* 0x000fea0003800000 */
.L_x_30:
[----:B------:R-:W-:-:S07]  /*66d0*/  PRMT R62, RZ, 0x7610, R62 ;  /* 0x00007610ff3e7816 */ /* 0x000fce000000003e */
.L_x_31:
[----:B------:R-:W-:Y:S05]  /*66e0*/  BSYNC.RECONVERGENT B0 ;  /* 0x0000000000007941 */ /* 0x000fea0003800200 */
.L_x_29:
[----:B-----5:R1:W-:Y:S01]  /*66f0*/  STS.U16 [R191+0x100], R62 ;  /* 0x0001003ebf007388 */ /* 0x0203e20000000400 */
[----:B------:R-:W-:Y:S04]  /*6700*/  BSSY.RECONVERGENT B0, `(.L_x_32) ;  /* 0x000001d000007945 */ /* 0x000fe80003800200 */
[----:B------:R-:W-:Y:S05]  /*6710*/  @P2 BRA `(.L_x_33) ;  /* 0x0000000000682947 */ /* 0x000fea0003800000 */
[----:B01----:R-:W2:Y:S01]  /*6720*/  LDG.E.64.CONSTANT R62, desc[UR20][R160.64] ;  /* 0x00000014a03e7981 */ /* 0x003ea2000c1e9b00 */
[----:B------:R-:W-:Y:S01]  /*6730*/  MOV R65, R189 ;  /* 0x000000bd00417202 */ /* 0x000fe20000000f00 */
[----:B------:R-:W-:Y:S01]  /*6740*/  IMAD.MOV.U32 R64, RZ, RZ, R152 ;  /* 0x000000ffff407224 */ /* 0x000fe200078e0098 */
[----:B------:R-:W0:Y:S01]  /*6750*/  S2R R66, SR_CTAID.Y ;  /* 0x0000000000427919 */ /* 0x000e220000002600 */
[C---:B--2---:R-:W-:Y:S02]  /*6760*/  IMAD R67, R62.reuse, UR9, RZ ;  /* 0x000000093e437c24 */ /* 0x044fe4000f8e02ff */
[----:B------:R-:W-:Y:S01]  /*6770*/  IMAD.WIDE.U32 R64, R62, UR10, R64 ;  /* 0x0000000a3e407c25 */ /* 0x000fe2000f8e0040 */
[----:B------:R-:W-:-:S03]  /*6780*/  MOV R62, R60 ;  /* 0x0000003c003e7202 */ /* 0x000fc60000000f00 */
[----:B------:R-:W-:Y:S01]  /*6790*/  IMAD R67, R63, UR10, R67 ;  /* 0x0000000a3f437c24 */ /* 0x000fe2000f8e0243 */
[----:B------:R-:W-:-:S04]  /*67a0*/  MOV R63, R61 ;  /* 0x0000003d003f7202 */ /* 0x000fc80000000f00 */
[----:B------:R-:W-:Y:S01]  /*67b0*/  IADD3 R67, PT, PT, R65, R67, RZ ;  /* 0x0000004341437210 */ /* 0x000fe20007ffe0ff */
[----:B0-----:R-:W-:Y:S01]  /*67c0*/  IMAD R65, R66, 0x60, RZ ;  /* 0x0000006042417824 */ /* 0x001fe200078e02ff */
[----:B------:R-:W-:Y:S01]  /*67d0*/  LOP3.LUT R66, R3, 0xff, RZ, 0xc0, !PT ;  /* 0x000000ff03427812 */ /* 0x000fe200078ec0ff */
[----:B------:R-:W-:-:S03]  /*67e0*/  IMAD.WIDE.U32 R62, R64, UR16, R62 ;  /* 0x00000010403e7c25 */ /* 0x000fc6000f8e003e */
[----:B------:R-:W-:Y:S01]  /*67f0*/  IADD3 R66, P0, PT, R65, R66, RZ ;  /* 0x0000004241427210 */ /* 0x000fe20007f1e0ff */
[----:B------:R-:W-:-:S04]  /*6800*/  IMAD R67, R67, UR16, RZ ;  /* 0x0000001043437c24 */ /* 0x000fc8000f8e02ff */
[----:B------:R-:W-:Y:S02]  /*6810*/  IMAD R65, R64, UR17, R67 ;  /* 0x0000001140417c24 */ /* 0x000fe4000f8e0243 */
[----:B------:R-:W-:Y:S02]  /*6820*/  IMAD.X R67, RZ, RZ, RZ, P0 ;  /* 0x000000ffff437224 */ /* 0x000fe400000e06ff */
[C---:B------:R-:W-:Y:S01]  /*6830*/  IMAD R64, R62.reuse, UR11, RZ ;  /* 0x0000000b3e407c24 */ /* 0x040fe2000f8e02ff */
[----:B------:R-:W-:Y:S01]  /*6840*/  IADD3 R65, PT, PT, R65, R63, RZ ;  /* 0x0000003f41417210 */ /* 0x000fe20007ffe0ff */
[----:B------:R-:W-:-:S04]  /*6850*/  IMAD.WIDE.U32 R66, R62, UR6, R66 ;  /* 0x000000063e427c25 */ /* 0x000fc8000f8e0042 */
[----:B------:R-:W-:Y:S01]  /*6860*/  IMAD R63, R65, UR6, R64 ;  /* 0x00000006413f7c24 */ /* 0x000fe2000f8e0240 */
[----:B------:R-:W-:-:S04]  /*6870*/  LEA R62, P0, R66, UR18, 0x1 ;  /* 0x00000012423e7c11 */ /* 0x000fc8000f8008ff */
[----:B------:R-:W-:-:S04]  /*6880*/  IADD3 R63, PT, PT, R63, R67, RZ ;  /* 0x000000433f3f7210 */ /* 0x000fc80007ffe0ff */
[----:B------:R-:W-:-:S05]  /*6890*/  LEA.HI.X R63, R66, UR19, R63, 0x1, P0 ;  /* 0x00000013423f7c11 */ /* 0x000fca00080f0c3f */
[----:B------:R1:W5:Y:S01]  /*68a0*/  LDG.E.U16 R62, desc[UR20][R62.64] ;  /* 0x000000143e3e7981 */ /* 0x000362000c1e1500 */
[----:B------:R-:W-:Y:S05]  /*68b0*/  BRA `(.L_x_34) ;  /* 0x0000000000047947 */ /* 0x000fea0003800000 */
.L_x_33:
[----:B-1----:R-:W-:-:S07]  /*68c0*/  PRMT R62, RZ, 0x7610, R62 ;  /* 0x00007610ff3e7816 */ /* 0x002fce000000003e */
.L_x_34:
[----:B------:R-:W-:Y:S05]  /*68d0*/  BSYNC.RECONVERGENT B0 ;  /* 0x0000000000007941 */ /* 0x000fea0003800200 */
.L_x_32:
[----:B-----5:R2:W-:Y:S01]  /*68e0*/  STS.U16 [R191+0x102], R62 ;  /* 0x0001023ebf007388 */ /* 0x0205e20000000400 */
[----:B------:R-:W-:Y:S04]  /*68f0*/  BSSY.RECONVERGENT B0, `(.L_x_35) ;  /* 0x0000018000007945 */ /* 0x000fe80003800200 */
[----:B------:R-:W-:Y:S05]  /*6900*/  @P2 BRA `(.L_x_36) ;  /* 0x0000000000542947 */ /* 0x000fea0003800000 */
[----:B012---:R-:W2:Y:S01]  /*6910*/  LDG.E.64.CONSTANT R62, desc[UR20][R160.64] ;  /* 0x00000014a03e7981 */ /* 0x007ea2000c1e9b00 */
[----:B------:R-:W-:Y:S02]  /*6920*/  MOV R64, R152 ;  /* 0x0000009800407202 */ /* 0x000fe40000000f00 */
[----:B------:R-:W-:Y:S01]  /*6930*/  MOV R65, R189 ;  /* 0x000000bd00417202 */ /* 0x000fe20000000f00 */
[C---:B--2---:R-:W-:Y:S02]  /*6940*/  IMAD R67, R62.reuse, UR9, RZ ;  /* 0x000000093e437c24 */ /* 0x044fe4000f8e02ff */
[----:B------:R-:W-:Y:S01]  /*6950*/  IMAD.WIDE.U32 R64, R62, UR10, R64 ;  /* 0x0000000a3e407c25 */ /* 0x000fe2000f8e0040 */
[----:B------:R-:W-:-:S03]  /*6960*/  MOV R62, R60 ;  /* 0x0000003c003e7202 */ /* 0x000fc60000000f00 */
[----:B------:R-:W-:Y:S01]  /*6970*/  IMAD R67, R63, UR10, R67 ;  /* 0x0000000a3f437c24 */ /* 0x000fe2000f8e0243 */
[----:B------:R-:W-:-:S03]  /*6980*/  MOV R63, R61 ;  /* 0x0000003d003f7202 */ /* 0x000fc60000000f00 */
[----:B------:R-:W-:Y:S02]  /*6990*/  IMAD.IADD R67, R65, 0x1, R67 ;  /* 0x0000000141437824 */ /* 0x000fe400078e0243 */
        /* <DEDUP_REMOVED lines=12> */
.L_x_36:
[----:B--2---:R-:W-:-:S07]  /*6a60*/  PRMT R62, RZ, 0x7610, R62 ;  /* 0x00007610ff3e7816 */ /* 0x004fce000000003e */
.L_x_37:
[----:B------:R-:W-:Y:S05]  /*6a70*/  BSYNC.RECONVERGENT B0 ;  /* 0x0000000000007941 */ /* 0x000fea0003800200 */
.L_x_35:
[----:B-----5:R3:W-:Y:S01]  /*6a80*/  STS.U16 [R191+0x104], R62 ;  /* 0x0001043ebf007388 */ /* 0x0207e20000000400 */
[----:B------:R-:W-:Y:S04]  /*6a90*/  BSSY.RECONVERGENT B0, `(.L_x_38) ;  /* 0x0000018000007945 */ /* 0x000fe80003800200 */
[----:B------:R-:W-:Y:S05]  /*6aa0*/  @P2 BRA `(.L_x_39) ;  /* 0x0000000000542947 */ /* 0x000fea0003800000 */
[----:B0123--:R-:W2:Y:S01]  /*6ab0*/  LDG.E.64.CONSTANT R62, desc[UR20][R160.64] ;  /* 0x00000014a03e7981 */ /* 0x00fea2000c1e9b00 */
[----:B------:R-:W-:Y:S01]  /*6ac0*/  MOV R65, R189 ;  /* 0x000000bd00417202 */ /* 0x000fe20000000f00 */
[----:B------:R-:W-:Y:S02]  /*6ad0*/  IMAD.MOV.U32 R64, RZ, RZ, R152 ;  /* 0x000000ffff407224 */ /* 0x000fe400078e0098 */
[C---:B--2---:R-:W-:Y:S02]  /*6ae0*/  IMAD R67, R62.reuse, UR9, RZ ;  /* 0x000000093e437c24 */ /* 0x044fe4000f8e02ff */
[----:B------:R-:W-:Y:S01]  /*6af0*/  IMAD.WIDE.U32 R64, R62, UR10, R64 ;  /* 0x0000000a3e407c25 */ /* 0x000fe2000f8e0040 */
[----:B------:R-:W-:-:S03]  /*6b00*/  MOV R62, R60 ;  /* 0x0000003c003e7202 */ /* 0x000fc60000000f00 */
[----:B------:R-:W-:Y:S01]  /*6b10*/  IMAD R67, R63, UR10, R67 ;  /* 0x0000000a3f437c24 */ /* 0x000fe2000f8e0243 */
[----:B------:R-:W-:-:S04]  /*6b20*/  MOV R63, R61 ;  /* 0x0000003d003f7202 */ /* 0x000fc80000000f00 */
[----:B------:R-:W-:Y:S01]  /*6b30*/  IADD3 R67, PT, PT, R65, R67, RZ ;  /* 0x0000004341437210 */ /* 0x000fe20007ffe0ff */
[----:B------:R-:W-:-:S04]  /*6b40*/  IMAD.WIDE.U32 R62, R64, UR16, R62 ;  /* 0x00000010403e7c25 */ /* 0x000fc8000f8e003e */
[----:B------:R-:W-:Y:S02]  /*6b50*/  IMAD R67, R67, UR16, RZ ;  /* 0x0000001043437c24 */ /* 0x000fe4000f8e02ff */
[----:B------:R-:W-:Y:S02]  /*6b60*/  IMAD R66, R62, UR11, RZ ;  /* 0x0000000b3e427c24 */ /* 0x000fe4000f8e02ff */
[----:B------:R-:W-:Y:S02]  /*6b70*/  IMAD R67, R64, UR17, R67 ;  /* 0x0000001140437c24 */ /* 0x000fe4000f8e0243 */
[----:B------:R-:W-:-:S04]  /*6b80*/  IMAD.WIDE.U32 R64, R62, UR6, R146 ;  /* 0x000000063e407c25 */ /* 0x000fc8000f8e0092 */
[----:B------:R-:W-:Y:S01]  /*6b90*/  IMAD.IADD R67, R67, 0x1, R63 ;  /* 0x0000000143437824 */ /* 0x000fe200078e023f */
[----:B------:R-:W-:-:S03]  /*6ba0*/  LEA R62, P0, R64, UR18, 0x1 ;  /* 0x00000012403e7c11 */ /* 0x000fc6000f8008ff */
[----:B------:R-:W-:-:S05]  /*6bb0*/  IMAD R63, R67, UR6, R66 ;  /* 0x00000006433f7c24 */ /* 0x000fca000f8e0242 */
[----:B------:R-:W-:-:S04]  /*6bc0*/  IADD3 R63, PT, PT, R63, R65, RZ ;  /* 0x000000413f3f7210 */ /* 0x000fc80007ffe0ff */
[----:B------:R-:W-:-:S05]  /*6bd0*/  LEA.HI.X R63, R64, UR19, R63, 0x1, P0 ;  /* 0x00000013403f7c11 */ /* 0x000fca00080f0c3f */
[----:B------:R4:W5:Y:S01]  /*6be0*/  LDG.E.U16 R64, desc[UR20][R62.64] ;  /* 0x000000143e407981 */ /* 0x000962000c1e1500 */
[----:B------:R-:W-:Y:S05]  /*6bf0*/  BRA `(.L_x_40) ;  /* 0x0000000000047947 */ /* 0x000fea0003800000 */
.L_x_39:
[----:B------:R-:W-:-:S07]  /*6c00*/  PRMT R64, RZ, 0x7610, R64 ;  /* 0x00007610ff407816 */ /* 0x000fce0000000040 */
.L_x_40:
[----:B------:R-:W-:Y:S05]  /*6c10*/  BSYNC.RECONVERGENT B0 ;  /* 0x0000000000007941 */ /* 0x000fea0003800200 */
.L_x_38:
        /* <DEDUP_REMOVED lines=11> */
[----:B------:R-:W-:Y:S02]  /*6cd0*/  MOV R64, R152 ;  /* 0x0000009800407202 */ /* 0x000fe40000000f00 */
[----:B------:R-:W-:Y:S01]  /*6ce0*/  MOV R65, R189 ;  /* 0x000000bd00417202 */ /* 0x000fe20000000f00 */
[C---:B--2---:R-:W-:Y:S02]  /*6cf0*/  IMAD R69, R66.reuse, UR9, RZ ;  /* 0x0000000942457c24 */ /* 0x044fe4000f8e02ff */
[----:B------:R-:W-:-:S04]  /*6d00*/  IMAD.WIDE.U32 R64, R66, UR10, R64 ;  /* 0x0000000a42407c25 */ /* 0x000fc8000f8e0040 */
[----:B------:R-:W-:Y:S02]  /*6d10*/  IMAD R69, R67, UR10, R69 ;  /* 0x0000000a43457c24 */ /* 0x000fe4000f8e0245 */
[----:B------:R-:W-:-:S04]  /*6d20*/  IMAD.WIDE.U32 R66, R64, UR16, R62 ;  /* 0x0000001040427c25 */ /* 0x000fc8000f8e003e */
[----:B------:R-:W-:Y:S02]  /*6d30*/  IMAD.IADD R69, R65, 0x1, R69 ;  /* 0x0000000141457824 */ /* 0x000fe400078e0245 */
[----:B------:R-:W-:Y:S02]  /*6d40*/  IMAD R65, R66, UR11, RZ ;  /* 0x0000000b42417c24 */ /* 0x000fe4000f8e02ff */
[----:B------:R-:W-:-:S04]  /*6d50*/  IMAD R69, R69, UR16, RZ ;  /* 0x0000001045457c24 */ /* 0x000fc8000f8e02ff */
[----:B------:R-:W-:-:S05]  /*6d60*/  IMAD R69, R64, UR17, R69 ;  /* 0x0000001140457c24 */ /* 0x000fca000f8e0245 */
        /* <DEDUP_REMOVED lines=8> */
.L_x_42:
[----:B------:R-:W-:-:S07]  /*6df0*/  PRMT R64, RZ, 0x7610, R64 ;  /* 0x00007610ff407816 */ /* 0x000fce0000000040 */
.L_x_43:
[----:B------:R-:W-:Y:S05]  /*6e00*/  BSYNC.RECONVERGENT B0 ;  /* 0x0000000000007941 */ /* 0x000fea0003800200 */
.L_x_41:
[----:B-----5:R1:W-:Y:S01]  /*6e10*/  STS.U16 [R191+0x200], R64 ;  /* 0x00020040bf007388 */ /* 0x0203e20000000400 */
        /* <DEDUP_REMOVED lines=23> */
.L_x_45:
[----:B-1----:R-:W-:-:S07]  /*6f90*/  PRMT R64, RZ, 0x7610, R64 ;  /* 0x00007610ff407816 */ /* 0x002fce0000000040 */
.L_x_46:
[----:B------:R-:W-:Y:S05]  /*6fa0*/  BSYNC.RECONVERGENT B0 ;  /* 0x0000000000007941 */ /* 0x000fea0003800200 */
.L_x_44:
        /* <DEDUP_REMOVED lines=24> */
.L_x_48:
[----:B--2---:R-:W-:-:S07]  /*7130*/  PRMT R64, RZ, 0x7610, R64 ;  /* 0x00007610ff407816 */ /* 0x004fce0000000040 */
.L_x_49:
[----:B------:R-:W-:Y:S05]  /*7140*/  BSYNC.RECONVERGENT B0 ;  /* 0x0000000000007941 */ /* 0x000fea0003800200 */
.L_x_47:
        /* <DEDUP_REMOVED lines=9> */
[----:B------:R-:W-:Y:S01]  /*71e0*/  MOV R65, R63 ;  /* 0x0000003f00417202 */ /* 0x000fe20000000f00 */
        /* <DEDUP_REMOVED lines=14> */
.L_x_51:
[----:B------:R-:W-:-:S07]  /*72d0*/  PRMT R66, RZ, 0x7610, R66 ;  /* 0x00007610ff427816 */ /* 0x000fce0000000042 */
.L_x_52:
[----:B------:R-:W-:Y:S05]  /*72e0*/  BSYNC.RECONVERGENT B0 ;  /* 0x0000000000007941 */ /* 0x000fea0003800200 */
.L_x_50:
        /* <DEDUP_REMOVED lines=29> */
[----:B------:R-:W-:-:S03]  /*74c0*/  LEA R66, P0, R68, UR18, 0x1 ;  /* 0x0000001244427c11 */ /* 0x000fc6000f8008ff */
[----:B------:R-:W-:-:S05]  /*74d0*/  IMAD.IADD R67, R69, 0x1, R67 ;  /* 0x0000000145437824 */ /* 0x000fca00078e0243 */
[----:B------:R-:W-:-:S05]  /*74e0*/  LEA.HI.X R67, R68, UR19, R67, 0x1, P0 ;  /* 0x0000001344437c11 */ /* 0x000fca00080f0c43 */
[----:B------:R0:W5:Y:S01]  /*74f0*/  LDG.E.U16 R66, desc[UR20][R66.64] ;  /* 0x0000001442427981 */ /* 0x000162000c1e1500 */
[----:B------:R-:W-:Y:S05]  /*7500*/  BRA `(.L_x_55) ;  /* 0x0000000000047947 */ /* 0x000fea0003800000 */
.L_x_54:
[----:B------:R-:W-:-:S07]  /*7510*/  PRMT R66, RZ, 0x7610, R66 ;  /* 0x00007610ff427816 */ /* 0x000fce0000000042 */
.L_x_55:
[----:B------:R-:W-:Y:S05]  /*7520*/  BSYNC.RECONVERGENT B0 ;  /* 0x0000000000007941 */ /* 0x000fea0003800200 */
.L_x_53:
[----:B-----5:R1:W-:Y:S01]  /*7530*/  STS.U16 [R191+0x300], R66 ;  /* 0x00030042bf007388 */ /* 0x0203e20000000400 */
[----:B------:R-:W-:Y:S04]  /*7540*/  BSSY.RECONVERGENT B0, `(.L_x_56) ;  /* 0x000001d000007945 */ /* 0x000fe80003800200 */
[----:B------:R-:W-:Y:S05]  /*7550*/  @P2 BRA `(.L_x_57) ;  /* 0x0000000000682947 */ /* 0x000fea0003800000 */
[----:B01----:R-:W2:Y:S01]  /*7560*/  LDG.E.64.CONSTANT R66, desc[UR20][R160.64] ;  /* 0x00000014a0427981 */ /* 0x003ea2000c1e9b00 */
[----:B------:R-:W-:Y:S02]  /*7570*/  MOV R68, R152 ;  /* 0x0000009800447202 */ /* 0x000fe40000000f00 */
[----:B------:R-:W-:Y:S01]  /*7580*/  MOV R69, R189 ;  /* 0x000000bd00457202 */ /* 0x000fe20000000f00 */
[----:B------:R-:W0:Y:S01]  /*7590*/  S2R R70, SR_CTAID.Y ;  /* 0x0000000000467919 */ /* 0x000e220000002600 */
[C---:B--2---:R-:W-:Y:S02]  /*75a0*/  IMAD R71, R66.reuse, UR9, RZ ;  /* 0x0000000942477c24 */ /* 0x044fe4000f8e02ff */
[----:B------:R-:W-:Y:S01]  /*75b0*/  IMAD.WIDE.U32 R68, R66, UR10, R68 ;  /* 0x0000000a42447c25 */ /* 0x000fe2000f8e0044 */
[----:B------:R-:W-:-:S03]  /*75c0*/  MOV R66, R64 ;  /* 0x0000004000427202 */ /* 0x000fc60000000f00 */
[----:B------:R-:W-:Y:S02]  /*75d0*/  IMAD R71, R67, UR10, R71 ;  /* 0x0000000a43477c24 */ /* 0x000fe4000f8e0247 */
[----:B------:R-:W-:-:S03]  /*75e0*/  IMAD.MOV.U32 R67, RZ, RZ, R65 ;  /* 0x000000ffff437224 */ /* 0x000fc600078e0041 */
[----:B------:R-:W-:Y:S01]  /*75f0*/  IADD3 R71, PT, PT, R69, R71, RZ ;  /* 0x0000004745477210 */ /* 0x000fe20007ffe0ff */
[----:B0-----:R-:W-:Y:S01]  /*7600*/  IMAD R69, R70, 0x60, RZ ;  /* 0x0000006046457824 */ /* 0x001fe200078e02ff */
[----:B------:R-:W-:Y:S01]  /*7610*/  LOP3.LUT R70, R9, 0xffff, RZ, 0xc0, !PT ;  /* 0x0000ffff09467812 */ /* 0x000fe200078ec0ff */
[----:B------:R-:W-:-:S03]  /*7620*/  IMAD.WIDE.U32 R66, R68, UR16, R66 ;  /* 0x0000001044427c25 */ /* 0x000fc6000f8e0042 */
[----:B------:R-:W-:Y:S01]  /*7630*/  IADD3 R70, P0, PT, R69, R70, RZ ;  /* 0x0000004645467210 */ /* 0x000fe20007f1e0ff */
[----:B------:R-:W-:-:S04]  /*7640*/  IMAD R71, R71, UR16, RZ ;  /* 0x0000001047477c24 */ /* 0x000fc8000f8e02ff */
[----:B------:R-:W-:Y:S01]  /*7650*/  IMAD R69, R68, UR17, R71 ;  /* 0x0000001144457c24 */ /* 0x000fe2000f8e0247 */
[----:B------:R-:W-:Y:S01]  /*7660*/  IADD3.X R71, PT, PT, RZ, RZ, RZ, P0, !PT ;  /* 0x000000ffff477210 */ /* 0x000fe200007fe4ff */
[----:B------:R-:W-:-:S03]  /*7670*/  IMAD R68, R66, UR11, RZ ;  /* 0x0000000b42447c24 */ /* 0x000fc6000f8e02ff */
        /* <DEDUP_REMOVED lines=8> */
.L_x_57:
[----:B-1----:R-:W-:-:S07]  /*7700*/  PRMT R66, RZ, 0x7610, R66 ;  /* 0x00007610ff427816 */ /* 0x002fce0000000042 */
.L_x_58:
[----:B------:R-:W-:Y:S05]  /*7710*/  BSYNC.RECONVERGENT B0 ;  /* 0x0000000000007941 */ /* 0x000fea0003800200 */
.L_x_56:
[----:B-----5:R2:W-:Y:S01]  /*7720*/  STS.U16 [R191+0x302], R66 ;  /* 0x00030242bf007388 */ /* 0x0205e20000000400 */
[----:B------:R-:W-:Y:S04]  /*7730*/  BSSY.RECONVERGENT B0, `(.L_x_59) ;  /* 0x000001d000007945 */ /* 0x000fe80003800200 */
[----:B------:R-:W-:Y:S05]  /*7740*/  @P2 BRA `(.L_x_60) ;  /* 0x0000000000682947 */ /* 0x000fea0003800000 */
[----:B012---:R-:W2:Y:S01]  /*7750*/  LDG.E.64.CONSTANT R66, desc[UR20][R160.64] ;  /* 0x00000014a0427981 */ /* 0x007ea2000c1e9b00 */
        /* <DEDUP_REMOVED lines=25> */
.L_x_60:
[----:B--2---:R-:W-:-:S07]  /*78f0*/  PRMT R66, RZ, 0x7610, R66 ;  /* 0x00007610ff427816 */ /* 0x004fce0000000042 */
.L_x_61:
[----:B------:R-:W-:Y:S05]  /*7900*/  BSYNC.RECONVERGENT B0 ;  /* 0x0000000000007941 */ /* 0x000fea0003800200 */
.L_x_59:
[----:B-----5:R3:W-:Y:S01]  /*7910*/  STS.U16 [R191+0x304], R66 ;  /* 0x00030442bf007388 */ /* 0x0207e20000000400 */
[----:B------:R-:W-:Y:S04]  /*7920*/  BSSY.RECONVERGENT B0, `(.L_x_62) ;  /* 0x000001d000007945 */ /* 0x000fe80003800200 */
[----:B------:R-:W-:Y:S05]  /*7930*/  @P2 BRA `(.L_x_63) ;  /* 0x0000000000682947 */ /* 0x000fea0003800000 */
[----:B0123--:R-:W2:Y:S01]  /*7940*/  LDG.E.64.CONSTANT R66, desc[UR20][R160.64] ;  /* 0x00000014a0427981 */ /* 0x00fea2000c1e9b00 */
[----:B------:R-:W-:Y:S02]  /*7950*/  MOV R68, R152 ;  /* 0x0000009800447202 */ /* 0x000fe40000000f00 */
[----:B------:R-:W-:Y:S01]  /*7960*/  MOV R69, R189 ;  /* 0x000000bd00457202 */ /* 0x000fe20000000f00 */
[----:B------:R-:W0:Y:S01]  /*7970*/  S2R R70, SR_CTAID.Y ;  /* 0x0000000000467919 */ /* 0x000e220000002600 */
[C---:B--2---:R-:W-:Y:S02]  /*7980*/  IMAD R71, R66.reuse, UR9, RZ ;  /* 0x0000000942477c24 */ /* 0x044fe4000f8e02ff */
[----:B------:R-:W-:-:S04]  /*7990*/  IMAD.WIDE.U32 R68, R66, UR10, R68 ;  /* 0x0000000a42447c25 */ /* 0x000fc8000f8e0044 */
[----:B------:R-:W-:Y:S01]  /*79a0*/  IMAD R71, R67, UR10, R71 ;  /* 0x0000000a43477c24 */ /* 0x000fe2000f8e0247 */
[----:B------:R-:W-:Y:S01]  /*79b0*/  MOV R67, R65 ;  /* 0x0000004100437202 */ /* 0x000fe20000000f00 */
        /* <DEDUP_REMOVED lines=18> */
.L_x_63:
[----:B------:R-:W-:-:S07]  /*7ae0*/  PRMT R68, RZ, 0x7610, R68 ;  /* 0x00007610ff447816 */ /* 0x000fce0000000044 */
.L_x_64:
[----:B------:R-:W-:Y:S05]  /*7af0*/  BSYNC.RECONVERGENT B0 ;  /* 0x0000000000007941 */ /* 0x000fea0003800200 */
.L_x_62:
[----:B---34-:R-:W-:Y:S01]  /*7b00*/  LOP3.LUT R66, R196, 0xffff, RZ, 0xc0, !PT ;  /* 0x0000ffffc4427812 */ /* 0x018fe200078ec0ff */
[----:B-----5:R3:W-:Y:S01]  /*7b10*/  STS.U16 [R191+0x306], R68 ;  /* 0x00030644bf007388 */ /* 0x0207e20000000400 */
[----:B------:R-:W-:Y:S01]  /*7b20*/  LOP3.LUT R216, R216, 0xffffffef, RZ, 0xc0, !PT ;  /* 0xffffffefd8d87812 */ /* 0x000fe200078ec0ff */
[----:B------:R-:W-:Y:S01]  /*7b30*/  BSSY.RECONVERGENT B0, `(.L_x_65) ;  /* 0x0000020000007945 */ /* 0x000fe20003800200 */
[----:B------:R-:W-:-:S04]  /*7b40*/  IADD3 R66, P1, PT, R66, UR12, RZ ;  /* 0x0000000c42427c10 */ /* 0x000fc8000ff3e0ff */
[----:B------:R-:W-:Y:S01]  /*7b50*/  ISETP.GT.U32.AND P0, PT, R66, R4, PT ;  /* 0x000000044200720c */ /* 0x000fe20003f04070 */
[----:B012---:R-:W-:-:S05]  /*7b60*/  IMAD.X R67, RZ, RZ, UR15, P1 ;  /* 0x0000000fff437e24 */ /* 0x007fca00088e06ff */
[----:B------:R-:W-:-:S13]  /*7b70*/  ISETP.GT.AND.EX P2, PT, R67, R5, PT, P0 ;  /* 0x000000054300720c */ /* 0x000fda0003f44300 */
[----:B------:R-:W-:Y:S01]  /*7b80*/  @P2 LOP3.LUT R216, R216, 0x10, RZ, 0xfc, !PT ;  /* 0x00000010d8d82812 */ /* 0x000fe200078efcff */
[----:B---3--:R-:W-:Y:S06]  /*7b90*/  @P2 BRA `(.L_x_66) ;  /* 0x0000000000602947 */ /* 0x008fec0003800000 */
[----:B------:R-:W2:Y:S01]  /*7ba0*/  LDG.E.64.CONSTANT R70, desc[UR20][R160.64] ;  /* 0x00000014a0467981 */ /* 0x000ea2000c1e9b00 */
[----:B------:R-:W-:Y:S02]  /*7bb0*/  MOV R68, R152 ;  /* 0x0000009800447202 */ /* 0x000fe40000000f00 */
[----:B------:R-:W-:Y:S01]  /*7bc0*/  MOV R69, R189 ;  /* 0x000000bd00457202 */ /* 0x000fe20000000f00 */
        /* <DEDUP_REMOVED lines=12> */
[----:B------:R-:W-:-:S04]  /*7c90*/  IMAD.WIDE.U32 R70, R72, UR6, R70 ;  /* 0x0000000648467c25 */ /* 0x000fc8000f8e0046 */
[----:B------:R-:W-:Y:S02]  /*7ca0*/  IMAD.IADD R68, R69, 0x1, R73 ;  /* 0x0000000145447824 */ /* 0x000fe400078e0249 */
[----:B------:R-:W-:-:S04]  /*7cb0*/  IMAD R69, R72, UR11, RZ ;  /* 0x0000000b48457c24 */ /* 0x000fc8000f8e02ff */
[----:B------:R-:W-:Y:S01]  /*7cc0*/  IMAD R69, R68, UR6, R69 ;  /* 0x0000000644457c24 */ /* 0x000fe2000f8e0245 */
[----:B------:R-:W-:-:S04]  /*7cd0*/  LEA R68, P0, R70, UR18, 0x1 ;  /* 0x0000001246447c11 */ /* 0x000fc8000f8008ff */
[----:B------:R-:W-:-:S04]  /*7ce0*/  IADD3 R69, PT, PT, R71, R69, RZ ;  /* 0x0000004547457210 */ /* 0x000fc80007ffe0ff */
[----:B------:R-:W-:-:S05]  /*7cf0*/  LEA.HI.X R69, R70, UR19, R69, 0x1, P0 ;  /* 0x0000001346457c11 */ /* 0x000fca00080f0c45 */
[----:B------:R0:W5:Y:S01]  /*7d00*/  LDG.E.U16 R68, desc[UR20][R68.64] ;  /* 0x0000001444447981 */ /* 0x000162000c1e1500 */
[----:B------:R-:W-:Y:S05]  /*7d10*/  BRA `(.L_x_67) ;  /* 0x0000000000047947 */ /* 0x000fea0003800000 */
.L_x_66:
[----:B------:R-:W-:-:S07]  /*7d20*/  PRMT R68, RZ, 0x7610, R68 ;  /* 0x00007610ff447816 */ /* 0x000fce0000000044 */
.L_x_67:
[----:B------:R-:W-:Y:S05]  /*7d30*/  BSYNC.RECONVERGENT B0 ;  /* 0x0000000000007941 */ /* 0x000fea0003800200 */
.L_x_65:
        /* <DEDUP_REMOVED lines=29> */
.L_x_69:
[----:B-1----:R-:W-:-:S07]  /*7f10*/  PRMT R68, RZ, 0x7610, R68 ;  /* 0x00007610ff447816 */ /* 0x002fce0000000044 */
.L_x_70:
[----:B------:R-:W-:Y:S05]  /*7f20*/  BSYNC.RECONVERGENT B0 ;  /* 0x0000000000007941 */ /* 0x000fea0003800200 */
.L_x_68:
        /* <DEDUP_REMOVED lines=29> */
.L_x_72:
[----:B--2---:R-:W-:-:S07]  /*8100*/  PRMT R68, RZ, 0x7610, R68 ;  /* 0x00007610ff447816 */ /* 0x004fce0000000044 */
.L_x_73:
[----:B------:R-:W-:Y:S05]  /*8110*/  BSYNC.RECONVERGENT B0 ;  /* 0x0000000000007941 */ /* 0x000fea0003800200 */
.L_x_71:
        /* <DEDUP_REMOVED lines=8> */
[----:B------:R-:W-:Y:S01]  /*81a0*/  IMAD.WIDE.U32 R70, R68, UR10, R70 ;  /* 0x0000000a44467c25 */ /* 0x000fe2000f8e0046 */
[----:B------:R-:W-:-:S03]  /*81b0*/  MOV R68, R66 ;  /* 0x0000004200447202 */ /* 0x000fc60000000f00 */
[----:B------:R-:W-:Y:S01]  /*81c0*/  IMAD R73, R69, UR10, R73 ;  /* 0x0000000a45497c24 */ /* 0x000fe2000f8e0249 */
[----:B------:R-:W-:-:S03]  /*81d0*/  MOV R69, R67 ;  /* 0x0000004300457202 */ /* 0x000fc60000000f00 */
[----:B------:R-:W-:Y:S02]  /*81e0*/  IMAD.IADD R73, R71, 0x1, R73 ;  /* 0x0000000147497824 */ /* 0x000fe400078e0249 */
[----:B0-----:R-:W-:Y:S01]  /*81f0*/  IMAD R71, R72, 0x60, RZ ;  /* 0x0000006048477824 */ /* 0x001fe200078e02ff */
[----:B------:R-:W-:Y:S01]  /*8200*/  LOP3.LUT R72, R15, 0xffff, RZ, 0xc0, !PT ;  /* 0x0000ffff0f487812 */ /* 0x000fe200078ec0ff */
[----:B------:R-:W-:Y:S02]  /*8210*/  IMAD R73, R73, UR16, RZ ;  /* 0x0000001049497c24 */ /* 0x000fe4000f8e02ff */
[----:B------:R-:W-:Y:S01]  /*8220*/  IMAD.WIDE.U32 R68, R70, UR16, R68 ;  /* 0x0000001046447c25 */ /* 0x000fe2000f8e0044 */
[----:B------:R-:W-:-:S03]  /*8230*/  IADD3 R72, P0, PT, R71, R72, RZ ;  /* 0x0000004847487210 */ /* 0x000fc60007f1e0ff */
[----:B------:R-:W-:Y:S01]  /*8240*/  IMAD R71, R70, UR17, R73 ;  /* 0x0000001146477c24 */ /* 0x000fe2000f8e0249 */
[----:B------:R-:W-:Y:S01]  /*8250*/  IADD3.X R73, PT, PT, RZ, RZ, RZ, P0, !PT ;  /* 0x000000ffff497210 */ /* 0x000fe200007fe4ff */
[----:B------:R-:W-:-:S03]  /*8260*/  IMAD R70, R68, UR11, RZ ;  /* 0x0000000b44467c24 */ /* 0x000fc6000f8e02ff */
[----:B------:R-:W-:Y:S01]  /*8270*/  IADD3 R71, PT, PT, R71, R69, RZ ;  /* 0x0000004547477210 */ /* 0x000fe20007ffe0ff */
[----:B------:R-:W-:-:S04]  /*8280*/  IMAD.WIDE.U32 R72, R68, UR6, R72 ;  /* 0x0000000644487c25 */ /* 0x000fc8000f8e0048 */
[----:B------:R-:W-:Y:S01]  /*8290*/  IMAD R69, R71, UR6, R70 ;  /* 0x0000000647457c24 */ /* 0x000fe2000f8e0246 */
[----:B------:R-:W-:-:S03]  /*82a0*/  LEA R68, P0, R72, UR18, 0x1 ;  /* 0x0000001248447c11 */ /* 0x000fc6000f8008ff */
[----:B------:R-:W-:-:S05]  /*82b0*/  IMAD.IADD R69, R69, 0x1, R73 ;  /* 0x0000000145457824 */ /* 0x000fca00078e0249 */
[----:B------:R-:W-:-:S05]  /*82c0*/  LEA.HI.X R69, R72, UR19, R69, 0x1, P0 ;  /* 0x0000001348457c11 */ /* 0x000fca00080f0c45 */
[----:B------:R4:W5:Y:S01]  /*82d0*/  LDG.E.U16 R70, desc[UR20][R68.64] ;  /* 0x0000001444467981 */ /* 0x000962000c1e1500 */
[----:B------:R-:W-:Y:S05]  /*82e0*/  BRA `(.L_x_76) ;  /* 0x0000000000047947 */ /* 0x000fea0003800000 */
.L_x_75:
[----:B------:R-:W-:-:S07]  /*82f0*/  PRMT R70, RZ, 0x7610, R70 ;  /* 0x00007610ff467816 */ /* 0x000fce0000000046 */
.L_x_76:
[----:B------:R-:W-:Y:S05]  /*8300*/  BSYNC.RECONVERGENT B0 ;  /* 0x0000000000007941 */ /* 0x000fea0003800200 */
.L_x_74:
        /* <DEDUP_REMOVED lines=21> */
[----:B------:R-:W-:Y:S02]  /*8460*/  IMAD R71, R75, UR16, RZ ;  /* 0x000000104b477c24 */ /* 0x000fe4000f8e02ff */
[----:B------:R-:W-:-:S04]  /*8470*/  IMAD.WIDE.U32 R74, R70, UR16, R68 ;  /* 0x00000010464a7c25 */ /* 0x000fc8000f8e0044 */
[----:B------:R-:W-:Y:S02]  /*8480*/  IMAD R71, R70, UR17, R71 ;  /* 0x0000001146477c24 */ /* 0x000fe4000f8e0247 */
[----:B------:R-:W-:-:S03]  /*8490*/  IMAD.X R73, RZ, RZ, RZ, P0 ;  /* 0x000000ffff497224 */ /* 0x000fc600000e06ff */
[----:B------:R-:W-:Y:S01]  /*84a0*/  IADD3 R70, PT, PT, R71, R75, RZ ;  /* 0x0000004b47467210 */ /* 0x000fe20007ffe0ff */
[C---:B------:R-:W-:Y:S02]  /*84b0*/  IMAD R71, R74.reuse, UR11, RZ ;  /* 0x0000000b4a477c24 */ /* 0x040fe4000f8e02ff */
[----:B------:R-:W-:-:S04]  /*84c0*/  IMAD.WIDE.U32 R72, R74, UR6, R72 ;  /* 0x000000064a487c25 */ /* 0x000fc8000f8e0048 */
[----:B------:R-:W-:Y:S01]  /*84d0*/  IMAD R71, R70, UR6, R71 ;  /* 0x0000000646477c24 */ /* 0x000fe2000f8e0247 */
[----:B------:R-:W-:-:S04]  /*84e0*/  LEA R70, P0, R72, UR18, 0x1 ;  /* 0x0000001248467c11 */ /* 0x000fc8000f8008ff */
[----:B------:R-:W-:-:S04]  /*84f0*/  IADD3 R71, PT, PT, R73, R71, RZ ;  /* 0x0000004749477210 */ /* 0x000fc80007ffe0ff */
[----:B------:R-:W-:-:S05]  /*8500*/  LEA.HI.X R71, R72, UR19, R71, 0x1, P0 ;  /* 0x0000001348477c11 */ /* 0x000fca00080f0c47 */
[----:B------:R0:W5:Y:S01]  /*8510*/  LDG.E.U16 R70, desc[UR20][R70.64] ;  /* 0x0000001446467981 */ /* 0x000162000c1e1500 */
[----:B------:R-:W-:Y:S05]  /*8520*/  BRA `(.L_x_79) ;  /* 0x0000000000047947 */ /* 0x000fea0003800000 */
.L_x_78:
[----:B------:R-:W-:-:S07]  /*8530*/  PRMT R70, RZ, 0x7610, R70 ;  /* 0x00007610ff467816 */ /* 0x000fce0000000046 */
.L_x_79:
[----:B------:R-:W-:Y:S05]  /*8540*/  BSYNC.RECONVERGENT B0 ;  /* 0x0000000000007941 */ /* 0x000fea0003800200 */
.L_x_77:
        /* <DEDUP_REMOVED lines=29> */
.L_x_81:
[----:B-1----:R-:W-:-:S07]  /*8720*/  PRMT R70, RZ, 0x7610, R70 ;  /* 0x00007610ff467816 */ /* 0x002fce0000000046 */
.L_x_82:
[----:B------:R-:W-:Y:S05]  /*8730*/  BSYNC.RECONVERGENT B0 ;  /* 0x0000000000007941 */ /* 0x000fea0003800200 */
.L_x_80:
[----:B-----5:R2:W-:Y:S01]  /*8740*/  STS.U16 [R191+0x502], R70 ;  /* 0x00050246bf007388 */ /* 0x0205e20000000400 */
[----:B------:R-:W-:Y:S04]  /*8750*/  BSSY.RECONVERGENT B0, `(.L_x_83) ;  /* 0x000001d000007945 */ /* 0x000fe80003800200 */
[----:B------:R-:W-:Y:S05]  /*8760*/  @P2 BRA `(.L_x_84) ;  /* 0x0000000000682947 */ /* 0x000fea0003800000 */
[----:B012---:R-:W2:Y:S01]  /*8770*/  LDG.E.64.CONSTANT R70, desc[UR20][R160.64] ;  /* 0x00000014a0467981 */ /* 0x007ea2000c1e9b00 */
        /* <DEDUP_REMOVED lines=25> */
.L_x_84:
[----:B--2---:R-:W-:-:S07]  /*8910*/  PRMT R70, RZ, 0x7610, R70 ;  /* 0x00007610ff467816 */ /* 0x004fce0000000046 */
.L_x_85:
[----:B------:R-:W-:Y:S05]  /*8920*/  BSYNC.RECONVERGENT B0 ;  /* 0x0000000000007941 */ /* 0x000fea0003800200 */
.L_x_83:
[----:B-----5:R3:W-:Y:S01]  /*8930*/  STS.U16 [R191+0x504], R70 ;  /* 0x00050446bf007388 */ /* 0x0207e20000000400 */
[----:B------:R-:W-:Y:S04]  /*8940*/  BSSY.RECONVERGENT B0, `(.L_x_86) ;  /* 0x000001d000007945 */ /* 0x000fe80003800200 */
[----:B------:R-:W-:Y:S05]  /*8950*/  @P2 BRA `(.L_x_87) ;  /* 0x0000000000682947 */ /* 0x000fea0003800000 */
[----:B0123--:R-:W2:Y:S01]  /*8960*/  LDG.E.64.CONSTANT R70, desc[UR20][R160.64] ;  /* 0x00000014a0467981 */ /* 0x00fea2000c1e9b00 */
        /* <DEDUP_REMOVED lines=25> */
.L_x_87:
[----:B------:R-:W-:-:S07]  /*8b00*/  PRMT R72, RZ, 0x7610, R72 ;  /* 0x00007610ff487816 */ /* 0x000fce0000000048 */
.L_x_88:
[----:B------:R-:W-:Y:S05]  /*8b10*/  BSYNC.RECONVERGENT B0 ;  /* 0x0000000000007941 */ /* 0x000fea0003800200 */
.L_x_86:
[----:B---34-:R-:W-:Y:S01]  /*8b20*/  LOP3.LUT R70, R198, 0xffff, RZ, 0xc0, !PT ;  /* 0x0000ffffc6467812 */ /* 0x018fe200078ec0ff */
[----:B-----5:R3:W-:Y:S01]  /*8b30*/  STS.U16 [R191+0x506], R72 ;  /* 0x00050648bf007388 */ /* 0x0207e20000000400 */
[----:B------:R-:W-:Y:S01]  /*8b40*/  LOP3.LUT R216, R216, 0xfffeffff, RZ, 0xc0, !PT ;  /* 0xfffeffffd8d87812 */ /* 0x000fe200078ec0ff */
[----:B------:R-:W-:Y:S01]  /*8b50*/  BSSY.RECONVERGENT B0, `(.L_x_89) ;  /* 0x0000020000007945 */ /* 0x000fe20003800200 */
[----:B------:R-:W-:-:S04]  /*8b60*/  IADD3 R70, P0, PT, R70, UR12, RZ ;  /* 0x0000000c46467c10 */ /* 0x000fc8000ff1e0ff */
[----:B012---:R-:W-:Y:S02]  /*8b70*/  IADD3.X R71, PT, PT, RZ, UR15, RZ, P0, !PT ;  /* 0x0000000fff477c10 */ /* 0x007fe400087fe4ff */
[----:B------:R-:W-:-:S04]  /*8b80*/  ISETP.GT.U32.AND P0, PT, R70, R4, PT ;  /* 0x000000044600720c */ /* 0x000fc80003f04070 */
[----:B------:R-:W-:-:S13]  /*8b90*/  ISETP.GT.AND.EX P1, PT, R71, R5, PT, P0 ;  /* 0x000000054700720c */ /* 0x000fda0003f24300 */
[----:B------:R-:W-:Y:S01]  /*8ba0*/  @P1 LOP3.LUT R216, R216, 0x10000, RZ, 0xfc, !PT ;  /* 0x00010000d8d81812 */ /* 0x000fe200078efcff */
[----:B---3--:R-:W-:Y:S06]  /*8bb0*/  @P1 BRA `(.L_x_90) ;  /* 0x0000000000601947 */ /* 0x008fec0003800000 */
[----:B------:R-:W2:Y:S01]  /*8bc0*/  LDG.E.64.CONSTANT R74, desc[UR20][R160.64] ;  /* 0x00000014a04a7981 */ /* 0x000ea2000c1e9b00 */
[----:B------:R-:W0:Y:S01]  /*8bd0*/  S2R R72, SR_CTAID.Y ;  /* 0x0000000000487919 */ /* 0x000e220000002600 */
[----:B------:R-:W-:Y:S01]  /*8be0*/  IMAD.MOV.U32 R73, RZ, RZ, R189 ;  /* 0x000000ffff497224 */ /* 0x000fe200078e00bd */
[----:B------:R-:W-:Y:S01]  /*8bf0*/  LOP3.LUT R76, R20, 0xffff, RZ, 0xc0, !PT ;  /* 0x0000ffff144c7812 */ /* 0x000fe200078ec0ff */
[----:B0-----:R-:W-:Y:S01]  /*8c00*/  IMAD R77, R72, 0x60, RZ ;  /* 0x00000060484d7824 */ /* 0x001fe200078e02ff */
[----:B------:R-:W-:-:S04]  /*8c10*/  MOV R72, R152 ;  /* 0x0000009800487202 */ /* 0x000fc80000000f00 */
[----:B------:R-:W-:-:S04]  /*8c20*/  IADD3 R76, P0, PT, R77, R76, RZ ;  /* 0x0000004c4d4c7210 */ /* 0x000fc80007f1e0ff */
[----:B------:R-:W-:Y:S01]  /*8c30*/  IADD3.X R77, PT, PT, RZ, RZ, RZ, P0, !PT ;  /* 0x000000ffff4d7210 */ /* 0x000fe200007fe4ff */
[C---:B--2---:R-:W-:Y:S02]  /*8c40*/  IMAD R79, R74.reuse, UR9, RZ ;  /* 0x000000094a4f7c24 */ /* 0x044fe4000f8e02ff */
[----:B------:R-:W-:-:S04]  /*8c50*/  IMAD.WIDE.U32 R72, R74, UR10, R72 ;  /* 0x0000000a4a487c25 */ /* 0x000fc8000f8e0048 */
[----:B------:R-:W-:-:S05]  /*8c60*/  IMAD R79, R75, UR10, R79 ;  /* 0x0000000a4b4f7c24 */ /* 0x000fca000f8e024f */
[----:B------:R-:W-:Y:S01]  /*8c70*/  IADD3 R79, PT, PT, R73, R79, RZ ;  /* 0x0000004f494f7210 */ /* 0x000fe20007ffe0ff */
[----:B------:R-:W-:-:S04]  /*8c80*/  IMAD.WIDE.U32 R74, R72, UR16, R70 ;  /* 0x00000010484a7c25 */ /* 0x000fc8000f8e0046 */
[----:B------:R-:W-:-:S04]  /*8c90*/  IMAD R79, R79, UR16, RZ ;  /* 0x000000104f4f7c24 */ /* 0x000fc8000f8e02ff */
[----:B------:R-:W-:Y:S02]  /*8ca0*/  IMAD R79, R72, UR17, R79 ;  /* 0x00000011484f7c24 */ /* 0x000fe4000f8e024f */
        /* <DEDUP_REMOVED lines=9> */
.L_x_90:
[----:B------:R-:W-:-:S07]  /*8d40*/  PRMT R72, RZ, 0x7610, R72 ;  /* 0x00007610ff487816 */ /* 0x000fce0000000048 */
.L_x_91:
[----:B------:R-:W-:Y:S05]  /*8d50*/  BSYNC.RECONVERGENT B0 ;  /* 0x0000000000007941 */ /* 0x000fea0003800200 */
.L_x_89:
[----:B-----5:R1:W-:Y:S01]  /*8d60*/  STS.U16 [R191+0x600], R72 ;  /* 0x00060048bf007388 */ /* 0x0203e20000000400 */
[----:B------:R-:W-:Y:S04]  /*8d70*/  BSSY.RECONVERGENT B0, `(.L_x_92) ;  /* 0x000001d000007945 */ /* 0x000fe80003800200 */
[----:B------:R-:W-:Y:S05]  /*8d80*/  @P1 BRA `(.L_x_93) ;  /* 0x0000000000681947 */ /* 0x000fea0003800000 */
[----:B-1----:R-:W1:Y:S01]  /*8d90*/  S2R R72, SR_CTAID.Y ;  /* 0x0000000000487919 */ /* 0x002e620000002600 */
[----:B------:R-:W-:Y:S01]  /*8da0*/  LOP3.LUT R76, R21, 0xffff, RZ, 0xc0, !PT ;  /* 0x0000ffff154c7812 */ /* 0x000fe200078ec0ff */
[----:B-1----:R-:W-:Y:S02]  /*8db0*/  IMAD R77, R72, 0x60, RZ ;  /* 0x00000060484d7824 */ /* 0x002fe400078e02ff */
[----:B0-----:R-:W2:Y:S01]  /*8dc0*/  LDG.E.64.CONSTANT R72, desc[UR20][R160.64] ;  /* 0x00000014a0487981 */ /* 0x001ea2000c1e9b00 */
[----:B------:R-:W-:Y:S01]  /*8dd0*/  MOV R75, R189 ;  /* 0x000000bd004b7202 */ /* 0x000fe20000000f00 */
[----:B------:R-:W-:Y:S01]  /*8de0*/  IMAD.MOV.U32 R74, RZ, RZ, R152 ;  /* 0x000000ffff4a7224 */ /* 0x000fe200078e0098 */
[----:B------:R-:W-:-:S04]  /*8df0*/  IADD3 R76, P0, PT, R77, R76, RZ ;  /* 0x0000004c4d4c7210 */ /* 0x000fc80007f1e0ff */
[----:B------:R-:W-:Y:S01]  /*8e00*/  IADD3.X R77, PT, PT, RZ, RZ, RZ, P0, !PT ;  /* 0x000000ffff4d7210 */ /* 0x000fe200007fe4ff */
[C---:B--2---:R-:W-:Y:S02]  /*8e10*/  IMAD R79, R72.reuse, UR9, RZ ;  /* 0x00000009484f7c24 */ /* 0x044fe4000f8e02ff */
[----:B------:R-:W-:-:S04]  /*8e20*/  IMAD.WIDE.U32 R74, R72, UR10, R74 ;  /* 0x0000000a484a7c25 */ /* 0x000fc8000f8e004a */
[----:B------:R-:W-:Y:S01]  /*8e30*/  IMAD R79, R73, UR10, R79 ;  /* 0x0000000a494f7c24 */ /* 0x000fe2000f8e024f */
[----:B------:R-:W-:-:S04]  /*8e40*/  MOV R72, R70 ;  /* 0x0000004600487202 */ /* 0x000fc80000000f00 */
[----:B------:R-:W-:Y:S02]  /*8e50*/  IADD3 R79, PT, PT, R75, R79, RZ ;  /* 0x0000004f4b4f7210 */ /* 0x000fe40007ffe0ff */
[----:B------:R-:W-:-:S03]  /*8e60*/  MOV R73, R71 ;  /* 0x0000004700497202 */ /* 0x000fc60000000f00 */
        /* <DEDUP_REMOVED lines=12> */
.L_x_93:
[----:B-1----:R-:W-:-:S07]  /*8f30*/  PRMT R72, RZ, 0x7610, R72 ;  /* 0x00007610ff487816 */ /* 0x002fce0000000048 */
.L_x_94:
[----:B------:R-:W-:Y:S05]  /*8f40*/  BSYNC.RECONVERGENT B0 ;  /* 0x0000000000007941 */ /* 0x000fea0003800200 */
.L_x_92:
[----:B-----5:R2:W-:Y:S01]  /*8f50*/  STS.U16 [R191+0x602], R72 ;  /* 0x00060248bf007388 */ /* 0x0205e20000000400 */
[----:B------:R-:W-:Y:S04]  /*8f60*/  BSSY.RECONVERGENT B0, `(.L_x_95) ;  /* 0x000001d000007945 */ /* 0x000fe80003800200 */
[----:B------:R-:W-:Y:S05]  /*8f70*/  @P1 BRA `(.L_x_96) ;  /* 0x0000000000681947 */ /* 0x000fea0003800000 */
[----:B--2---:R-:W2:Y:S01]  /*8f80*/  S2R R72, SR_CTAID.Y ;  /* 0x0000000000487919 */ /* 0x004ea20000002600 */
[----:B------:R-:W-:Y:S01]  /*8f90*/  LOP3.LUT R76, R22, 0xffff, RZ, 0xc0, !PT ;  /* 0x0000ffff164c7812 */ /* 0x000fe200078ec0ff */
[----:B--2---:R-:W-:Y:S02]  /*8fa0*/  IMAD R77, R72, 0x60, RZ ;  /* 0x00000060484d7824 */ /* 0x004fe400078e02ff */
[----:B01----:R-:W2:Y:S01]  /*8fb0*/  LDG.E.64.CONSTANT R72, desc[UR20][R160.64] ;  /* 0x00000014a0487981 */ /* 0x003ea2000c1e9b00 */
[----:B------:R-:W-:Y:S02]  /*8fc0*/  MOV R74, R152 ;  /* 0x00000098004a7202 */ /* 0x000fe40000000f00 */
[----:B------:R-:W-:Y:S02]  /*8fd0*/  MOV R75, R189 ;  /* 0x000000bd004b7202 */ /* 0x000fe40000000f00 */
[----:B------:R-:W-:-:S04]  /*8fe0*/  IADD3 R76, P0, PT, R77, R76, RZ ;  /* 0x0000004c4d4c7210 */ /* 0x000fc80007f1e0ff */
[----:B------:R-:W-:Y:S01]  /*8ff0*/  IADD3.X R77, PT, PT, RZ, RZ, RZ, P0, !PT ;  /* 0x000000ffff4d7210 */ /* 0x000fe200007fe4ff */
[C---:B--2---:R-:W-:Y:S02]  /*9000*/  IMAD R79, R72.reuse, UR9, RZ ;  /* 0x00000009484f7c24 */ /* 0x044fe4000f8e02ff */
[----:B------:R-:W-:-:S04]  /*9010*/  IMAD.WIDE.U32 R74, R72, UR10, R74 ;  /* 0x0000000a484a7c25 */ /* 0x000fc8000f8e004a */
[----:B------:R-:W-:Y:S01]  /*9020*/  IMAD R79, R73, UR10, R79 ;  /* 0x0000000a494f7c24 */ /* 0x000fe2000f8e024f */
[----:B------:R-:W-:-:S03]  /*9030*/  MOV R72, R70 ;  /* 0x0000004600487202 */ /* 0x000fc60000000f00 */
[----:B------:R-:W-:Y:S01]  /*9040*/  IMAD.IADD R79, R75, 0x1, R79 ;  /* 0x000000014b4f7824 */ /* 0x000fe200078e024f */
[----:B------:R-:W-:-:S03]  /*9050*/  MOV R73, R71 ;  /* 0x0000004700497202 */ /* 0x000fc60000000f00 */
[----:B------:R-:W-:Y:S02]  /*9060*/  IMAD R79, R79, UR16, RZ ;  /* 0x000000104f4f7c24 */ /* 0x000fe4000f8e02ff */
[----:B------:R-:W-:-:S04]  /*9070*/  IMAD.WIDE.U32 R72, R74, UR16, R72 ;  /* 0x000000104a487c25 */ /* 0x000fc8000f8e0048 */
        /* <DEDUP_REMOVED lines=10> */
.L_x_96:
[----:B--2---:R-:W-:-:S07]  /*9120*/  PRMT R72, RZ, 0x7610, R72 ;  /* 0x00007610ff487816 */ /* 0x004fce0000000048 */
.L_x_97:
[----:B------:R-:W-:Y:S05]  /*9130*/  BSYNC.RECONVERGENT B0 ;  /* 0x0000000000007941 */ /* 0x000fea0003800200 */
.L_x_95:
[----:B-----5:R3:W-:Y:S01]  /*9140*/  STS.U16 [R191+0x604], R72 ;  /* 0x00060448bf007388 */ /* 0x0207e20000000400 */
[----:B------:R-:W-:Y:S04]  /*9150*/  BSSY.RECONVERGENT B0, `(.L_x_98) ;  /* 0x000001d000007945 */ /* 0x000fe80003800200 */
[----:B------:R-:W-:Y:S05]  /*9160*/  @P1 BRA `(.L_x_99) ;  /* 0x0000000000681947 */ /* 0x000fea0003800000 */
[----:B---3--:R-:W3:Y:S01]  /*9170*/  S2R R72, SR_CTAID.Y ;  /* 0x0000000000487919 */ /* 0x008ee20000002600 */
[----:B------:R-:W-:Y:S01]  /*9180*/  LOP3.LUT R76, R23, 0xffff, RZ, 0xc0, !PT ;  /* 0x0000ffff174c7812 */ /* 0x000fe200078ec0ff */
[----:B---3--:R-:W-:Y:S02]  /*9190*/  IMAD R77, R72, 0x60, RZ ;  /* 0x00000060484d7824 */ /* 0x008fe400078e02ff */
[----:B012---:R-:W2:Y:S01]  /*91a0*/  LDG.E.64.CONSTANT R72, desc[UR20][R160.64] ;  /* 0x00000014a0487981 */ /* 0x007ea2000c1e9b00 */
[----:B------:R-:W-:Y:S02]  /*91b0*/  MOV R74, R152 ;  /* 0x00000098004a7202 */ /* 0x000fe40000000f00 */
[----:B------:R-:W-:Y:S02]  /*91c0*/  MOV R75, R189 ;  /* 0x000000bd004b7202 */ /* 0x000fe40000000f00 */
[----:B------:R-:W-:-:S05]  /*91d0*/  IADD3 R76, P0, PT, R77, R76, RZ ;  /* 0x0000004c4d4c7210 */ /* 0x000fca0007f1e0ff */
[----:B------:R-:W-:Y:S02]  /*91e0*/  IMAD.X R77, RZ, RZ, RZ, P0 ;  /* 0x000000ffff4d7224 */ /* 0x000fe400000e06ff */
[C---:B--2---:R-:W-:Y:S02]  /*91f0*/  IMAD R79, R72.reuse, UR9, RZ ;  /* 0x00000009484f7c24 */ /* 0x044fe4000f8e02ff */
[----:B------:R-:W-:-:S04]  /*9200*/  IMAD.WIDE.U32 R74, R72, UR10, R74 ;  /* 0x0000000a484a7c25 */ /* 0x000fc8000f8e004a */
[----:B------:R-:W-:Y:S01]  /*9210*/  IMAD R79, R73, UR10, R79 ;  /* 0x0000000a494f7c24 */ /* 0x000fe2000f8e024f */
[----:B------:R-:W-:-:S04]  /*9220*/  MOV R72, R70 ;  /* 0x0000004600487202 */ /* 0x000fc80000000f00 */
[----:B------:R-:W-:Y:S01]  /*9230*/  IADD3 R79, PT, PT, R75, R79, RZ ;  /* 0x0000004f4b4f7210 */ /* 0x000fe20007ffe0ff */
[----:B------:R-:W-:-:S04]  /*9240*/  IMAD.MOV.U32 R73, RZ, RZ, R71 ;  /* 0x000000ffff497224 */ /* 0x000fc800078e0047 */
        /* <DEDUP_REMOVED lines=12> */
.L_x_99:
[----:B------:R-:W-:-:S07]  /*9310*/  PRMT R74, RZ, 0x7610, R74 ;  /* 0x00007610ff4a7816 */ /* 0x000fce000000004a */
.L_x_100:
[----:B------:R-:W-:Y:S05]  /*9320*/  BSYNC.RECONVERGENT B0 ;  /* 0x0000000000007941 */ /* 0x000fea0003800200 */
.L_x_98:
        /* <DEDUP_REMOVED lines=12> */
[----:B------:R-:W-:Y:S02]  /*93f0*/  MOV R75, R189 ;  /* 0x000000bd004b7202 */ /* 0x000fe40000000f00 */
[----:B------:R-:W-:Y:S01]  /*9400*/  LOP3.LUT R78, R24, 0xffff, RZ, 0xc0, !PT ;  /* 0x0000ffff184e7812 */ /* 0x000fe200078ec0ff */
[----:B0-----:R-:W-:Y:S02]  /*9410*/  IMAD R79, R74, 0x60, RZ ;  /* 0x000000604a4f7824 */ /* 0x001fe400078e02ff */
[----:B------:R-:W-:-:S03]  /*9420*/  IMAD.MOV.U32 R74, RZ, RZ, R152 ;  /* 0x000000ffff4a7224 */ /* 0x000fc600078e0098 */
        /* <DEDUP_REMOVED lines=18> */
.L_x_102:
[----:B------:R-:W-:-:S07]  /*9550*/  PRMT R74, RZ, 0x7610, R74 ;  /* 0x00007610ff4a7816 */ /* 0x000fce000000004a */
.L_x_103:
[----:B------:R-:W-:Y:S05]  /*9560*/  BSYNC.RECONVERGENT B0 ;  /* 0x0000000000007941 */ /* 0x000fea0003800200 */
.L_x_101:
[----:B-----5:R1:W-:Y:S01]  /*9570*/  STS.U16 [R191+0x700], R74 ;  /* 0x0007004abf007388 */ /* 0x0203e20000000400 */
[----:B------:R-:W-:Y:S04]  /*9580*/  BSSY.RECONVERGENT B0, `(.L_x_104) ;  /* 0x000001d000007945 */ /* 0x000fe80003800200 */
[----:B------:R-:W-:Y:S05]  /*9590*/  @P1 BRA `(.L_x_105) ;  /* 0x0000000000681947 */ /* 0x000fea0003800000 */
[----:B-1----:R-:W1:Y:S01]  /*95a0*/  S2R R74, SR_CTAID.Y ;  /* 0x00000000004a7919 */ /* 0x002e620000002600 */
[----:B------:R-:W-:Y:S01]  /*95b0*/  LOP3.LUT R78, R25, 0xffff, RZ, 0xc0, !PT ;  /* 0x0000ffff194e7812 */ /* 0x000fe200078ec0ff */
[----:B-1----:R-:W-:Y:S02]  /*95c0*/  IMAD R79, R74, 0x60, RZ ;  /* 0x000000604a4f7824 */ /* 0x002fe400078e02ff */
[----:B0-----:R-:W2:Y:S01]  /*95d0*/  LDG.E.64.CONSTANT R74, desc[UR20][R160.64] ;  /* 0x00000014a04a7981 */ /* 0x001ea2000c1e9b00 */
        /* <DEDUP_REMOVED lines=22> */
.L_x_105:
[----:B-1----:R-:W-:-:S07]  /*9740*/  PRMT R74, RZ, 0x7610, R74 ;  /* 0x00007610ff4a7816 */ /* 0x002fce000000004a */
.L_x_106:
[----:B------:R-:W-:Y:S05]  /*9750*/  BSYNC.RECONVERGENT B0 ;  /* 0x0000000000007941 */ /* 0x000fea0003800200 */
.L_x_104:
[----:B-----5:R2:W-:Y:S01]  /*9760*/  STS.U16 [R191+0x702], R74 ;  /* 0x0007024abf007388 */ /* 0x0205e20000000400 */
[----:B------:R-:W-:Y:S04]  /*9770*/  BSSY.RECONVERGENT B0, `(.L_x_107) ;  /* 0x000001d000007945 */ /* 0x000fe80003800200 */
[----:B------:R-:W-:Y:S05]  /*9780*/  @P1 BRA `(.L_x_108) ;  /* 0x0000000000681947 */ /* 0x000fea0003800000 */
[----:B--2---:R-:W2:Y:S01]  /*9790*/  S2R R74, SR_CTAID.Y ;  /* 0x00000000004a7919 */ /* 0x004ea20000002600 */
[----:B------:R-:W-:Y:S01]  /*97a0*/  LOP3.LUT R78, R26, 0xffff, RZ, 0xc0, !PT ;  /* 0x0000ffff1a4e7812 */ /* 0x000fe200078ec0ff */
[----:B--2---:R-:W-:Y:S02]  /*97b0*/  IMAD R79, R74, 0x60, RZ ;  /* 0x000000604a4f7824 */ /* 0x004fe400078e02ff */
[----:B01----:R-:W2:Y:S01]  /*97c0*/  LDG.E.64.CONSTANT R74, desc[UR20][R160.64] ;  /* 0x00000014a04a7981 */ /* 0x003ea2000c1e9b00 */
        /* <DEDUP_REMOVED lines=22> */
.L_x_108:
[----:B--2---:R-:W-:-:S07]  /*9930*/  PRMT R74, RZ, 0x7610, R74 ;  /* 0x00007610ff4a7816 */ /* 0x004fce000000004a */
.L_x_109:
[----:B------:R-:W-:Y:S05]  /*9940*/  BSYNC.RECONVERGENT B0 ;  /* 0x0000000000007941 */ /* 0x000fea0003800200 */
.L_x_107:
        /* <DEDUP_REMOVED lines=9> */
[----:B------:R-:W-:-:S04]  /*99e0*/  IADD3 R78, P0, PT, R79, R78, RZ ;  /* 0x0000004e4f4e7210 */ /* 0x000fc80007f1e0ff */
[----:B------:R-:W-:Y:S01]  /*99f0*/  IADD3.X R79, PT, PT, RZ, RZ, RZ, P0, !PT ;  /* 0x000000ffff4f7210 */ /* 0x000fe200007fe4ff */
        /* <DEDUP_REMOVED lines=18> */
.L_x_111:
[----:B------:R-:W-:-:S07]  /*9b20*/  PRMT R76, RZ, 0x7610, R76 ;  /* 0x00007610ff4c7816 */ /* 0x000fce000000004c */
.L_x_112:
[----:B------:R-:W-:Y:S05]  /*9b30*/  BSYNC.RECONVERGENT B0 ;  /* 0x0000000000007941 */ /* 0x000fea0003800200 */
.L_x_110:
        /* <DEDUP_REMOVED lines=11> */
[----:B------:R-:W-:Y:S01]  /*9bf0*/  MOV R77, R189 ;  /* 0x000000bd004d7202 */ /* 0x000fe20000000f00 */
[----:B------:R-:W-:Y:S02]  /*9c00*/  IMAD.MOV.U32 R76, RZ, RZ, R152 ;  /* 0x000000ffff4c7224 */ /* 0x000fe400078e0098 */
[C---:B--2---:R-:W-:Y:S02]  /*9c10*/  IMAD R81, R78.reuse, UR9, RZ ;  /* 0x000000094e517c24 */ /* 0x044fe4000f8e02ff */
[----:B------:R-:W-:-:S04]  /*9c20*/  IMAD.WIDE.U32 R76, R78, UR10, R76 ;  /* 0x0000000a4e4c7c25 */ /* 0x000fc8000f8e004c */
[----:B------:R-:W-:Y:S02]  /*9c30*/  IMAD R81, R79, UR10, R81 ;  /* 0x0000000a4f517c24 */ /* 0x000fe4000f8e0251 */
[----:B------:R-:W-:-:S03]  /*9c40*/  IMAD.WIDE.U32 R78, R76, UR16, R74 ;  /* 0x000000104c4e7c25 */ /* 0x000fc6000f8e004a */
[----:B------:R-:W-:Y:S01]  /*9c50*/  IADD3 R81, PT, PT, R77, R81, RZ ;  /* 0x000000514d517210 */ /* 0x000fe20007ffe0ff */
[----:B------:R-:W-:-:S04]  /*9c60*/  IMAD R77, R78, UR11, RZ ;  /* 0x0000000b4e4d7c24 */ /* 0x000fc8000f8e02ff */
        /* <DEDUP_REMOVED lines=10> */
.L_x_114:
[----:B------:R-:W-:-:S07]  /*9d10*/  PRMT R76, RZ, 0x7610, R76 ;  /* 0x00007610ff4c7816 */ /* 0x000fce000000004c */
.L_x_115:
[----:B------:R-:W-:Y:S05]  /*9d20*/  BSYNC.RECONVERGENT B0 ;  /* 0x0000000000007941 */ /* 0x000fea0003800200 */
.L_x_113:
[----:B-----5:R1:W-:Y:S01]  /*9d30*/  STS.U16 [R191+0x800], R76 ;  /* 0x0008004cbf007388 */ /* 0x0203e20000000400 */
[----:B------:R-:W-:Y:S04]  /*9d40*/  BSSY.RECONVERGENT B0, `(.L_x_116) ;  /* 0x0000018000007945 */ /* 0x000fe80003800200 */
[----:B------:R-:W-:Y:S05]  /*9d50*/  @P1 BRA `(.L_x_117) ;  /* 0x0000000000541947 */ /* 0x000fea0003800000 */
[----:B01----:R-:W2:Y:S01]  /*9d60*/  LDG.E.64.CONSTANT R76, desc[UR20][R160.64] ;  /* 0x00000014a04c7981 */ /* 0x003ea2000c1e9b00 */
        /* <DEDUP_REMOVED lines=20> */
.L_x_117:
[----:B-1----:R-:W-:-:S07]  /*9eb0*/  PRMT R76, RZ, 0x7610, R76 ;  /* 0x00007610ff4c7816 */ /* 0x002fce000000004c */
.L_x_118:
[----:B------:R-:W-:Y:S05]  /*9ec0*/  BSYNC.RECONVERGENT B0 ;  /* 0x0000000000007941 */ /* 0x000fea0003800200 */
.L_x_116:
[----:B-----5:R2:W-:Y:S01]  /*9ed0*/  STS.U16 [R191+0x802], R76 ;  /* 0x0008024cbf007388 */ /* 0x0205e20000000400 */
[----:B------:R-:W-:Y:S04]  /*9ee0*/  BSSY.RECONVERGENT B0, `(.L_x_119) ;  /* 0x0000018000007945 */ /* 0x000fe80003800200 */
[----:B------:R-:W-:Y:S05]  /*9ef0*/  @P1 BRA `(.L_x_120) ;  /* 0x0000000000541947 */ /* 0x000fea0003800000 */
[----:B012---:R-:W2:Y:S01]  /*9f00*/  LDG.E.64.CONSTANT R76, desc[UR20][R160.64] ;  /* 0x00000014a04c7981 */ /* 0x007ea2000c1e9b00 */
        /* <DEDUP_REMOVED lines=20> */
.L_x_120:
[----:B--2---:R-:W-:-:S07]  /*a050*/  PRMT R76, RZ, 0x7610, R76 ;  /* 0x00007610ff4c7816 */ /* 0x004fce000000004c */
.L_x_121:
[----:B------:R-:W-:Y:S05]  /*a060*/  BSYNC.RECONVERGENT B0 ;  /* 0x0000000000007941 */ /* 0x000fea0003800200 */
.L_x_119:
        /* <DEDUP_REMOVED lines=24> */
.L_x_123:
[----:B------:R-:W-:-:S07]  /*a1f0*/  PRMT R78, RZ, 0x7610, R78 ;  /* 0x00007610ff4e7816 */ /* 0x000fce000000004e */
.L_x_124:
[----:B------:R-:W-:Y:S05]  /*a200*/  BSYNC.RECONVERGENT B0 ;  /* 0x0000000000007941 */ /* 0x000fea0003800200 */
.L_x_122:
        /* <DEDUP_REMOVED lines=16> */
[----:B------:R-:W-:-:S03]  /*a310*/  IMAD.WIDE.U32 R80, R78, UR16, R76 ;  /* 0x000000104e507c25 */ /* 0x000fc6000f8e004c */
[----:B------:R-:W-:Y:S01]  /*a320*/  IADD3 R83, PT, PT, R79, R83, RZ ;  /* 0x000000534f537210 */ /* 0x000fe20007ffe0ff */
[----:B------:R-:W-:-:S04]  /*a330*/  IMAD R79, R80, UR11, RZ ;  /* 0x0000000b504f7c24 */ /* 0x000fc8000f8e02ff */
[----:B------:R-:W-:-:S04]  /*a340*/  IMAD R83, R83, UR16, RZ ;  /* 0x0000001053537c24 */ /* 0x000fc8000f8e02ff */
[----:B------:R-:W-:-:S04]  /*a350*/  IMAD R83, R78, UR17, R83 ;  /* 0x000000114e537c24 */ /* 0x000fc8000f8e0253 */
        /* <DEDUP_REMOVED lines=8> */
.L_x_126:
[----:B------:R-:W-:-:S07]  /*a3e0*/  PRMT R78, RZ, 0x7610, R78 ;  /* 0x00007610ff4e7816 */ /* 0x000fce000000004e */
.L_x_127:
[----:B------:R-:W-:Y:S05]  /*a3f0*/  BSYNC.RECONVERGENT B0 ;  /* 0x0000000000007941 */ /* 0x000fea0003800200 */
.L_x_125:
[----:B-----5:R1:W-:Y:S01]  /*a400*/  STS.U16 [R191+0x900], R78 ;  /* 0x0009004ebf007388 */ /* 0x0203e20000000400 */
[----:B------:R-:W-:Y:S04]  /*a410*/  BSSY.RECONVERGENT B0, `(.L_x_128) ;  /* 0x0000018000007945 */ /* 0x000fe80003800200 */
[----:B------:R-:W-:Y:S05]  /*a420*/  @P1 BRA `(.L_x_129) ;  /* 0x0000000000541947 */ /* 0x000fea0003800000 */
[----:B01----:R-:W2:Y:S01]  /*a430*/  LDG.E.64.CONSTANT R78, desc[UR20][R160.64] ;  /* 0x00000014a04e7981 */ /* 0x003ea2000c1e9b00 */
        /* <DEDUP_REMOVED lines=20> */
.L_x_129:
[----:B-1----:R-:W-:-:S07]  /*a580*/  PRMT R78, RZ, 0x7610, R78 ;  /* 0x00007610ff4e7816 */ /* 0x002fce000000004e */
.L_x_130:
[----:B------:R-:W-:Y:S05]  /*a590*/  BSYNC.RECONVERGENT B0 ;  /* 0x0000000000007941 */ /* 0x000fea0003800200 */
.L_x_128:
        /* <DEDUP_REMOVED lines=24> */
.L_x_132:
[----:B--2---:R-:W-:-:S07]  /*a720*/  PRMT R78, RZ, 0x7610, R78 ;  /* 0x00007610ff4e7816 */ /* 0x004fce000000004e */
.L_x_133:
[----:B------:R-:W-:Y:S05]  /*a730*/  BSYNC.RECONVERGENT B0 ;  /* 0x0000000000007941 */ /* 0x000fea0003800200 */
.L_x_131:
[----:B-----5:R3:W-:Y:S01]  /*a740*/  STS.U16 [R191+0x904], R78 ;  /* 0x0009044ebf007388 */ /* 0x0207e20000000400 */
[----:B------:R-:W-:Y:S04]  /*a750*/  BSSY.RECONVERGENT B0, `(.L_x_134) ;  /* 0x0000018000007945 */ /* 0x000fe80003800200 */
[----:B------:R-:W-:Y:S05]  /*a760*/  @P1 BRA `(.L_x_135) ;  /* 0x0000000000541947 */ /* 0x000fea0003800000 */
[----:B0123--:R-:W2:Y:S01]  /*a770*/  LDG.E.64.CONSTANT R78, desc[UR20][R160.64] ;  /* 0x00000014a04e7981 */ /* 0x00fea2000c1e9b00 */
[----:B------:R-:W-:Y:S02]  /*a780*/  MOV R80, R152 ;  /* 0x0000009800507202 */ /* 0x000fe40000000f00 */
[----:B------:R-:W-:Y:S01]  /*a790*/  MOV R81, R189 ;  /* 0x000000bd00517202 */ /* 0x000fe20000000f00 */
[C---:B--2---:R-:W-:Y:S02]  /*a7a0*/  IMAD R83, R78.reuse, UR9, RZ ;  /* 0x000000094e537c24 */ /* 0x044fe4000f8e02ff */
[----:B------:R-:W-:Y:S01]  /*a7b0*/  IMAD.WIDE.U32 R80, R78, UR10, R80 ;  /* 0x0000000a4e507c25 */ /* 0x000fe2000f8e0050 */
[----:B------:R-:W-:-:S03]  /*a7c0*/  MOV R78, R76 ;  /* 0x0000004c004e7202 */ /* 0x000fc60000000f00 */
[----:B------:R-:W-:Y:S02]  /*a7d0*/  IMAD R83, R79, UR10, R83 ;  /* 0x0000000a4f537c24 */ /* 0x000fe4000f8e0253 */
        /* <DEDUP_REMOVED lines=14> */
.L_x_135:
[----:B------:R-:W-:-:S07]  /*a8c0*/  PRMT R80, RZ, 0x7610, R80 ;  /* 0x00007610ff507816 */ /* 0x000fce0000000050 */
.L_x_136:
[----:B------:R-:W-:Y:S05]  /*a8d0*/  BSYNC.RECONVERGENT B0 ;  /* 0x0000000000007941 */ /* 0x000fea0003800200 */
.L_x_134:
        /* <DEDUP_REMOVED lines=29> */
.L_x_138:
[----:B------:R-:W-:-:S07]  /*aab0*/  PRMT R80, RZ, 0x7610, R80 ;  /* 0x00007610ff507816 */ /* 0x000fce0000000050 */
.L_x_139:
[----:B------:R-:W-:Y:S05]  /*aac0*/  BSYNC.RECONVERGENT B0 ;  /* 0x0000000000007941 */ /* 0x000fea0003800200 */
.L_x_137:
        /* <DEDUP_REMOVED lines=24> */
.L_x_141:
[----:B-1----:R-:W-:-:S07]  /*ac50*/  PRMT R80, RZ, 0x7610, R80 ;  /* 0x00007610ff507816 */ /* 0x002fce0000000050 */
.L_x_142:
[----:B------:R-:W-:Y:S05]  /*ac60*/  BSYNC.RECONVERGENT B0 ;  /* 0x0000000000007941 */ /* 0x000fea0003800200 */
.L_x_140:
        /* <DEDUP_REMOVED lines=24> */
.L_x_144:
[----:B--2---:R-:W-:-:S07]  /*adf0*/  PRMT R80, RZ, 0x7610, R80 ;  /* 0x00007610ff507816 */ /* 0x004fce0000000050 */
.L_x_145:
[----:B------:R-:W-:Y:S05]  /*ae00*/  BSYNC.RECONVERGENT B0 ;  /* 0x0000000000007941 */ /* 0x000fea0003800200 */
.L_x_143:
        /* <DEDUP_REMOVED lines=24> */
.L_x_147:
[----:B------:R-:W-:-:S07]  /*af90*/  PRMT R82, RZ, 0x7610, R82 ;  /* 0x00007610ff527816 */ /* 0x000fce0000000052 */
.L_x_148:
[----:B------:R-:W-:Y:S05]  /*afa0*/  BSYNC.RECONVERGENT B0 ;  /* 0x0000000000007941 */ /* 0x000fea0003800200 */
.L_x_146:
[----:B---34-:R-:W-:Y:S01]  /*afb0*/  LOP3.LUT R80, R203, 0xffff, RZ, 0xc0, !PT ;  /* 0x0000ffffcb507812 */ /* 0x018fe200078ec0ff */
[----:B-----5:R3:W-:Y:S01]  /*afc0*/  STS.U16 [R191+0xa06], R82 ;  /* 0x000a0652bf007388 */ /* 0x0207e20000000400 */
[----:B------:R-:W-:Y:S01]  /*afd0*/  LOP3.LUT R216, R216, 0xffffefff, RZ, 0xc0, !PT ;  /* 0xffffefffd8d87812 */ /* 0x000fe200078ec0ff */
[----:B------:R-:W-:Y:S01]  /*afe0*/  BSSY.RECONVERGENT B0, `(.L_x_149) ;  /* 0x000001b000007945 */ /* 0x000fe20003800200 */
[----:B------:R-:W-:-:S05]  /*aff0*/  IADD3 R80, P0, PT, R80, UR12, RZ ;  /* 0x0000000c50507c10 */ /* 0x000fca000ff1e0ff */
[----:B012---:R-:W-:Y:S01]  /*b000*/  IMAD.X R81, RZ, RZ, UR15, P0 ;  /* 0x0000000fff517e24 */ /* 0x007fe200080e06ff */
        /* <DEDUP_REMOVED lines=23> */
.L_x_150:
[----:B------:R-:W-:-:S07]  /*b180*/  PRMT R82, RZ, 0x7610, R82 ;  /* 0x00007610ff527816 */ /* 0x000fce0000000052 */
.L_x_151:
[----:B------:R-:W-:Y:S05]  /*b190*/  BSYNC.RECONVERGENT B0 ;  /* 0x0000000000007941 */ /* 0x000fea0003800200 */
.L_x_149:
        /* <DEDUP_REMOVED lines=24> */
.L_x_153:
[----:B-1----:R-:W-:-:S07]  /*b320*/  PRMT R82, RZ, 0x7610, R82 ;  /* 0x00007610ff527816 */ /* 0x002fce0000000052 */
.L_x_154:
[----:B------:R-:W-:Y:S05]  /*b330*/  BSYNC.RECONVERGENT B0 ;  /* 0x0000000000007941 */ /* 0x000fea0003800200 */
.L_x_152:
        /* <DEDUP_REMOVED lines=29> */
.L_x_156:
[----:B--2---:R-:W-:-:S07]  /*b510*/  PRMT R82, RZ, 0x7610, R82 ;  /* 0x00007610ff527816 */ /* 0x004fce0000000052 */
.L_x_157:
[----:B------:R-:W-:Y:S05]  /*b520*/  BSYNC.RECONVERGENT B0 ;  /* 0x0000000000007941 */ /* 0x000fea0003800200 */
.L_x_155:
        /* <DEDUP_REMOVED lines=29> */
.L_x_159:
[----:B------:R-:W-:-:S07]  /*b700*/  PRMT R84, RZ, 0x7610, R84 ;  /* 0x00007610ff547816 */ /* 0x000fce0000000054 */
.L_x_160:
[----:B------:R-:W-:Y:S05]  /*b710*/  BSYNC.RECONVERGENT B0 ;  /* 0x0000000000007941 */ /* 0x000fea0003800200 */
.L_x_158:
        /* <DEDUP_REMOVED lines=14> */
[----:B0-----:R-:W-:Y:S01]  /*b800*/  IMAD R163, R84, 0x60, RZ ;  /* 0x0000006054a37824 */ /* 0x001fe200078e02ff */
[----:B------:R-:W-:-:S04]  /*b810*/  MOV R84, R152 ;  /* 0x0000009800547202 */ /* 0x000fc80000000f00 */
[----:B------:R-:W-:-:S05]  /*b820*/  IADD3 R162, P0, PT, R163, R162, RZ ;  /* 0x000000a2a3a27210 */ /* 0x000fca0007f1e0ff */
[----:B------:R-:W-:Y:S02]  /*b830*/  IMAD.X R163, RZ, RZ, RZ, P0 ;  /* 0x000000ffffa37224 */ /* 0x000fe400000e06ff */
        /* <DEDUP_REMOVED lines=16> */
.L_x_162:
[----:B------:R-:W-:-:S07]  /*b940*/  PRMT R84, RZ, 0x7610, R84 ;  /* 0x00007610ff547816 */ /* 0x000fce0000000054 */
.L_x_163:
[----:B------:R-:W-:Y:S05]  /*b950*/  BSYNC.RECONVERGENT B0 ;  /* 0x0000000000007941 */ /* 0x000fea0003800200 */
.L_x_161:
        /* <DEDUP_REMOVED lines=29> */
.L_x_165:
[----:B-1----:R-:W-:-:S07]  /*bb30*/  PRMT R84, RZ, 0x7610, R84 ;  /* 0x00007610ff547816 */ /* 0x002fce0000000054 */
.L_x_166:
[----:B------:R-:W-:Y:S05]  /*bb40*/  BSYNC.RECONVERGENT B0 ;  /* 0x0000000000007941 */ /* 0x000fea0003800200 */
.L_x_164:
        /* <DEDUP_REMOVED lines=29> */
.L_x_168:
[----:B--2---:R-:W-:-:S07]  /*bd20*/  PRMT R84, RZ, 0x7610, R84 ;  /* 0x00007610ff547816 */ /* 0x004fce0000000054 */
.L_x_169:
[----:B------:R-:W-:Y:S05]  /*bd30*/  BSYNC.RECONVERGENT B0 ;  /* 0x0000000000007941 */ /* 0x000fea0003800200 */
.L_x_167:
        /* <DEDUP_REMOVED lines=29> */
.L_x_171:
[----:B------:R-:W-:-:S07]  /*bf10*/  PRMT R86, RZ, 0x7610, R86 ;  /* 0x00007610ff567816 */ /* 0x000fce0000000056 */
.L_x_172:
[----:B------:R-:W-:Y:S05]  /*bf20*/  BSYNC.RECONVERGENT B0 ;  /* 0x0000000000007941 */ /* 0x000fea0003800200 */
.L_x_170:
        /* <DEDUP_REMOVED lines=34> */
.L_x_174:
[----:B------:R-:W-:-:S07]  /*c150*/  PRMT R86, RZ, 0x7610, R86 ;  /* 0x00007610ff567816 */ /* 0x000fce0000000056 */
.L_x_175:
[----:B------:R-:W-:Y:S05]  /*c160*/  BSYNC.RECONVERGENT B0 ;  /* 0x0000000000007941 */ /* 0x000fea0003800200 */
.L_x_173:
        /* <DEDUP_REMOVED lines=29> */
.L_x_177:
[----:B-1----:R-:W-:-:S07]  /*c340*/  PRMT R86, RZ, 0x7610, R86 ;  /* 0x00007610ff567816 */ /* 0x002fce0000000056 */
.L_x_178:
[----:B------:R-:W-:Y:S05]  /*c350*/  BSYNC.RECONVERGENT B0 ;  /* 0x0000000000007941 */ /* 0x000fea0003800200 */
.L_x_176:
        /* <DEDUP_REMOVED lines=29> */
.L_x_180:
[----:B--2---:R-:W-:-:S07]  /*c530*/  PRMT R86, RZ, 0x7610, R86 ;  /* 0x00007610ff567816 */ /* 0x004fce0000000056 */
.L_x_181:
[----:B------:R-:W-:Y:S05]  /*c540*/  BSYNC.RECONVERGENT B0 ;  /* 0x0000000000007941 */ /* 0x000fea0003800200 */
.L_x_179:
[----:B-----5:R3:W-:Y:S01]  /*c550*/  STS.U16 [R191+0xd04], R86 ;  /* 0x000d0456bf007388 */ /* 0x0207e20000000400 */
[----:B------:R-:W-:Y:S04]  /*c560*/  BSSY.RECONVERGENT B0, `(.L_x_182) ;  /* 0x000001d000007945 */ /* 0x000fe80003800200 */
[----:B------:R-:W-:Y:S05]  /*c570*/  @P1 BRA `(.L_x_183) ;  /* 0x0000000000681947 */ /* 0x000fea0003800000 */
[----:B---3--:R-:W3:Y:S01]  /*c580*/  S2R R86, SR_CTAID.Y ;  /* 0x0000000000567919 */ /* 0x008ee20000002600 */
[----:B------:R-:W-:Y:S01]  /*c590*/  LOP3.LUT R164, R37, 0xffff, RZ, 0xc0, !PT ;  /* 0x0000ffff25a47812 */ /* 0x000fe200078ec0ff */
[----:B---3--:R-:W-:Y:S02]  /*c5a0*/  IMAD R165, R86, 0x60, RZ ;  /* 0x0000006056a57824 */ /* 0x008fe400078e02ff */
[----:B012---:R-:W2:Y:S01]  /*c5b0*/  LDG.E.64.CONSTANT R86, desc[UR20][R160.64] ;  /* 0x00000014a0567981 */ /* 0x007ea2000c1e9b00 */
        /* <DEDUP_REMOVED lines=22> */
.L_x_183:
[----:B------:R-:W-:-:S07]  /*c720*/  PRMT R162, RZ, 0x7610, R162 ;  /* 0x00007610ffa27816 */ /* 0x000fce00000000a2 */
.L_x_184:
[----:B------:R-:W-:Y:S05]  /*c730*/  BSYNC.RECONVERGENT B0 ;  /* 0x0000000000007941 */ /* 0x000fea0003800200 */
.L_x_182:
        /* <DEDUP_REMOVED lines=20> */
[----:B------:R-:W-:-:S04]  /*c880*/  IMAD R169, R165, UR10, R169 ;  /* 0x0000000aa5a97c24 */ /* 0x000fc8000f8e02a9 */
[----:B------:R-:W-:-:S04]  /*c890*/  IMAD.IADD R169, R163, 0x1, R169 ;  /* 0x00000001a3a97824 */ /* 0x000fc800078e02a9 */
        /* <DEDUP_REMOVED lines=12> */
.L_x_186:
[----:B------:R-:W-:-:S07]  /*c960*/  PRMT R162, RZ, 0x7610, R162 ;  /* 0x00007610ffa27816 */ /* 0x000fce00000000a2 */
.L_x_187:
[----:B------:R-:W-:Y:S05]  /*c970*/  BSYNC.RECONVERGENT B0 ;  /* 0x0000000000007941 */ /* 0x000fea0003800200 */
.L_x_185:
        /* <DEDUP_REMOVED lines=29> */
.L_x_189:
[----:B-1----:R-:W-:-:S07]  /*cb50*/  PRMT R162, RZ, 0x7610, R162 ;  /* 0x00007610ffa27816 */ /* 0x002fce00000000a2 */
.L_x_190:
[----:B------:R-:W-:Y:S05]  /*cb60*/  BSYNC.RECONVERGENT B0 ;  /* 0x0000000000007941 */ /* 0x000fea0003800200 */
.L_x_188:
        /* <DEDUP_REMOVED lines=29> */
.L_x_192:
[----:B-1----:R-:W-:-:S07]  /*cd40*/  PRMT R162, RZ, 0x7610, R162 ;  /* 0x00007610ffa27816 */ /* 0x002fce00000000a2 */
.L_x_193:
[----:B------:R-:W-:Y:S05]  /*cd50*/  BSYNC.RECONVERGENT B0 ;  /* 0x0000000000007941 */ /* 0x000fea0003800200 */
.L_x_191:
        /* <DEDUP_REMOVED lines=29> */
.L_x_195:
[----:B------:R-:W-:-:S07]  /*cf30*/  PRMT R164, RZ, 0x7610, R164 ;  /* 0x00007610ffa47816 */ /* 0x000fce00000000a4 */
.L_x_196:
[----:B------:R-:W-:Y:S05]  /*cf40*/  BSYNC.RECONVERGENT B0 ;  /* 0x0000000000007941 */ /* 0x000fea0003800200 */
.L_x_194:
[----:B01----:R-:W-:Y:S01]  /*cf50*/  LOP3.LUT R162, R207, 0xffff, RZ, 0xc0, !PT ;  /* 0x0000ffffcfa27812 */ /* 0x003fe200078ec0ff */
[----:B-----5:R0:W-:Y:S01]  /*cf60*/  STS.U16 [R191+0xe06], R164 ;  /* 0x000e06a4bf007388 */ /* 0x0201e20000000400 */
[----:B------:R-:W-:Y:S01]  /*cf70*/  LOP3.LUT R216, R216, 0xfffffeff, RZ, 0xc0, !PT ;  /* 0xfffffeffd8d87812 */ /* 0x000fe200078ec0ff */
[----:B------:R-:W-:Y:S01]  /*cf80*/  BSSY.RECONVERGENT B0, `(.L_x_197) ;  /* 0x0000020000007945 */ /* 0x000fe20003800200 */
[----:B------:R-:W-:-:S04]  /*cf90*/  IADD3 R162, P0, PT, R162, UR12, RZ ;  /* 0x0000000ca2a27c10 */ /* 0x000fc8000ff1e0ff */
[----:B------:R-:W-:Y:S02]  /*cfa0*/  IADD3.X R163, PT, PT, RZ, UR15, RZ, P0, !PT ;  /* 0x0000000fffa37c10 */ /* 0x000fe400087fe4ff */
[----:B------:R-:W-:-:S04]  /*cfb0*/  ISETP.GT.U32.AND P0, PT, R162, R4, PT ;  /* 0x00000004a200720c */ /* 0x000fc80003f04070 */
[----:B------:R-:W-:-:S13]  /*cfc0*/  ISETP.GT.AND.EX P1, PT, R163, R5, PT, P0 ;  /* 0x00000005a300720c */ /* 0x000fda0003f24300 */
[----:B------:R-:W-:Y:S01]  /*cfd0*/  @P1 LOP3.LUT R216, R216, 0x100, RZ, 0xfc, !PT ;  /* 0x00000100d8d81812 */ /* 0x000fe200078efcff */
[----:B0-----:R-:W-:Y:S06]  /*cfe0*/  @P1 BRA `(.L_x_198) ;  /* 0x0000000000601947 */ /* 0x001fec0003800000 */
        /* <DEDUP_REMOVED lines=24> */
.L_x_198:
[----:B------:R-:W-:-:S07]  /*d170*/  PRMT R164, RZ, 0x7610, R164 ;  /* 0x00007610ffa47816 */ /* 0x000fce00000000a4 */
.L_x_199:
[----:B------:R-:W-:Y:S05]  /*d180*/  BSYNC.RECONVERGENT B0 ;  /* 0x0000000000007941 */ /* 0x000fea0003800200 */
.L_x_197:
        /* <DEDUP_REMOVED lines=29> */
.L_x_201:
[----:B-1----:R-:W-:-:S07]  /*d360*/  PRMT R164, RZ, 0x7610, R164 ;  /* 0x00007610ffa47816 */ /* 0x002fce00000000a4 */
.L_x_202:
[----:B------:R-:W-:Y:S05]  /*d370*/  BSYNC.RECONVERGENT B0 ;  /* 0x0000000000007941 */ /* 0x000fea0003800200 */
.L_x_200:
        /* <DEDUP_REMOVED lines=29> */
.L_x_204:
[----:B-1----:R-:W-:-:S07]  /*d550*/  PRMT R164, RZ, 0x7610, R164 ;  /* 0x00007610ffa47816 */ /* 0x002fce00000000a4 */
.L_x_205:
[----:B------:R-:W-:Y:S05]  /*d560*/  BSYNC.RECONVERGENT B0 ;  /* 0x0000000000007941 */ /* 0x000fea0003800200 */
.L_x_203:
        /* <DEDUP_REMOVED lines=29> */
.L_x_207:
[----:B------:R-:W-:-:S07]  /*d740*/  PRMT R166, RZ, 0x7610, R166 ;  /* 0x00007610ffa67816 */ /* 0x000fce00000000a6 */
.L_x_208:
[----:B------:R-:W-:Y:S05]  /*d750*/  BSYNC.RECONVERGENT B0 ;  /* 0x0000000000007941 */ /* 0x000fea0003800200 */
.L_x_206:
        /* <DEDUP_REMOVED lines=34> */
.L_x_210:
[----:B------:R-:W-:-:S07]  /*d980*/  PRMT R166, RZ, 0x7610, R166 ;  /* 0x00007610ffa67816 */ /* 0x000fce00000000a6 */
.L_x_211:
[----:B------:R-:W-:Y:S05]  /*d990*/  BSYNC.RECONVERGENT B0 ;  /* 0x0000000000007941 */ /* 0x000fea0003800200 */
.L_x_209:
        /* <DEDUP_REMOVED lines=29> */
.L_x_213:
[----:B-1----:R-:W-:-:S07]  /*db70*/  PRMT R166, RZ, 0x7610, R166 ;  /* 0x00007610ffa67816 */ /* 0x002fce00000000a6 */
.L_x_214:
[----:B------:R-:W-:Y:S05]  /*db80*/  BSYNC.RECONVERGENT B0 ;  /* 0x0000000000007941 */ /* 0x000fea0003800200 */
.L_x_212:
        /* <DEDUP_REMOVED lines=29> */
.L_x_216:
[----:B-1----:R-:W-:-:S07]  /*dd60*/  PRMT R166, RZ, 0x7610, R166 ;  /* 0x00007610ffa67816 */ /* 0x002fce00000000a6 */
.L_x_217:
[----:B------:R-:W-:Y:S05]  /*dd70*/  BSYNC.RECONVERGENT B0 ;  /* 0x0000000000007941 */ /* 0x000fea0003800200 */
.L_x_215:
        /* <DEDUP_REMOVED lines=29> */
.L_x_219:
[----:B------:R-:W-:-:S07]  /*df50*/  PRMT R168, RZ, 0x7610, R168 ;  /* 0x00007610ffa87816 */ /* 0x000fce00000000a8 */
.L_x_220:
[----:B------:R-:W-:Y:S05]  /*df60*/  BSYNC.RECONVERGENT B0 ;  /* 0x0000000000007941 */ /* 0x000fea0003800200 */
.L_x_218:
        /* <DEDUP_REMOVED lines=34> */
.L_x_222:
[----:B------:R-:W-:-:S07]  /*e190*/  PRMT R168, RZ, 0x7610, R168 ;  /* 0x00007610ffa87816 */ /* 0x000fce00000000a8 */
.L_x_223:
[----:B------:R-:W-:Y:S05]  /*e1a0*/  BSYNC.RECONVERGENT B0 ;  /* 0x0000000000007941 */ /* 0x000fea0003800200 */
.L_x_221:
        /* <DEDUP_REMOVED lines=29> */
.L_x_225:
[----:B-1----:R-:W-:-:S07]  /*e380*/  PRMT R168, RZ, 0x7610, R168 ;  /* 0x00007610ffa87816 */ /* 0x002fce00000000a8 */
.L_x_226:
[----:B------:R-:W-:Y:S05]  /*e390*/  BSYNC.RECONVERGENT B0 ;  /* 0x0000000000007941 */ /* 0x000fea0003800200 */
.L_x_224:
        /* <DEDUP_REMOVED lines=29> */
.L_x_228:
[----:B-1----:R-:W-:-:S07]  /*e570*/  PRMT R168, RZ, 0x7610, R168 ;  /* 0x00007610ffa87816 */ /* 0x002fce00000000a8 */
.L_x_229:
[----:B------:R-:W-:Y:S05]  /*e580*/  BSYNC.RECONVERGENT B0 ;  /* 0x0000000000007941 */ /* 0x000fea0003800200 */
.L_x_227:
        /* <DEDUP_REMOVED lines=29> */
.L_x_231:
[----:B------:R-:W-:-:S07]  /*e760*/  PRMT R170, RZ, 0x7610, R170 ;  /* 0x00007610ffaa7816 */ /* 0x000fce00000000aa */
.L_x_232:
[----:B------:R-:W-:Y:S05]  /*e770*/  BSYNC.RECONVERGENT B0 ;  /* 0x0000000000007941 */ /* 0x000fea0003800200 */
.L_x_230:
[----:B01----:R-:W-:Y:S01]  /*e780*/  LOP3.LUT R168, R210, 0xffff, RZ, 0xc0, !PT ;  /* 0x0000ffffd2a87812 */ /* 0x003fe200078ec0ff */
[----:B-----5:R0:W-:Y:S01]  /*e790*/  STS.U16 [R191+0x1106], R170 ;  /* 0x001106aabf007388 */ /* 0x0201e20000000400 */
[----:B------:R-:W-:Y:S02]  /*e7a0*/  BSSY.RECONVERGENT B0, `(.L_x_233) ;  /* 0x000001f000007945 */ /* 0x000fe40003800200 */
[----:B------:R-:W-:-:S05]  /*e7b0*/  IADD3 R168, P0, PT, R168, UR12, RZ ;  /* 0x0000000ca8a87c10 */ /* 0x000fca000ff1e0ff */
[----:B------:R-:W-:Y:S01]  /*e7c0*/  IMAD.X R169, RZ, RZ, UR15, P0 ;  /* 0x0000000fffa97e24 */ /* 0x000fe200080e06ff */
[----:B------:R-:W-:-:S04]  /*e7d0*/  ISETP.GT.U32.AND P0, PT, R168, R4, PT ;  /* 0x00000004a800720c */ /* 0x000fc80003f04070 */
[----:B------:R-:W-:-:S13]  /*e7e0*/  ISETP.GT.AND.EX P0, PT, R169, R5, PT, P0 ;  /* 0x00000005a900720c */ /* 0x000fda0003f04300 */
[----:B0-----:R-:W-:Y:S05]  /*e7f0*/  @P0 BRA `(.L_x_234) ;  /* 0x0000000000600947 */ /* 0x001fea0003800000 */
        /* <DEDUP_REMOVED lines=24> */
.L_x_234:
[----:B------:R-:W-:-:S07]  /*e980*/  PRMT R170, RZ, 0x7610, R170 ;  /* 0x00007610ffaa7816 */ /* 0x000fce00000000aa */
.L_x_235:
[----:B------:R-:W-:Y:S05]  /*e990*/  BSYNC.RECONVERGENT B0 ;  /* 0x0000000000007941 */ /* 0x000fea0003800200 */
.L_x_233:
        /* <DEDUP_REMOVED lines=29> */
.L_x_237:
[----:B-1----:R-:W-:-:S07]  /*eb70*/  PRMT R170, RZ, 0x7610, R170 ;  /* 0x00007610ffaa7816 */ /* 0x002fce00000000aa */
.L_x_238:
[----:B------:R-:W-:Y:S05]  /*eb80*/  BSYNC.RECONVERGENT B0 ;  /* 0x0000000000007941 */ /* 0x000fea0003800200 */
.L_x_236:
        /* <DEDUP_REMOVED lines=29> */
.L_x_240:
[----:B-1----:R-:W-:-:S07]  /*ed60*/  PRMT R170, RZ, 0x7610, R170 ;  /* 0x00007610ffaa7816 */ /* 0x002fce00000000aa */
.L_x_241:
[----:B------:R-:W-:Y:S05]  /*ed70*/  BSYNC.RECONVERGENT B0 ;  /* 0x0000000000007941 */ /* 0x000fea0003800200 */
.L_x_239:
        /* <DEDUP_REMOVED lines=29> */
.L_x_243:
[----:B------:R-:W-:-:S07]  /*ef50*/  PRMT R172, RZ, 0x7610, R172 ;  /* 0x00007610ffac7816 */ /* 0x000fce00000000ac */
.L_x_244:
[----:B------:R-:W-:Y:S05]  /*ef60*/  BSYNC.RECONVERGENT B0 ;  /* 0x0000000000007941 */ /* 0x000fea0003800200 */
.L_x_242:
[----:B01----:R-:W-:Y:S01]  /*ef70*/  LOP3.LUT R170, R211, 0xffff, RZ, 0xc0, !PT ;  /* 0x0000ffffd3aa7812 */ /* 0x003fe200078ec0ff */
[----:B-----5:R0:W-:Y:S01]  /*ef80*/  STS.U16 [R191+0x1206], R172 ;  /* 0x001206acbf007388 */ /* 0x0201e20000000400 */
[----:B------:R-:W-:Y:S02]  /*ef90*/  BSSY.RECONVERGENT B0, `(.L_x_245) ;  /* 0x000001f000007945 */ /* 0x000fe40003800200 */
[----:B------:R-:W-:-:S04]  /*efa0*/  IADD3 R170, P1, PT, R170, UR12, RZ ;  /* 0x0000000caaaa7c10 */ /* 0x000fc8000ff3e0ff */
[----:B------:R-:W-:Y:S02]  /*efb0*/  IADD3.X R171, PT, PT, RZ, UR15, RZ, P1, !PT ;  /* 0x0000000fffab7c10 */ /* 0x000fe40008ffe4ff */
        /* <DEDUP_REMOVED lines=27> */
.L_x_246:
[----:B------:R-:W-:-:S07]  /*f170*/  PRMT R172, RZ, 0x7610, R172 ;  /* 0x00007610ffac7816 */ /* 0x000fce00000000ac */
.L_x_247:
[----:B------:R-:W-:Y:S05]  /*f180*/  BSYNC.RECONVERGENT B0 ;  /* 0x0000000000007941 */ /* 0x000fea0003800200 */
.L_x_245:
        /* <DEDUP_REMOVED lines=29> */
.L_x_249:
[----:B-1----:R-:W-:-:S07]  /*f360*/  PRMT R172, RZ, 0x7610, R172 ;  /* 0x00007610ffac7816 */ /* 0x002fce00000000ac */
.L_x_250:
[----:B------:R-:W-:Y:S05]  /*f370*/  BSYNC.RECONVERGENT B0 ;  /* 0x0000000000007941 */ /* 0x000fea0003800200 */
.L_x_248:
        /* <DEDUP_REMOVED lines=29> */
.L_x_252:
[----:B-1----:R-:W-:-:S07]  /*f550*/  PRMT R172, RZ, 0x7610, R172 ;  /* 0x00007610ffac7816 */ /* 0x002fce00000000ac */
.L_x_253:
[----:B------:R-:W-:Y:S05]  /*f560*/  BSYNC.RECONVERGENT B0 ;  /* 0x0000000000007941 */ /* 0x000fea0003800200 */
.L_x_251:
        /* <DEDUP_REMOVED lines=29> */
.L_x_255:
[----:B------:R-:W-:-:S07]  /*f740*/  PRMT R174, RZ, 0x7610, R174 ;  /* 0x00007610ffae7816 */ /* 0x000fce00000000ae */
.L_x_256:
[----:B------:R-:W-:Y:S05]  /*f750*/  BSYNC.RECONVERGENT B0 ;  /* 0x0000000000007941 */ /* 0x000fea0003800200 */
.L_x_254:
        /* <DEDUP_REMOVED lines=32> */
.L_x_258:
[----:B------:R-:W-:-:S07]  /*f960*/  PRMT R174, RZ, 0x7610, R174 ;  /* 0x00007610ffae7816 */ /* 0x000fce00000000ae */
.L_x_259:
[----:B------:R-:W-:Y:S05]  /*f970*/  BSYNC.RECONVERGENT B0 ;  /* 0x0000000000007941 */ /* 0x000fea0003800200 */
.L_x_257:
        /* <DEDUP_REMOVED lines=29> */
.L_x_261:
[----:B-1----:R-:W-:-:S07]  /*fb50*/  PRMT R174, RZ, 0x7610, R174 ;  /* 0x00007610ffae7816 */ /* 0x002fce00000000ae */
.L_x_262:
[----:B------:R-:W-:Y:S05]  /*fb60*/  BSYNC.RECONVERGENT B0 ;  /* 0x0000000000007941 */ /* 0x000fea0003800200 */
.L_x_260:
        /* <DEDUP_REMOVED lines=29> */
.L_x_264:
[----:B-1----:R-:W-:-:S07]  /*fd40*/  PRMT R174, RZ, 0x7610, R174 ;  /* 0x00007610ffae7816 */ /* 0x002fce00000000ae */
.L_x_265:
[----:B------:R-:W-:Y:S05]  /*fd50*/  BSYNC.RECONVERGENT B0 ;  /* 0x0000000000007941 */ /* 0x000fea0003800200 */
.L_x_263:
        /* <DEDUP_REMOVED lines=29> */
.L_x_267:
[----:B------:R-:W-:-:S07]  /*ff30*/  PRMT R176, RZ, 0x7610, R176 ;  /* 0x00007610ffb07816 */ /* 0x000fce00000000b0 */
.L_x_268:
[----:B------:R-:W-:Y:S05]  /*ff40*/  BSYNC.RECONVERGENT B0 ;  /* 0x0000000000007941 */ /* 0x000fea0003800200 */
.L_x_266:
        /* <DEDUP_REMOVED lines=32> */
.L_x_270:
[----:B------:R-:W-:-:S07]  /*10150*/  PRMT R176, RZ, 0x7610, R176 ;  /* 0x00007610ffb07816 */ /* 0x000fce00000000b0 */
.L_x_271:
[----:B------:R-:W-:Y:S05]  /*10160*/  BSYNC.RECONVERGENT B0 ;  /* 0x0000000000007941 */ /* 0x000fea0003800200 */
.L_x_269:
        /* <DEDUP_REMOVED lines=24> */
.L_x_273:
[----:B-1----:R-:W-:-:S07]  /*102f0*/  PRMT R176, RZ, 0x7610, R176 ;  /* 0x00007610ffb07816 */ /* 0x002fce00000000b0 */
.L_x_274:
[----:B------:R-:W-:Y:S05]  /*10300*/  BSYNC.RECONVERGENT B0 ;  /* 0x0000000000007941 */ /* 0x000fea0003800200 */
.L_x_272:
        /* <DEDUP_REMOVED lines=24> */
.L_x_276:
[----:B-1----:R-:W-:-:S07]  /*10490*/  PRMT R176, RZ, 0x7610, R176 ;  /* 0x00007610ffb07816 */ /* 0x002fce00000000b0 */
.L_x_277:
[----:B------:R-:W-:Y:S05]  /*104a0*/  BSYNC.RECONVERGENT B0 ;  /* 0x0000000000007941 */ /* 0x000fea0003800200 */
.L_x_275:
        /* <DEDUP_REMOVED lines=29> */
.L_x_279:
[----:B------:R-:W-:-:S07]  /*10680*/  PRMT R178, RZ, 0x7610, R178 ;  /* 0x00007610ffb27816 */ /* 0x000fce00000000b2 */
.L_x_280:
[----:B------:R-:W-:Y:S05]  /*10690*/  BSYNC.RECONVERGENT B0 ;  /* 0x0000000000007941 */ /* 0x000fea0003800200 */
.L_x_278:
        /* <DEDUP_REMOVED lines=27> */
.L_x_282:
[----:B------:R-:W-:-:S07]  /*10850*/  PRMT R178, RZ, 0x7610, R178 ;  /* 0x00007610ffb27816 */ /* 0x000fce00000000b2 */
.L_x_283:
[----:B------:R-:W-:Y:S05]  /*10860*/  BSYNC.RECONVERGENT B0 ;  /* 0x0000000000007941 */ /* 0x000fea0003800200 */
.L_x_281:
        /* <DEDUP_REMOVED lines=24> */
.L_x_285:
[----:B-1----:R-:W-:-:S07]  /*109f0*/  PRMT R178, RZ, 0x7610, R178 ;  /* 0x00007610ffb27816 */ /* 0x002fce00000000b2 */
.L_x_286:
[----:B------:R-:W-:Y:S05]  /*10a00*/  BSYNC.RECONVERGENT B0 ;  /* 0x0000000000007941 */ /* 0x000fea0003800200 */
.L_x_284:
        /* <DEDUP_REMOVED lines=29> */
.L_x_288:
[----:B-1----:R-:W-:-:S07]  /*10be0*/  PRMT R178, RZ, 0x7610, R178 ;  /* 0x00007610ffb27816 */ /* 0x002fce00000000b2 */
.L_x_289:
[----:B------:R-:W-:Y:S05]  /*10bf0*/  BSYNC.RECONVERGENT B0 ;  /* 0x0000000000007941 */ /* 0x000fea0003800200 */
.L_x_287:
        /* <DEDUP_REMOVED lines=29> */
.L_x_291:
[----:B------:R-:W-:-:S07]  /*10dd0*/  PRMT R180, RZ, 0x7610, R180 ;  /* 0x00007610ffb47816 */ /* 0x000fce00000000b4 */
.L_x_292:
[----:B------:R-:W-:Y:S05]  /*10de0*/  BSYNC.RECONVERGENT B0 ;  /* 0x0000000000007941 */ /* 0x000fea0003800200 */
.L_x_290:
        /* <DEDUP_REMOVED lines=32> */
.L_x_294:
[----:B------:R-:W-:-:S07]  /*10ff0*/  PRMT R180, RZ, 0x7610, R180 ;  /* 0x00007610ffb47816 */ /* 0x000fce00000000b4 */
.L_x_295:
[----:B------:R-:W-:Y:S05]  /*11000*/  BSYNC.RECONVERGENT B0 ;  /* 0x0000000000007941 */ /* 0x000fea0003800200 */
.L_x_293:
[----:B-----5:R1:W-:Y:S01]  /*11010*/  STS.U16 [R191+0x1700], R180 ;  /* 0x001700b4bf007388 */ /* 0x0203e20000000400 */
[----:B------:R-:W-:Y:S04]  /*11020*/  BSSY.RECONVERGENT B0, `(.L_x_296) ;  /* 0x000001d000007945 */ /* 0x000fe80003800200 */
[----:B------:R-:W-:Y:S05]  /*11030*/  @P5 BRA `(.L_x_297) ;  /* 0x0000000000685947 */ /* 0x000fea0003800000 */
[----:B------:R-:W2:Y:S01]  /*11040*/  LDG.E.64.CONSTANT R182, desc[UR20][R160.64] ;  /* 0x00000014a0b67981 */ /* 0x000ea2000c1e9b00 */
[----:B-1----:R-:W0:Y:S01]  /*11050*/  S2R R180, SR_CTAID.Y ;  /* 0x0000000000b47919 */ /* 0x002e220000002600 */
[----:B------:R-:W-:Y:S01]  /*11060*/  MOV R184, R152 ;  /* 0x0000009800b87202 */ /* 0x000fe20000000f00 */
[----:B------:R-:W-:Y:S02]  /*11070*/  IMAD.MOV.U32 R185, RZ, RZ, R189 ;  /* 0x000000ffffb97224 */ /* 0x000fe400078e00bd */
[----:B0-----:R-:W-:Y:S01]  /*11080*/  IMAD R181, R180, 0x60, RZ ;  /* 0x00000060b4b57824 */ /* 0x001fe200078e02ff */
[----:B------:R-:W-:-:S04]  /*11090*/  LOP3.LUT R180, R187, 0xffff, RZ, 0xc0, !PT ;  /* 0x0000ffffbbb47812 */ /* 0x000fc800078ec0ff */
        /* <DEDUP_REMOVED lines=20> */
.L_x_297:
[----:B-1----:R-:W-:-:S07]  /*111e0*/  PRMT R180, RZ, 0x7610, R180 ;  /* 0x00007610ffb47816 */ /* 0x002fce00000000b4 */
.L_x_298:
[----:B------:R-:W-:Y:S05]  /*111f0*/  BSYNC.RECONVERGENT B0 ;  /* 0x0000000000007941 */ /* 0x000fea0003800200 */
.L_x_296:
        /* <DEDUP_REMOVED lines=24> */
.L_x_300:
[----:B-1----:R-:W-:-:S07]  /*11380*/  PRMT R180, RZ, 0x7610, R180 ;  /* 0x00007610ffb47816 */ /* 0x002fce00000000b4 */
.L_x_301:
[----:B------:R-:W-:Y:S05]  /*11390*/  BSYNC.RECONVERGENT B0 ;  /* 0x0000000000007941 */ /* 0x000fea0003800200 */
.L_x_299:
        /* <DEDUP_REMOVED lines=24> */
.L_x_303:
[----:B------:R-:W-:-:S07]  /*11520*/  PRMT R246, RZ, 0x7610, R246 ;  /* 0x00007610fff67816 */ /* 0x000fce00000000f6 */
.L_x_304:
[----:B------:R-:W-:Y:S05]  /*11530*/  BSYNC.RECONVERGENT B0 ;  /* 0x0000000000007941 */ /* 0x000fea0003800200 */
.L_x_302:
[----:B------:R-:W-:Y:S01]  /*11540*/  ISETP.GE.U32.AND P6, PT, R4, UR12, PT ;  /* 0x0000000c04007c0c */ /* 0x000fe2000bfc6070 */
[----:B------:R-:W-:Y:S01]  /*11550*/  UIADD3 UR13, UP0, UPT, UR12, 0x2, URZ ;  /* 0x000000020c0d7890 */ /* 0x000fe2000ff1e0ff */
[----:B-----5:R-:W-:Y:S01]  /*11560*/  STS.U16 [R191+0x1706], R246 ;  /* 0x001706f6bf007388 */ /* 0x020fe20000000400 */
[----:B------:R-:W-:Y:S01]  /*11570*/  BSSY.RECONVERGENT B0, `(.L_x_305) ;  /* 0x00004fb000007945 */ /* 0x000fe20003800200 */
[----:B------:R-:W-:Y:S01]  /*11580*/  BAR.SYNC.DEFER_BLOCKING 0x0 ;  /* 0x0000000000007b1d */ /* 0x000fe20000010000 */
[----:B------:R-:W-:Y:S01]  /*11590*/  ISETP.GE.AND.EX P6, PT, R5, UR15, PT, P6 ;  /* 0x0000000f05007c0c */ /* 0x000fe2000bfc6360 */
[----:B------:R-:W-:-:S03]  /*115a0*/  UIADD3.X UR14, UPT, UPT, URZ, UR15, URZ, UP0, !UPT ;  /* 0x0000000fff0e7290 */ /* 0x000fc600087fe4ff */
[----:B------:R-:W-:Y:S02]  /*115b0*/  FSEL R242, RZ, -3.40282306073709652508e+38, P6 ;  /* 0xff7ffffdfff27808 */ /* 0x000fe40003000000 */
[----:B------:R-:W-:-:S04]  /*115c0*/  ISETP.GT.U32.AND P6, PT, R4, UR12, PT ;  /* 0x0000000c04007c0c */ /* 0x000fc8000bfc4070 */
[----:B------:R-:W-:-:S04]  /*115d0*/  ISETP.GT.AND.EX P6, PT, R5, UR15, PT, P6 ;  /* 0x0000000f05007c0c */ /* 0x000fc8000bfc4360 */
[----:B------:R-:W-:Y:S02]  /*115e0*/  FSEL R241, RZ, -3.40282306073709652508e+38, P6 ;  /* 0xff7ffffdfff17808 */ /* 0x000fe40003000000 */
[----:B------:R-:W-:Y:S01]  /*115f0*/  ISETP.GE.U32.AND P6, PT, R4, UR13, PT ;  /* 0x0000000d04007c0c */ /* 0x000fe2000bfc6070 */
[----:B------:R-:W-:-:S03]  /*11600*/  UIADD3 UR13, UP0, UPT, UR12, 0x3, URZ ;  /* 0x000000030c0d7890 */ /* 0x000fc6000ff1e0ff */
[C---:B------:R-:W-:Y:S01]  /*11610*/  ISETP.GE.AND.EX P6, PT, R5.reuse, UR14, PT, P6 ;  /* 0x0000000e05007c0c */ /* 0x040fe2000bfc6360 */
[----:B------:R-:W-:Y:S01]  /*11620*/  UIADD3.X UR14, UPT, UPT, URZ, UR15, URZ, UP0, !UPT ;  /* 0x0000000fff0e7290 */ /* 0x000fe200087fe4ff */
[----:B------:R-:W2:Y:S02]  /*11630*/  LDS.U16 R247, [R192] ;  /* 0x00000000c0f77984 */ /* 0x000ea40000000400 */
[----:B------:R-:W-:Y:S02]  /*11640*/  FSEL R240, RZ, -3.40282306073709652508e+38, P6 ;  /* 0xff7ffffdfff07808 */ /* 0x000fe40003000000 */
[----:B------:R-:W-:Y:S01]  /*11650*/  ISETP.GE.U32.AND P6, PT, R4, UR13, PT ;  /* 0x0000000d04007c0c */ /* 0x000fe2000bfc6070 */
[----:B------:R-:W-:Y:S01]  /*11660*/  UIADD3 UR13, UP0, UPT, UR12, 0x4, URZ ;  /* 0x000000040c0d7890 */ /* 0x000fe2000ff1e0ff */
[----:B------:R-:W3:Y:S02]  /*11670*/  LDS.U16 R249, [R192+0x40] ;  /* 0x00004000c0f97984 */ /* 0x000ee40000000400 */
[----:B------:R-:W-:Y:S01]  /*11680*/  ISETP.GE.AND.EX P6, PT, R5, UR14, PT, P6 ;  /* 0x0000000e05007c0c */ /* 0x000fe2000bfc6360 */
[----:B------:R-:W-:Y:S01]  /*11690*/  UIADD3.X UR14, UPT, UPT, URZ, UR15, URZ, UP0, !UPT ;  /* 0x0000000fff0e7290 */ /* 0x000fe200087fe4ff */
[----:B------:R-:W4:Y:S02]  /*116a0*/  LDS.U16 R250, [R192+0x80] ;  /* 0x00008000c0fa7984 */ /* 0x000f240000000400 */
[----:B------:R-:W-:-:S02]  /*116b0*/  FSEL R239, RZ, -3.40282306073709652508e+38, P6 ;  /* 0xff7ffffdffef7808 */ /* 0x000fc40003000000 */
[----:B------:R-:W-:Y:S01]  /*116c0*/  ISETP.GE.U32.AND P6, PT, R4, UR13, PT ;  /* 0x0000000d04007c0c */ /* 0x000fe2000bfc6070 */
[----:B------:R-:W-:-:S03]  /*116d0*/  UIADD3 UR13, UP0, UPT, UR12, 0x5, URZ ;  /* 0x000000050c0d7890 */ /* 0x000fc6000ff1e0ff */
[----:B------:R-:W-:Y:S01]  /*116e0*/  ISETP.GE.AND.EX P6, PT, R5, UR14, PT, P6 ;  /* 0x0000000e05007c0c */ /* 0x000fe2000bfc6360 */
[----:B------:R-:W-:-:S03]  /*116f0*/  UIADD3.X UR14, UPT, UPT, URZ, UR15, URZ, UP0, !UPT ;  /* 0x0000000fff0e7290 */ /* 0x000fc600087fe4ff */
[----:B------:R-:W-:Y:S02]  /*11700*/  FSEL R238, RZ, -3.40282306073709652508e+38, P6 ;  /* 0xff7ffffdffee7808 */ /* 0x000fe40003000000 */
[----:B------:R-:W-:Y:S01]  /*11710*/  ISETP.GE.U32.AND P6, PT, R4, UR13, PT ;  /* 0x0000000d04007c0c */ /* 0x000fe2000bfc6070 */
[----:B------:R-:W-:-:S03]  /*11720*/  UIADD3 UR13, UP0, UPT, UR12, 0x6, URZ ;  /* 0x000000060c0d7890 */ /* 0x000fc6000ff1e0ff */
[----:B------:R-:W-:Y:S01]  /*11730*/  ISETP.GE.AND.EX P6, PT, R5, UR14, PT, P6 ;  /* 0x0000000e05007c0c */ /* 0x000fe2000bfc6360 */
[----:B------:R-:W-:-:S03]  /*11740*/  UIADD3.X UR14, UPT, UPT, URZ, UR15, URZ, UP0, !UPT ;  /* 0x0000000fff0e7290 */ /* 0x000fc600087fe4ff */
[----:B------:R-:W-:Y:S02]  /*11750*/  FSEL R237, RZ, -3.40282306073709652508e+38, P6 ;  /* 0xff7ffffdffed7808 */ /* 0x000fe40003000000 */
[----:B------:R-:W-:Y:S01]  /*11760*/  ISETP.GE.U32.AND P6, PT, R4, UR13, PT ;  /* 0x0000000d04007c0c */ /* 0x000fe2000bfc6070 */
[----:B------:R-:W-:-:S03]  /*11770*/  UIADD3 UR13, UP0, UPT, UR12, 0x7, URZ ;  /* 0x000000070c0d7890 */ /* 0x000fc6000ff1e0ff */
[C---:B------:R-:W-:Y:S01]  /*11780*/  ISETP.GE.AND.EX P6, PT, R5.reuse, UR14, PT, P6 ;  /* 0x0000000e05007c0c */ /* 0x040fe2000bfc6360 */
[----:B------:R-:W-:Y:S01]  /*11790*/  UIADD3.X UR14, UPT, UPT, URZ, UR15, URZ, UP0, !UPT ;  /* 0x0000000fff0e7290 */ /* 0x000fe200087fe4ff */
[----:B--2---:R-:W-:Y:S02]  /*117a0*/  HADD2.F32 R248, -RZ, R247.H0_H0 ;  /* 0x200000f7fff87230 */ /* 0x004fe40000004100 */
[----:B------:R-:W-:Y:S02]  /*117b0*/  FSEL R236, RZ, -3.40282306073709652508e+38, P6 ;  /* 0xff7ffffdffec7808 */ /* 0x000fe40003000000 */
[----:B------:R-:W-:Y:S01]  /*117c0*/  ISETP.GE.U32.AND P6, PT, R4, UR13, PT ;  /* 0x0000000d04007c0c */ /* 0x000fe2000bfc6070 */
[----:B------:R-:W-:Y:S01]  /*117d0*/  UIADD3 UR13, UP0, UPT, UR12, 0x8, URZ ;  /* 0x000000080c0d7890 */ /* 0x000fe2000ff1e0ff */
[----:B---3--:R-:W-:Y:S02]  /*117e0*/  HADD2.F32 R249, -RZ, R249.H0_H0 ;  /* 0x200000f9fff97230 */ /* 0x008fe40000004100 */
[----:B------:R-:W-:Y:S01]  /*117f0*/  ISETP.GE.AND.EX P6, PT, R5, UR14, PT, P6 ;  /* 0x0000000e05007c0c */ /* 0x000fe2000bfc6360 */
[----:B------:R-:W-:Y:S01]  /*11800*/  UIADD3.X UR14, UPT, UPT, URZ, UR15, URZ, UP0, !UPT ;  /* 0x0000000fff0e7290 */ /* 0x000fe200087fe4ff */
[----:B----4-:R-:W-:-:S02]  /*11810*/  HADD2.F32 R250, -RZ, R250.H0_H0 ;  /* 0x200000fafffa7230 */ /* 0x010fc40000004100 */
        /* <DEDUP_REMOVED lines=109> */
[----:B------:R-:W-:Y:S02]  /*11ef0*/  UIADD3.X UR14, UPT, UPT, URZ, UR15, URZ, UP0, !UPT ;  /* 0x0000000fff0e7290 */ /* 0x000fe400087fe4ff */
[----:B------:R-:W-:Y:S01]  /*11f00*/  UIADD3 UR12, UP0, UPT, UR12, 0x1f, URZ ;  /* 0x0000001f0c0c7890 */ /* 0x000fe2000ff1e0ff */
[----:B0-----:R-:W-:Y:S02]  /*11f10*/  FSEL R181, RZ, -3.40282306073709652508e+38, P6 ;  /* 0xff7ffffdffb57808 */ /* 0x001fe40003000000 */
[----:B------:R-:W-:Y:S01]  /*11f20*/  ISETP.GE.U32.AND P6, PT, R4, UR13, PT ;  /* 0x0000000d04007c0c */ /* 0x000fe2000bfc6070 */
[----:B------:R-:W-:-:S03]  /*11f30*/  UIADD3.X UR13, UPT, UPT, URZ, UR15, URZ, UP0, !UPT ;  /* 0x0000000fff0d7290 */ /* 0x000fc600087fe4ff */
[----:B------:R-:W-:Y:S02]  /*11f40*/  ISETP.GE.AND.EX P6, PT, R5, UR14, PT, P6 ;  /* 0x0000000e05007c0c */ /* 0x000fe4000bfc6360 */
[----:B------:R-:W0:Y:S02]  /*11f50*/  S2UR UR14, SR_CgaCtaId ;  /* 0x00000000000e79c3 */ /* 0x000e240000008800 */
[----:B-1----:R-:W-:Y:S02]  /*11f60*/  FSEL R180, RZ, -3.40282306073709652508e+38, P6 ;  /* 0xff7ffffdffb47808 */ /* 0x002fe40003000000 */
[----:B------:R-:W-:-:S04]  /*11f70*/  ISETP.GE.U32.AND P6, PT, R4, UR12, PT ;  /* 0x0000000c04007c0c */ /* 0x000fc8000bfc6070 */
[----:B------:R-:W-:Y:S01]  /*11f80*/  ISETP.GE.AND.EX P6, PT, R5, UR13, PT, P6 ;  /* 0x0000000d05007c0c */ /* 0x000fe2000bfc6360 */
[----:B------:R-:W-:-:S03]  /*11f90*/  UMOV UR13, 0x400 ;  /* 0x00000400000d7882 */ /* 0x000fc60000000000 */
[----:B------:R-:W-:Y:S02]  /*11fa0*/  FSEL R4, RZ, -3.40282306073709652508e+38, P6 ;  /* 0xff7ffffdff047808 */ /* 0x000fe40003000000 */
[----:B------:R-:W-:Y:S01]  /*11fb0*/  ISETP.NE.AND P6, PT, R0, RZ, PT ;  /* 0x000000ff0000720c */ /* 0x000fe20003fc5270 */
[----:B0-----:R-:W-:-:S06]  /*11fc0*/  ULEA UR22, UR14, UR13, 0x18 ;  /* 0x0000000d0e167291 */ /* 0x001fcc000f8ec0ff */
[----:B------:R-:W-:-:S05]  /*11fd0*/  LEA R5, R0, UR22, 0x1 ;  /* 0x0000001600057c11 */ /* 0x000fca000f8e08ff */
[----:B------:R-:W0:Y:S04]  /*11fe0*/  LDS.U16 R245, [R5] ;  /* 0x0000000005f57984 */ /* 0x000e280000000400 */
[----:B------:R-:W1:Y:S04]  /*11ff0*/  LDS.U16 R244, [R5+0x40] ;  /* 0x0000400005f47984 */ /* 0x000e680000000400 */
[----:B------:R-:W2:Y:S01]  /*12000*/  LDS.U16 R243, [R5+0x80] ;  /* 0x0000800005f37984 */ /* 0x000ea20000000400 */
[----:B0-----:R-:W-:Y:S02]  /*12010*/  HADD2.F32 R245, -RZ, R245.H0_H0 ;  /* 0x200000f5fff57230 */ /* 0x001fe40000004100 */
[----:B-1----:R-:W-:-:S03]  /*12020*/  HADD2.F32 R244, -RZ, R244.H0_H0 ;  /* 0x200000f4fff47230 */ /* 0x002fc60000004100 */
[----:B------:R-:W-:Y:S01]  /*12030*/  FMUL R245, R245, R248 ;  /* 0x000000f8f5f57220 */ /* 0x000fe20000400000 */
[----:B--2---:R-:W-:Y:S02]  /*12040*/  HADD2.F32 R243, -RZ, R243.H0_H0 ;  /* 0x200000f3fff37230 */ /* 0x004fe40000004100 */
[----:B------:R-:W-:Y:S01]  /*12050*/  FMUL R249, R244, R249 ;  /* 0x000000f9f4f97220 */ /* 0x000fe20000400000 */
[--C-:B------:R-:W-:Y:S02]  /*12060*/  FFMA R245, R245, 0.10206209868192672729, R242.reuse ;  /* 0x3dd105eff5f57823 */ /* 0x100fe400000000f2 */
[----:B------:R-:W-:Y:S01]  /*12070*/  FMUL R243, R243, R250 ;  /* 0x000000faf3f37220 */ /* 0x000fe20000400000 */
[--C-:B------:R-:W-:Y:S01]  /*12080*/  FFMA R244, R249, 0.10206209868192672729, R242.reuse ;  /* 0x3dd105eff9f47823 */ /* 0x100fe200000000f2 */
[----:B------:R-:W-:Y:S02]  /*12090*/  FADD R245, RZ, R245 ;  /* 0x000000f5fff57221 */ /* 0x000fe40000000000 */
[----:B------:R-:W-:Y:S01]  /*120a0*/  FFMA R243, R243, 0.10206209868192672729, R242 ;  /* 0x3dd105eff3f37823 */ /* 0x000fe200000000f2 */
[----:B------:R-:W-:Y:S01]  /*120b0*/  VOTE.ANY R242, PT, PT ;  /* 0x0000000000f27806 */ /* 0x000fe200038e0100 */
[----:B------:R-:W-:-:S04]  /*120c0*/  FADD R244, R245, R244 ;  /* 0x000000f4f5f47221 */ /* 0x000fc80000000000 */
[----:B------:R-:W-:-:S05]  /*120d0*/  FADD R243, R244, R243 ;  /* 0x000000f3f4f37221 */ /* 0x000fca0000000000 */
[----:B------:R-:W0:Y:S02]  /*120e0*/  SHFL.DOWN PT, R244, R243, 0x10, 0x1f ;  /* 0x0a001f00f3f47f89 */ /* 0x000e2400000e0000 */
[----:B0-----:R-:W-:-:S05]  /*120f0*/  FADD R245, R243, R244 ;  /* 0x000000f4f3f57221 */ /* 0x001fca0000000000 */
[----:B------:R-:W0:Y:S02]  /*12100*/  SHFL.DOWN PT, R244, R245, 0x8, 0x1f ;  /* 0x09001f00f5f47f89 */ /* 0x000e2400000e0000 */
[----:B0-----:R-:W-:-:S05]  /*12110*/  FADD R247, R245, R244 ;  /* 0x000000f4f5f77221 */ /* 0x001fca0000000000 */
[----:B------:R-:W0:Y:S02]  /*12120*/  SHFL.DOWN PT, R244, R247, 0x4, 0x1f ;  /* 0x08801f00f7f47f89 */ /* 0x000e2400000e0000 */
[----:B0-----:R-:W-:-:S05]  /*12130*/  FADD R249, R247, R244 ;  /* 0x000000f4f7f97221 */ /* 0x001fca0000000000 */
[----:B------:R-:W0:Y:S02]  /*12140*/  SHFL.DOWN PT, R244, R249, 0x2, 0x1f ;  /* 0x08401f00f9f47f89 */ /* 0x000e2400000e0000 */
[----:B0-----:R-:W-:-:S05]  /*12150*/  FADD R251, R249, R244 ;  /* 0x000000f4f9fb7221 */ /* 0x001fca0000000000 */
[----:B------:R-:W0:Y:S02]  /*12160*/  SHFL.DOWN PT, R244, R251, 0x1, 0x1f ;  /* 0x08201f00fbf47f89 */ /* 0x000e2400000e0000 */
[----:B0-----:R-:W-:-:S06]  /*12170*/  FADD R244, R251, R244 ;  /* 0x000000f4fbf47221 */ /* 0x001fcc0000000000 */
[----:B------:R-:W0:Y:S04]  /*12180*/  SHFL.IDX PT, R244, R244, RZ, 0x1f ;  /* 0x00001ffff4f47589 */ /* 0x000e2800000e0000 */
[----:B0-----:R-:W-:Y:S04]  /*12190*/  @!P6 STS [UR22+0xc0], R244 ;  /* 0x0000c0f4ff00e988 */ /* 0x001fe80008000816 */
[----:B------:R-:W0:Y:S04]  /*121a0*/  LDS.U16 R245, [R5] ;  /* 0x0000000005f57984 */ /* 0x000e280000000400 */
[----:B------:R-:W1:Y:S04]  /*121b0*/  LDS.U16 R246, [R192+0xc0] ;  /* 0x0000c000c0f67984 */ /* 0x000e680000000400 */
[----:B------:R-:W2:Y:S04]  /*121c0*/  LDS.U16 R247, [R5+0x40] ;  /* 0x0000400005f77984 */ /* 0x000ea80000000400 */
[----:B------:R-:W3:Y:S04]  /*121d0*/  LDS.U16 R248, [R192+0x100] ;  /* 0x00010000c0f87984 */ /* 0x000ee80000000400 */
[----:B------:R-:W4:Y:S04]  /*121e0*/  LDS.U16 R249, [R5+0x80] ;  /* 0x0000800005f97984 */ /* 0x000f280000000400 */
[----:B------:R-:W4:Y:S01]  /*121f0*/  LDS.U16 R243, [R192+0x140] ;  /* 0x00014000c0f37984 */ /* 0x000f220000000400 */
[----:B0-----:R-:W-:-:S02]  /*12200*/  HADD2.F32 R245, -RZ, R245.H0_H0 ;  /* 0x200000f5fff57230 */ /* 0x001fc40000004100 */
[----:B-1----:R-:W-:Y:S02]  /*12210*/  HADD2.F32 R246, -RZ, R246.H0_H0 ;  /* 0x200000f6fff67230 */ /* 0x002fe40000004100 */
[----:B--2---:R-:W-:-:S03]  /*12220*/  HADD2.F32 R247, -RZ, R247.H0_H0 ;  /* 0x200000f7fff77230 */ /* 0x004fc60000004100 */
[----:B------:R-:W-:Y:S01]  /*12230*/  FMUL R246, R245, R246 ;  /* 0x000000f6f5f67220 */ /* 0x000fe20000400000 */
[----:B---3--:R-:W-:-:S03]  /*12240*/  HADD2.F32 R248, -RZ, R248.H0_H0 ;  /* 0x200000f8fff87230 */ /* 0x008fc60000004100 */
[--C-:B------:R-:W-:Y:S01]  /*12250*/  FFMA R246, R246, 0.10206209868192672729, R241.reuse ;  /* 0x3dd105eff6f67823 */ /* 0x100fe200000000f1 */
[----:B----4-:R-:W-:Y:S02]  /*12260*/  HADD2.F32 R249, -RZ, R249.H0_H0 ;  /* 0x200000f9fff97230 */ /* 0x010fe40000004100 */
[----:B------:R-:W-:Y:S01]  /*12270*/  FMUL R248, R247, R248 ;  /* 0x000000f8f7f87220 */ /* 0x000fe20000400000 */
[----:B------:R-:W-:Y:S01]  /*12280*/  FADD R246, RZ, R246 ;  /* 0x000000f6fff67221 */ /* 0x000fe20000000000 */
[----:B------:R-:W-:Y:S02]  /*12290*/  HADD2.F32 R242, -RZ, R243.H0_H0 ;  /* 0x200000f3fff27230 */ /* 0x000fe40000004100 */
[----:B------:R-:W-:-:S03]  /*122a0*/  FFMA R243, R248, 0.10206209868192672729, R241 ;  /* 0x3dd105eff8f37823 */ /* 0x000fc600000000f1 */
[----:B------:R-:W-:Y:S01]  /*122b0*/  FMUL R242, R249, R242 ;  /* 0x000000f2f9f27220 */ /* 0x000fe20000400000 */
[----:B------:R-:W-:-:S03]  /*122c0*/  FADD R243, R246, R243 ;  /* 0x000000f3f6f37221 */ /* 0x000fc60000000000 */
[----:B------:R-:W-:Y:S01]  /*122d0*/  FFMA R242, R242, 0.10206209868192672729, R241 ;  /* 0x3dd105eff2f27823 */ /* 0x000fe200000000f1 */
[----:B------:R-:W-:-:S03]  /*122e0*/  VOTE.ANY R241, PT, PT ;  /* 0x0000000000f17806 */ /* 0x000fc600038e0100 */
        /* <DEDUP_REMOVED lines=32> */
[----:B------:R-:W-:-:S04]  /*124f0*/  FFMA R247, R247, 0.10206209868192672729, R240 ;  /* 0x3dd105eff7f77823 */ /* 0x000fc800000000f0 */
        /* <DEDUP_REMOVED lines=20> */
[----:B-1----:R-:W-:Y:S01]  /*12640*/  HADD2.F32 R243, -RZ, R240.H0_H0 ;  /* 0x200000f0fff37230 */ /* 0x002fe20000004100 */
[----:B------:R-:W-:Y:S01]  /*12650*/  VOTE.ANY R240, PT, PT ;  /* 0x0000000000f07806 */ /* 0x000fe200038e0100 */
        /* <DEDUP_REMOVED lines=947> */
[----:B------:R4:W3:Y:S04]  /*16190*/  LDS.U16 R219, [R5+0x80] ;  /* 0x0000800005db7984 */ /* 0x0008e80000000400 */
[----:B------:R-:W3:Y:S01]  /*161a0*/  LDS.U16 R218, [R192+0x17c0] ;  /* 0x0017c000c0da7984 */ /* 0x000ee20000000400 */
[----:B----4-:R-:W-:Y:S01]  /*161b0*/  VOTE.ANY R5, PT, PT ;  /* 0x0000000000057806 */ /* 0x010fe200038e0100 */
[----:B0-----:R-:W-:-:S02]  /*161c0*/  HADD2.F32 R182, -RZ, R182.H0_H0 ;  /* 0x200000b6ffb67230 */ /* 0x001fc40000004100 */
[----:B-1----:R-:W-:Y:S02]  /*161d0*/  HADD2.F32 R183, -RZ, R180.H0_H0 ;  /* 0x200000b4ffb77230 */ /* 0x002fe40000004100 */
[----:B--2---:R-:W-:-:S03]  /*161e0*/  HADD2.F32 R185, -RZ, R185.H0_H0 ;  /* 0x200000b9ffb97230 */ /* 0x004fc60000004100 */
[----:B------:R-:W-:Y:S01]  /*161f0*/  FMUL R183, R182, R183 ;  /* 0x000000b7b6b77220 */ /* 0x000fe20000400000 */
[----:B---3--:R-:W-:-:S03]  /*16200*/  HADD2.F32 R184, -RZ, R184.H0_H0 ;  /* 0x200000b8ffb87230 */ /* 0x008fc60000004100 */
[--C-:B------:R-:W-:Y:S01]  /*16210*/  FFMA R183, R183, 0.10206209868192672729, R4.reuse ;  /* 0x3dd105efb7b77823 */ /* 0x100fe20000000004 */
[----:B------:R-:W-:Y:S02]  /*16220*/  HADD2.F32 R219, -RZ, R219.H0_H0 ;  /* 0x200000dbffdb7230 */ /* 0x000fe40000004100 */
        /* <DEDUP_REMOVED lines=19> */
[----:B0-----:R0:W-:Y:S01]  /*16360*/  @!P6 STS [UR22+0x13c], R220 ;  /* 0x00013cdcff00e988 */ /* 0x0011e20008000816 */
[----:B------:R-:W-:Y:S01]  /*16370*/  BAR.SYNC.DEFER_BLOCKING 0x0 ;  /* 0x0000000000007b1d */ /* 0x000fe20000010000 */
[----:B------:R-:W-:-:S13]  /*16380*/  LOP3.LUT P6, RZ, R216, 0x1, RZ, 0xc0, !PT ;  /* 0x00000001d8ff7812 */ /* 0x000fda00078cc0ff */
[----:B0-----:R-:W-:Y:S05]  /*16390*/  @P6 BRA `(.L_x_306) ;  /* 0x00000000005c6947 */ /* 0x001fea0003800000 */
[----:B------:R-:W2:Y:S01]  /*163a0*/  LDG.E.64.CONSTANT R4, desc[UR20][R160.64] ;  /* 0x00000014a0047981 */ /* 0x000ea2000c1e9b00 */
[----:B------:R-:W-:Y:S01]  /*163b0*/  MOV R181, R189 ;  /* 0x000000bd00b57202 */ /* 0x000fe20000000f00 */
[----:B------:R-:W-:Y:S02]  /*163c0*/  IMAD.MOV.U32 R180, RZ, RZ, R190 ;  /* 0x000000ffffb47224 */ /* 0x000fe400078e00be */
[C---:B--2---:R-:W-:Y:S02]  /*163d0*/  IMAD R183, R4.reuse, UR9, RZ ;  /* 0x0000000904b77c24 */ /* 0x044fe4000f8e02ff */
[----:B------:R-:W-:-:S04]  /*163e0*/  IMAD.WIDE.U32 R180, R4, UR10, R180 ;  /* 0x0000000a04b47c25 */ /* 0x000fc8000f8e00b4 */
[----:B------:R-:W-:Y:S01]  /*163f0*/  IMAD R183, R5, UR10, R183 ;  /* 0x0000000a05b77c24 */ /* 0x000fe2000f8e02b7 */
[----:B------:R-:W-:-:S04]  /*16400*/  MOV R5, UR15 ;  /* 0x0000000f00057c02 */ /* 0x000fc80008000f00 */
[----:B------:R-:W-:-:S05]  /*16410*/  IADD3 R4, PT, PT, R183, R181, RZ ;  /* 0x000000b5b7047210 */ /* 0x000fca0007ffe0ff */
[----:B------:R-:W-:Y:S01]  /*16420*/  IMAD R181, R4, UR16, RZ ;  /* 0x0000001004b57c24 */ /* 0x000fe2000f8e02ff */
[----:B------:R-:W-:-:S03]  /*16430*/  MOV R4, R6 ;  /* 0x0000000600047202 */ /* 0x000fc60000000f00 */
[C---:B------:R-:W-:Y:S02]  /*16440*/  IMAD R181, R180.reuse, UR17, R181 ;  /* 0x00000011b4b57c24 */ /* 0x040fe4000f8e02b5 */
[----:B------:R-:W-:Y:S01]  /*16450*/  IMAD.WIDE.U32 R4, R180, UR16, R4 ;  /* 0x00000010b4047c25 */ /* 0x000fe2000f8e0004 */
[----:B------:R-:W-:-:S03]  /*16460*/  MOV R180, R150 ;  /* 0x0000009600b47202 */ /* 0x000fc60000000f00 */
[----:B------:R-:W-:Y:S01]  /*16470*/  IMAD.IADD R5, R5, 0x1, R181 ;  /* 0x0000000105057824 */ /* 0x000fe200078e02b5 */
[----:B------:R-:W-:Y:S01]  /*16480*/  MOV R181, R151 ;  /* 0x0000009700b57202 */ /* 0x000fe20000000f00 */
        /* <DEDUP_REMOVED lines=8> */
.L_x_306:
[----:B------:R-:W-:-:S07]  /*16510*/  PRMT R4, RZ, 0x7610, R4 ;  /* 0x00007610ff047816 */ /* 0x000fce0000000004 */
.L_x_307:
[----:B------:R-:W-:Y:S05]  /*16520*/  BSYNC.RECONVERGENT B0 ;  /* 0x0000000000007941 */ /* 0x000fea0003800200 */
.L_x_305:
[----:B-----5:R1:W-:Y:S01]  /*16530*/  STS.U16 [R191], R4 ;  /* 0x00000004bf007388 */ /* 0x0203e20000000400 */
[----:B------:R-:W-:Y:S01]  /*16540*/  LOP3.LUT P6, RZ, R216, 0x1, RZ, 0xc0, !PT ;  /* 0x00000001d8ff7812 */ /* 0x000fe200078cc0ff */
[----:B------:R-:W-:-:S12]  /*16550*/  BSSY.RECONVERGENT B0, `(.L_x_308) ;  /* 0x000001a000007945 */ /* 0x000fd80003800200 */
[----:B-1----:R-:W-:Y:S05]  /*16560*/  @P6 BRA `(.L_x_309) ;  /* 0x00000000005c6947 */ /* 0x002fea0003800000 */
[----:B0-----:R-:W2:Y:S01]  /*16570*/  LDG.E.64.CONSTANT R4, desc[UR20][R160.64] ;  /* 0x00000014a0047981 */ /* 0x001ea2000c1e9b00 */
        /* <DEDUP_REMOVED lines=8> */
[----:B------:R-:W-:Y:S01]  /*16600*/  IMAD.WIDE.U32 R4, R180, UR16, R4 ;  /* 0x00000010b4047c25 */ /* 0x000fe2000f8e0004 */
[----:B------:R-:W-:-:S03]  /*16610*/  MOV R181, R159 ;  /* 0x0000009f00b57202 */ /* 0x000fc60000000f00 */
[----:B------:R-:W-:Y:S02]  /*16620*/  IMAD R183, R183, UR16, RZ ;  /* 0x00000010b7b77c24 */ /* 0x000fe4000f8e02ff */
[----:B------:R-:W-:Y:S02]  /*16630*/  IMAD R182, R4, UR11, RZ ;  /* 0x0000000b04b67c24 */ /* 0x000fe4000f8e02ff */
[----:B------:R-:W-:Y:S02]  /*16640*/  IMAD R183, R180, UR17, R183 ;  /* 0x00000011b4b77c24 */ /* 0x000fe4000f8e02b7 */
[----:B------:R-:W-:-:S03]  /*16650*/  IMAD.MOV.U32 R180, RZ, RZ, R158 ;  /* 0x000000ffffb47224 */ /* 0x000fc600078e009e */
        /* <DEDUP_REMOVED lines=8> */
.L_x_309:
[----:B------:R-:W-:-:S07]  /*166e0*/  PRMT R4, RZ, 0x7610, R4 ;  /* 0x00007610ff047816 */ /* 0x000fce0000000004 */
.L_x_310:
[----:B------:R-:W-:Y:S05]  /*166f0*/  BSYNC.RECONVERGENT B0 ;  /* 0x0000000000007941 */ /* 0x000fea0003800200 */
.L_x_308:
[----:B-----5:R1:W-:Y:S01]  /*16700*/  STS.U16 [R191+0x2], R4 ;  /* 0x00000204bf007388 */ /* 0x0203e20000000400 */
[----:B------:R-:W-:Y:S01]  /*16710*/  LOP3.LUT P6, RZ, R216, 0x1, RZ, 0xc0, !PT ;  /* 0x00000001d8ff7812 */ /* 0x000fe200078cc0ff */
[----:B------:R-:W-:-:S12]  /*16720*/  BSSY.RECONVERGENT B0, `(.L_x_311) ;  /* 0x000001a000007945 */ /* 0x000fd80003800200 */
[----:B-1----:R-:W-:Y:S05]  /*16730*/  @P6 BRA `(.L_x_312) ;  /* 0x00000000005c6947 */ /* 0x002fea0003800000 */
[----:B0-----:R-:W2:Y:S01]  /*16740*/  LDG.E.64.CONSTANT R4, desc[UR20][R160.64] ;  /* 0x00000014a0047981 */ /* 0x001ea2000c1e9b00 */
[----:B------:R-:W-:Y:S02]  /*16750*/  MOV R180, R190 ;  /* 0x000000be00b47202 */ /* 0x000fe40000000f00 */
[----:B------:R-:W-:Y:S01]  /*16760*/  MOV R181, R189 ;  /* 0x000000bd00b57202 */ /* 0x000fe20000000f00 */
[C---:B--2---:R-:W-:Y:S02]  /*16770*/  IMAD R183, R4.reuse, UR9, RZ ;  /* 0x0000000904b77c24 */ /* 0x044fe4000f8e02ff */
[----:B------:R-:W-:Y:S01]  /*16780*/  IMAD.WIDE.U32 R180, R4, UR10, R180 ;  /* 0x0000000a04b47c25 */ /* 0x000fe2000f8e00b4 */
[----:B------:R-:W-:-:S03]  /*16790*/  MOV R4, R6 ;  /* 0x0000000600047202 */ /* 0x000fc60000000f00 */
[----:B------:R-:W-:Y:S01]  /*167a0*/  IMAD R183, R5, UR10, R183 ;  /* 0x0000000a05b77c24 */ /* 0x000fe2000f8e02b7 */
[----:B------:R-:W-:-:S03]  /*167b0*/  MOV R5, UR15 ;  /* 0x0000000f00057c02 */ /* 0x000fc60008000f00 */
[----:B------:R-:W-:Y:S02]  /*167c0*/  IMAD.IADD R183, R183, 0x1, R181 ;  /* 0x00000001b7b77824 */ /* 0x000fe400078e02b5 */
[----:B------:R-:W-:-:S04]  /*167d0*/  IMAD.WIDE.U32 R4, R180, UR16, R4 ;  /* 0x00000010b4047c25 */ /* 0x000fc8000f8e0004 */
[----:B------:R-:W-:Y:S02]  /*167e0*/  IMAD R183, R183, UR16, RZ ;  /* 0x00000010b7b77c24 */ /* 0x000fe4000f8e02ff */
[----:B------:R-:W-:Y:S02]  /*167f0*/  IMAD R182, R4, UR11, RZ ;  /* 0x0000000b04b67c24 */ /* 0x000fe4000f8e02ff */
[----:B------:R-:W-:Y:S01]  /*16800*/  IMAD R183, R180, UR17, R183 ;  /* 0x00000011b4b77c24 */ /* 0x000fe2000f8e02b7 */
[----:B------:R-:W-:Y:S01]  /*16810*/  MOV R180, R156 ;  /* 0x0000009c00b47202 */ /* 0x000fe20000000f00 */
        /* <DEDUP_REMOVED lines=9> */
.L_x_312:
[----:B------:R-:W-:-:S07]  /*168b0*/  PRMT R4, RZ, 0x7610, R4 ;  /* 0x00007610ff047816 */ /* 0x000fce0000000004 */
.L_x_313:
[----:B------:R-:W-:Y:S05]  /*168c0*/  BSYNC.RECONVERGENT B0 ;  /* 0x0000000000007941 */ /* 0x000fea0003800200 */
.L_x_311:
[----:B-----5:R1:W-:Y:S01]  /*168d0*/  STS.U16 [R191+0x4], R4 ;  /* 0x00000404bf007388 */ /* 0x0203e20000000400 */
[----:B------:R-:W-:Y:S01]  /*168e0*/  LOP3.LUT P6, RZ, R216, 0x1, RZ, 0xc0, !PT ;  /* 0x00000001d8ff7812 */ /* 0x000fe200078cc0ff */
[----:B------:R-:W-:-:S12]  /*168f0*/  BSSY.RECONVERGENT B0, `(.L_x_314) ;  /* 0x0000019000007945 */ /* 0x000fd80003800200 */
[----:B-1----:R-:W-:Y:S05]  /*16900*/  @P6 BRA `(.L_x_315) ;  /* 0x0000000000586947 */ /* 0x002fea0003800000 */
[----:B------:R-:W2:Y:S01]  /*16910*/  LDG.E.64.CONSTANT R180, desc[UR20][R160.64] ;  /* 0x00000014a0b47981 */ /* 0x000ea2000c1e9b00 */
[----:B------:R-:W-:Y:S02]  /*16920*/  MOV R4, R190 ;  /* 0x000000be00047202 */ /* 0x000fe40000000f00 */
[----:B0-----:R-:W-:Y:S01]  /*16930*/  MOV R5, R189 ;  /* 0x000000bd00057202 */ /* 0x001fe20000000f00 */
[C---:B--2---:R-:W-:Y:S02]  /*16940*/  IMAD R7, R180.reuse, UR9, RZ ;  /* 0x00000009b4077c24 */ /* 0x044fe4000f8e02ff */
[----:B------:R-:W-:-:S04]  /*16950*/  IMAD.WIDE.U32 R4, R180, UR10, R4 ;  /* 0x0000000ab4047c25 */ /* 0x000fc8000f8e0004 */
[----:B------:R-:W-:-:S05]  /*16960*/  IMAD R7, R181, UR10, R7 ;  /* 0x0000000ab5077c24 */ /* 0x000fca000f8e0207 */
[----:B------:R-:W-:Y:S01]  /*16970*/  IADD3 R5, PT, PT, R7, R5, RZ ;  /* 0x0000000507057210 */ /* 0x000fe20007ffe0ff */
[----:B------:R-:W-:-:S04]  /*16980*/  IMAD.U32 R7, RZ, RZ, UR15 ;  /* 0x0000000fff077e24 */ /* 0x000fc8000f8e00ff */
[----:B------:R-:W-:Y:S02]  /*16990*/  IMAD R5, R5, UR16, RZ ;  /* 0x0000001005057c24 */ /* 0x000fe4000f8e02ff */
[----:B------:R-:W-:-:S04]  /*169a0*/  IMAD.WIDE.U32 R6, R4, UR16, R6 ;  /* 0x0000001004067c25 */ /* 0x000fc8000f8e0006 */
[----:B------:R-:W-:Y:S01]  /*169b0*/  IMAD R5, R4, UR17, R5 ;  /* 0x0000001104057c24 */ /* 0x000fe2000f8e0205 */
[----:B------:R-:W-:Y:S01]  /*169c0*/  MOV R4, R154 ;  /* 0x0000009a00047202 */ /* 0x000fe20000000f00 */
[----:B------:R-:W-:-:S03]  /*169d0*/  IMAD R181, R6, UR11, RZ ;  /* 0x0000000b06b57c24 */ /* 0x000fc6000f8e02ff */
[----:B------:R-:W-:Y:S02]  /*169e0*/  IADD3 R180, PT, PT, R7, R5, RZ ;  /* 0x0000000507b47210 */ /* 0x000fe40007ffe0ff */
[----:B------:R-:W-:-:S03]  /*169f0*/  MOV R5, R155 ;  /* 0x0000009b00057202 */ /* 0x000fc60000000f00 */
[----:B------:R-:W-:-:S04]  /*16a00*/  IMAD.WIDE.U32 R6, R6, UR6, R4 ;  /* 0x0000000606067c25 */ /* 0x000fc8000f8e0004 */
[----:B------:R-:W-:Y:S01]  /*16a10*/  IMAD R5, R180, UR6, R181 ;  /* 0x00000006b4057c24 */ /* 0x000fe2000f8e02b5 */
[----:B------:R-:W-:-:S04]  /*16a20*/  LEA R4, P6, R6, UR18, 0x1 ;  /* 0x0000001206047c11 */ /* 0x000fc8000f8c08ff */
[----:B------:R-:W-:-:S04]  /*16a30*/  IADD3 R5, PT, PT, R5, R7, RZ ;  /* 0x0000000705057210 */ /* 0x000fc80007ffe0ff */
[----:B------:R-:W-:-:S05]  /*16a40*/  LEA.HI.X R5, R6, UR19, R5, 0x1, P6 ;  /* 0x0000001306057c11 */ /* 0x000fca000b0f0c05 */
[----:B------:R0:W5:Y:S01]  /*16a50*/  LDG.E.U16 R4, desc[UR20][R4.64] ;  /* 0x0000001404047981 */ /* 0x000162000c1e1500 */
[----:B------:R-:W-:Y:S05]  /*16a60*/  BRA `(.L_x_316) ;  /* 0x0000000000047947 */ /* 0x000fea0003800000 */
.L_x_315:
[----:B------:R-:W-:-:S07]  /*16a70*/  PRMT R4, RZ, 0x7610, R4 ;  /* 0x00007610ff047816 */ /* 0x000fce0000000004 */
.L_x_316:
[----:B------:R-:W-:Y:S05]  /*16a80*/  BSYNC.RECONVERGENT B0 ;  /* 0x0000000000007941 */ /* 0x000fea0003800200 */
.L_x_314:
[----:B-----5:R1:W-:Y:S01]  /*16a90*/  STS.U16 [R191+0x6], R4 ;  /* 0x00000604bf007388 */ /* 0x0203e20000000400 */
[----:B------:R-:W-:Y:S01]  /*16aa0*/  LOP3.LUT P6, RZ, R216, 0x2, RZ, 0xc0, !PT ;  /* 0x00000002d8ff7812 */ /* 0x000fe200078cc0ff */
[----:B------:R-:W-:-:S12]  /*16ab0*/  BSSY.RECONVERGENT B0, `(.L_x_317) ;  /* 0x000001d000007945 */ /* 0x000fd80003800200 */
[----:B-1----:R-:W-:Y:S05]  /*16ac0*/  @P6 BRA `(.L_x_318) ;  /* 0x0000000000686947 */ /* 0x002fea0003800000 */
[----:B------:R-:W2:Y:S01]  /*16ad0*/  LDG.E.64.CONSTANT R180, desc[UR20][R160.64] ;  /* 0x00000014a0b47981 */ /* 0x000ea2000c1e9b00 */
[----:B------:R-:W0:Y:S01]  /*16ae0*/  S2R R4, SR_CTAID.Y ;  /* 0x0000000000047919 */ /* 0x000e220000002600 */
[----:B------:R-:W-:Y:S02]  /*16af0*/  MOV R6, R190 ;  /* 0x000000be00067202 */ /* 0x000fe40000000f00 */
[----:B------:R-:W-:Y:S01]  /*16b00*/  MOV R7, R189 ;  /* 0x000000bd00077202 */ /* 0x000fe20000000f00 */
[----:B0-----:R-:W-:Y:S01]  /*16b10*/  IMAD R5, R4, 0x60, RZ ;  /* 0x0000006004057824 */ /* 0x001fe200078e02ff */
[----:B------:R-:W-:-:S04]  /*16b20*/  LOP3.LUT R4, R2, 0xff, RZ, 0xc0, !PT ;  /* 0x000000ff02047812 */ /* 0x000fc800078ec0ff */
        /* <DEDUP_REMOVED lines=20> */
.L_x_318:
[----:B------:R-:W-:-:S07]  /*16c70*/  PRMT R4, RZ, 0x7610, R4 ;  /* 0x00007610ff047816 */ /* 0x000fce0000000004 */
.L_x_319:
[----:B------:R-:W-:Y:S05]  /*16c80*/  BSYNC.RECONVERGENT B0 ;  /* 0x0000000000007941 */ /* 0x000fea0003800200 */
.L_x_317:
[----:B-----5:R1:W-:Y:S01]  /*16c90*/  STS.U16 [R191+0x100], R4 ;  /* 0x00010004bf007388 */ /* 0x0203e20000000400 */
[----:B------:R-:W-:Y:S01]  /*16ca0*/  LOP3.LUT P6, RZ, R216, 0x2, RZ, 0xc0, !PT ;  /* 0x00000002d8ff7812 */ /* 0x000fe200078cc0ff */
[----:B------:R-:W-:-:S12]  /*16cb0*/  BSSY.RECONVERGENT B0, `(.L_x_320) ;  /* 0x000001d000007945 */ /* 0x000fd80003800200 */
[----:B-1----:R-:W-:Y:S05]  /*16cc0*/  @P6 BRA `(.L_x_321) ;  /* 0x0000000000686947 */ /* 0x002fea0003800000 */
[----:B------:R-:W2:Y:S01]  /*16cd0*/  LDG.E.64.CONSTANT R6, desc[UR20][R160.64] ;  /* 0x00000014a0067981 */ /* 0x000ea2000c1e9b00 */
[----:B------:R-:W0:Y:S01]  /*16ce0*/  S2R R4, SR_CTAID.Y ;  /* 0x0000000000047919 */ /* 0x000e220000002600 */
        /* <DEDUP_REMOVED lines=24> */
.L_x_321:
[----:B------:R-:W-:-:S07]  /*16e70*/  PRMT R4, RZ, 0x7610, R4 ;  /* 0x00007610ff047816 */ /* 0x000fce0000000004 */
.L_x_322:
[----:B------:R-:W-:Y:S05]  /*16e80*/  BSYNC.RECONVERGENT B0 ;  /* 0x0000000000007941 */ /* 0x000fea0003800200 */
.L_x_320:
        /* <DEDUP_REMOVED lines=13> */
[----:B------:R-:W-:Y:S01]  /*16f60*/  IMAD.WIDE.U32 R4, R6, UR16, R4 ;  /* 0x0000001006047c25 */ /* 0x000fe2000f8e0004 */
[----:B------:R-:W-:-:S03]  /*16f70*/  MOV R7, R149 ;  /* 0x0000009500077202 */ /* 0x000fc60000000f00 */
[----:B------:R-:W-:Y:S02]  /*16f80*/  IMAD R181, R181, UR16, RZ ;  /* 0x00000010b5b57c24 */ /* 0x000fe4000f8e02ff */
[----:B------:R-:W-:Y:S02]  /*16f90*/  IMAD R180, R4, UR11, RZ ;  /* 0x0000000b04b47c24 */ /* 0x000fe4000f8e02ff */
[----:B------:R-:W-:Y:S01]  /*16fa0*/  IMAD R181, R6, UR17, R181 ;  /* 0x0000001106b57c24 */ /* 0x000fe2000f8e02b5 */
[----:B------:R-:W-:-:S04]  /*16fb0*/  MOV R6, R148 ;  /* 0x0000009400067202 */ /* 0x000fc80000000f00 */
        /* <DEDUP_REMOVED lines=8> */
.L_x_324:
[----:B------:R-:W-:-:S07]  /*17040*/  PRMT R4, RZ, 0x7610, R4 ;  /* 0x00007610ff047816 */ /* 0x000fce0000000004 */
.L_x_325:
[----:B------:R-:W-:Y:S05]  /*17050*/  BSYNC.RECONVERGENT B0 ;  /* 0x0000000000007941 */ /* 0x000fea0003800200 */
.L_x_323:
[----:B-----5:R1:W-:Y:S01]  /*17060*/  STS.U16 [R191+0x104], R4 ;  /* 0x00010404bf007388 */ /* 0x0203e20000000400 */
[----:B------:R-:W-:Y:S01]  /*17070*/  LOP3.LUT P6, RZ, R216, 0x2, RZ, 0xc0, !PT ;  /* 0x00000002d8ff7812 */ /* 0x000fe200078cc0ff */
[----:B------:R-:W-:-:S12]  /*17080*/  BSSY.RECONVERGENT B0, `(.L_x_326) ;  /* 0x000001a000007945 */ /* 0x000fd80003800200 */
[----:B-1----:R-:W-:Y:S05]  /*17090*/  @P6 BRA `(.L_x_327) ;  /* 0x00000000005c6947 */ /* 0x002fea0003800000 */
[----:B------:R-:W2:Y:S01]  /*170a0*/  LDG.E.64.CONSTANT R6, desc[UR20][R160.64] ;  /* 0x00000014a0067981 */ /* 0x000ea2000c1e9b00 */
[----:B0-----:R-:W-:Y:S01]  /*170b0*/  MOV R5, R189 ;  /* 0x000000bd00057202 */ /* 0x001fe20000000f00 */
[----:B------:R-:W-:Y:S02]  /*170c0*/  IMAD.MOV.U32 R4, RZ, RZ, R190 ;  /* 0x000000ffff047224 */ /* 0x000fe400078e00be */
[C---:B--2---:R-:W-:Y:S02]  /*170d0*/  IMAD R181, R6.reuse, UR9, RZ ;  /* 0x0000000906b57c24 */ /* 0x044fe4000f8e02ff */
[----:B------:R-:W-:Y:S01]  /*170e0*/  IMAD.WIDE.U32 R4, R6, UR10, R4 ;  /* 0x0000000a06047c25 */ /* 0x000fe2000f8e0004 */
[----:B------:R-:W-:-:S03]  /*170f0*/  MOV R6, R60 ;  /* 0x0000003c00067202 */ /* 0x000fc60000000f00 */
[----:B------:R-:W-:Y:S01]  /*17100*/  IMAD R181, R7, UR10, R181 ;  /* 0x0000000a07b57c24 */ /* 0x000fe2000f8e02b5 */
[----:B------:R-:W-:-:S04]  /*17110*/  MOV R7, R61 ;  /* 0x0000003d00077202 */ /* 0x000fc80000000f00 */
[----:B------:R-:W-:Y:S01]  /*17120*/  IADD3 R181, PT, PT, R181, R5, RZ ;  /* 0x00000005b5b57210 */ /* 0x000fe20007ffe0ff */
[----:B------:R-:W-:Y:S01]  /*17130*/  IMAD.WIDE.U32 R6, R4, UR16, R6 ;  /* 0x0000001004067c25 */ /* 0x000fe2000f8e0006 */
[----:B------:R-:W-:-:S03]  /*17140*/  MOV R5, R147 ;  /* 0x0000009300057202 */ /* 0x000fc60000000f00 */
[----:B------:R-:W-:Y:S02]  /*17150*/  IMAD R181, R181, UR16, RZ ;  /* 0x00000010b5b57c24 */ /* 0x000fe4000f8e02ff */
[----:B------:R-:W-:Y:S02]  /*17160*/  IMAD R60, R6, UR11, RZ ;  /* 0x0000000b063c7c24 */ /* 0x000fe4000f8e02ff */
[----:B------:R-:W-:Y:S01]  /*17170*/  IMAD R181, R4, UR17, R181 ;  /* 0x0000001104b57c24 */ /* 0x000fe2000f8e02b5 */
[----:B------:R-:W-:-:S03]  /*17180*/  MOV R4, R146 ;  /* 0x0000009200047202 */ /* 0x000fc60000000f00 */
        /* <DEDUP_REMOVED lines=8> */
.L_x_327:
[----:B------:R-:W-:-:S07]  /*17210*/  PRMT R4, RZ, 0x7610, R4 ;  /* 0x00007610ff047816 */ /* 0x000fce0000000004 */
.L_x_328:
[----:B------:R-:W-:Y:S05]  /*17220*/  BSYNC.RECONVERGENT B0 ;  /* 0x0000000000007941 */ /* 0x000fea0003800200 */
.L_x_326:
[----:B-----5:R1:W-:Y:S01]  /*17230*/  STS.U16 [R191+0x106], R4 ;  /* 0x00010604bf007388 */ /* 0x0203e20000000400 */
[----:B------:R-:W-:Y:S01]  /*17240*/  LOP3.LUT P6, RZ, R216, 0x4, RZ, 0xc0, !PT ;  /* 0x00000004d8ff7812 */ /* 0x000fe200078cc0ff */
[----:B------:R-:W-:-:S12]  /*17250*/  BSSY.RECONVERGENT B0, `(.L_x_329) ;  /* 0x000001a000007945 */ /* 0x000fd80003800200 */
[----:B-1----:R-:W-:Y:S05]  /*17260*/  @P6 BRA `(.L_x_330) ;  /* 0x00000000005c6947 */ /* 0x002fea0003800000 */
[----:B------:R-:W2:Y:S01]  /*17270*/  LDG.E.64.CONSTANT R6, desc[UR20][R160.64] ;  /* 0x00000014a0067981 */ /* 0x000ea2000c1e9b00 */
[----:B------:R-:W-:Y:S01]  /*17280*/  MOV R4, R190 ;  /* 0x000000be00047202 */ /* 0x000fe20000000f00 */
[----:B0-----:R-:W-:Y:S02]  /*17290*/  IMAD.MOV.U32 R5, RZ, RZ, R189 ;  /* 0x000000ffff057224 */ /* 0x001fe400078e00bd */
        /* <DEDUP_REMOVED lines=8> */
[----:B------:R-:W-:-:S04]  /*17320*/  IMAD R61, R61, UR16, RZ ;  /* 0x000000103d3d7c24 */ /* 0x000fc8000f8e02ff */
[----:B------:R-:W-:Y:S02]  /*17330*/  IMAD R61, R4, UR17, R61 ;  /* 0x00000011043d7c24 */ /* 0x000fe4000f8e023d */
[----:B------:R-:W-:-:S03]  /*17340*/  IMAD.MOV.U32 R4, RZ, RZ, R144 ;  /* 0x000000ffff047224 */ /* 0x000fc600078e0090 */
        /* <DEDUP_REMOVED lines=9> */
.L_x_330:
[----:B------:R-:W-:-:S07]  /*173e0*/  PRMT R4, RZ, 0x7610, R4 ;  /* 0x00007610ff047816 */ /* 0x000fce0000000004 */
.L_x_331:
[----:B------:R-:W-:Y:S05]  /*173f0*/  BSYNC.RECONVERGENT B0 ;  /* 0x0000000000007941 */ /* 0x000fea0003800200 */
.L_x_329:
        /* <DEDUP_REMOVED lines=27> */
.L_x_333:
[----:B------:R-:W-:-:S07]  /*175b0*/  PRMT R4, RZ, 0x7610, R4 ;  /* 0x00007610ff047816 */ /* 0x000fce0000000004 */
.L_x_334:
[----:B------:R-:W-:Y:S05]  /*175c0*/  BSYNC.RECONVERGENT B0 ;  /* 0x0000000000007941 */ /* 0x000fea0003800200 */
.L_x_332:
        /* <DEDUP_REMOVED lines=27> */
.L_x_336:
[----:B------:R-:W-:-:S07]  /*17780*/  PRMT R4, RZ, 0x7610, R4 ;  /* 0x00007610ff047816 */ /* 0x000fce0000000004 */
.L_x_337:
[----:B------:R-:W-:Y:S05]  /*17790*/  BSYNC.RECONVERGENT B0 ;  /* 0x0000000000007941 */ /* 0x000fea0003800200 */
.L_x_335:
        /* <DEDUP_REMOVED lines=27> */
.L_x_339:
[----:B------:R-:W-:-:S07]  /*17950*/  PRMT R4, RZ, 0x7610, R4 ;  /* 0x00007610ff047816 */ /* 0x000fce0000000004 */
.L_x_340:
[----:B------:R-:W-:Y:S05]  /*17960*/  BSYNC.RECONVERGENT B0 ;  /* 0x0000000000007941 */ /* 0x000fea0003800200 */
.L_x_338:
        /* <DEDUP_REMOVED lines=30> */
.L_x_342:
[----:B------:R-:W-:-:S07]  /*17b50*/  PRMT R4, RZ, 0x7610, R4 ;  /* 0x00007610ff047816 */ /* 0x000fce0000000004 */
.L_x_343:
[----:B------:R-:W-:Y:S05]  /*17b60*/  BSYNC.RECONVERGENT B0 ;  /* 0x0000000000007941 */ /* 0x000fea0003800200 */
.L_x_341:
        /* <DEDUP_REMOVED lines=30> */
.L_x_345:
[----:B------:R-:W-:-:S07]  /*17d50*/  PRMT R4, RZ, 0x7610, R4 ;  /* 0x00007610ff047816 */ /* 0x000fce0000000004 */
.L_x_346:
[----:B------:R-:W-:Y:S05]  /*17d60*/  BSYNC.RECONVERGENT B0 ;  /* 0x0000000000007941 */ /* 0x000fea0003800200 */
.L_x_344:
        /* <DEDUP_REMOVED lines=30> */
.L_x_348:
[----:B------:R-:W-:-:S07]  /*17f50*/  PRMT R4, RZ, 0x7610, R4 ;  /* 0x00007610ff047816 */ /* 0x000fce0000000004 */
.L_x_349:
[----:B------:R-:W-:Y:S05]  /*17f60*/  BSYNC.RECONVERGENT B0 ;  /* 0x0000000000007941 */ /* 0x000fea0003800200 */
.L_x_347:
        /* <DEDUP_REMOVED lines=30> */
.L_x_351:
[----:B------:R-:W-:-:S07]  /*18150*/  PRMT R4, RZ, 0x7610, R4 ;  /* 0x00007610ff047816 */ /* 0x000fce0000000004 */
.L_x_352:
[----:B------:R-:W-:Y:S05]  /*18160*/  BSYNC.RECONVERGENT B0 ;  /* 0x0000000000007941 */ /* 0x000fea0003800200 */
.L_x_350:
        /* <DEDUP_REMOVED lines=30> */
.L_x_354:
[----:B------:R-:W-:-:S07]  /*18350*/  PRMT R4, RZ, 0x7610, R4 ;  /* 0x00007610ff047816 */ /* 0x000fce0000000004 */
.L_x_355:
[----:B------:R-:W-:Y:S05]  /*18360*/  BSYNC.RECONVERGENT B0 ;  /* 0x0000000000007941 */ /* 0x000fea0003800200 */
.L_x_353:
        /* <DEDUP_REMOVED lines=30> */
.L_x_357:
[----:B------:R-:W-:-:S07]  /*18550*/  PRMT R4, RZ, 0x7610, R4 ;  /* 0x00007610ff047816 */ /* 0x000fce0000000004 */
.L_x_358:
[----:B------:R-:W-:Y:S05]  /*18560*/  BSYNC.RECONVERGENT B0 ;  /* 0x0000000000007941 */ /* 0x000fea0003800200 */
.L_x_356:
        /* <DEDUP_REMOVED lines=30> */
.L_x_360:
[----:B------:R-:W-:-:S07]  /*18750*/  PRMT R4, RZ, 0x7610, R4 ;  /* 0x00007610ff047816 */ /* 0x000fce0000000004 */
.L_x_361:
[----:B------:R-:W-:Y:S05]  /*18760*/  BSYNC.RECONVERGENT B0 ;  /* 0x0000000000007941 */ /* 0x000fea0003800200 */
.L_x_359:
        /* <DEDUP_REMOVED lines=30> */
.L_x_363:
[----:B------:R-:W-:-:S07]  /*18950*/  PRMT R4, RZ, 0x7610, R4 ;  /* 0x00007610ff047816 */ /* 0x000fce0000000004 */
.L_x_364:
[----:B------:R-:W-:Y:S05]  /*18960*/  BSYNC.RECONVERGENT B0 ;  /* 0x0000000000007941 */ /* 0x000fea0003800200 */
.L_x_362:
        /* <DEDUP_REMOVED lines=30> */
.L_x_366:
[----:B------:R-:W-:-:S07]  /*18b50*/  PRMT R4, RZ, 0x7610, R4 ;  /* 0x00007610ff047816 */ /* 0x000fce0000000004 */
.L_x_367:
[----:B------:R-:W-:Y:S05]  /*18b60*/  BSYNC.RECONVERGENT B0 ;  /* 0x0000000000007941 */ /* 0x000fea0003800200 */
.L_x_365:
        /* <DEDUP_REMOVED lines=30> */
.L_x_369:
[----:B------:R-:W-:-:S07]  /*18d50*/  PRMT R4, RZ, 0x7610, R4 ;  /* 0x00007610ff047816 */ /* 0x000fce0000000004 */
.L_x_370:
[----:B------:R-:W-:Y:S05]  /*18d60*/  BSYNC.RECONVERGENT B0 ;  /* 0x0000000000007941 */ /* 0x000fea0003800200 */
.L_x_368:
        /* <DEDUP_REMOVED lines=30> */
.L_x_372:
[----:B------:R-:W-:-:S07]  /*18f50*/  PRMT R4, RZ, 0x7610, R4 ;  /* 0x00007610ff047816 */ /* 0x000fce0000000004 */
.L_x_373:
[----:B------:R-:W-:Y:S05]  /*18f60*/  BSYNC.RECONVERGENT B0 ;  /* 0x0000000000007941 */ /* 0x000fea0003800200 */
.L_x_371:
        /* <DEDUP_REMOVED lines=30> */
.L_x_375:
[----:B------:R-:W-:-:S07]  /*19150*/  PRMT R4, RZ, 0x7610, R4 ;  /* 0x00007610ff047816 */ /* 0x000fce0000000004 */
.L_x_376:
[----:B------:R-:W-:Y:S05]  /*19160*/  BSYNC.RECONVERGENT B0 ;  /* 0x0000000000007941 */ /* 0x000fea0003800200 */
.L_x_374:
        /* <DEDUP_REMOVED lines=30> */
.L_x_378:
[----:B------:R-:W-:-:S07]  /*19350*/  PRMT R4, RZ, 0x7610, R4 ;  /* 0x00007610ff047816 */ /* 0x000fce0000000004 */
.L_x_379:
[----:B------:R-:W-:Y:S05]  /*19360*/  BSYNC.RECONVERGENT B0 ;  /* 0x0000000000007941 */ /* 0x000fea0003800200 */
.L_x_377:
[----:B-----5:R2:W-:Y:S01]  /*19370*/  STS.U16 [R191+0x600], R4 ;  /* 0x00060004bf007388 */ /* 0x0205e20000000400 */
[----:B------:R-:W-:Y:S01]  /*19380*/  LOP3.LUT P6, RZ, R216, 0x10000, RZ, 0xc0, !PT ;  /* 0x00010000d8ff7812 */ /* 0x000fe200078cc0ff */
[----:B------:R-:W-:-:S12]  /*19390*/  BSSY.RECONVERGENT B0, `(.L_x_380) ;  /* 0x000001d000007945 */ /* 0x000fd80003800200 */
[----:B--2---:R-:W-:Y:S05]  /*193a0*/  @P6 BRA `(.L_x_381) ;  /* 0x0000000000686947 */ /* 0x004fea0003800000 */
[----:B------:R-:W2:Y:S01]  /*193b0*/  LDG.E.64.CONSTANT R6, desc[UR20][R160.64] ;  /* 0x00000014a0067981 */ /* 0x000ea2000c1e9b00 */
[----:B------:R-:W0:Y:S01]  /*193c0*/  S2R R4, SR_CTAID.Y ;  /* 0x0000000000047919 */ /* 0x000e220000002600 */
[----:B------:R-:W-:Y:S01]  /*193d0*/  MOV R61, R189 ;  /* 0x000000bd003d7202 */ /* 0x000fe20000000f00 */
[----:B------:R-:W-:Y:S02]  /*193e0*/  IMAD.MOV.U32 R60, RZ, RZ, R190 ;  /* 0x000000ffff3c7224 */ /* 0x000fe400078e00be */
[----:B01----:R-:W-:Y:S01]  /*193f0*/  IMAD R5, R4, 0x60, RZ ;  /* 0x0000006004057824 */ /* 0x003fe200078e02ff */
        /* <DEDUP_REMOVED lines=21> */
.L_x_381:
[----:B------:R-:W-:-:S07]  /*19550*/  PRMT R4, RZ, 0x7610, R4 ;  /* 0x00007610ff047816 */ /* 0x000fce0000000004 */
.L_x_382:
[----:B------:R-:W-:Y:S05]  /*19560*/  BSYNC.RECONVERGENT B0 ;  /* 0x0000000000007941 */ /* 0x000fea0003800200 */
.L_x_380:
[----:B-----5:R2:W-:Y:S01]  /*19570*/  STS.U16 [R191+0x602], R4 ;  /* 0x00060204bf007388 */ /* 0x0205e20000000400 */
[----:B------:R-:W-:Y:S01]  /*19580*/  LOP3.LUT P6, RZ, R216, 0x10000, RZ, 0xc0, !PT ;  /* 0x00010000d8ff7812 */ /* 0x000fe200078cc0ff */
[----:B------:R-:W-:-:S12]  /*19590*/  BSSY.RECONVERGENT B0, `(.L_x_383) ;  /* 0x000001d000007945 */ /* 0x000fd80003800200 */
[----:B--2---:R-:W-:Y:S05]  /*195a0*/  @P6 BRA `(.L_x_384) ;  /* 0x0000000000686947 */ /* 0x004fea0003800000 */
[----:B------:R-:W2:Y:S01]  /*195b0*/  LDG.E.64.CONSTANT R6, desc[UR20][R160.64] ;  /* 0x00000014a0067981 */ /* 0x000ea2000c1e9b00 */
[----:B------:R-:W0:Y:S01]  /*195c0*/  S2R R4, SR_CTAID.Y ;  /* 0x0000000000047919 */ /* 0x000e220000002600 */
[----:B------:R-:W-:Y:S02]  /*195d0*/  MOV R60, R190 ;  /* 0x000000be003c7202 */ /* 0x000fe40000000f00 */
[----:B------:R-:W-:Y:S01]  /*195e0*/  MOV R61, R189 ;  /* 0x000000bd003d7202 */ /* 0x000fe20000000f00 */
[----:B01----:R-:W-:Y:S01]  /*195f0*/  IMAD R5, R4, 0x60, RZ ;  /* 0x0000006004057824 */ /* 0x003fe200078e02ff */
        /* <DEDUP_REMOVED lines=21> */
.L_x_384:
[----:B------:R-:W-:-:S07]  /*19750*/  PRMT R4, RZ, 0x7610, R4 ;  /* 0x00007610ff047816 */ /* 0x000fce0000000004 */
.L_x_385:
[----:B------:R-:W-:Y:S05]  /*19760*/  BSYNC.RECONVERGENT B0 ;  /* 0x0000000000007941 */ /* 0x000fea0003800200 */
.L_x_383:
[----:B-----5:R3:W-:Y:S01]  /*19770*/  STS.U16 [R191+0x604], R4 ;  /* 0x00060404bf007388 */ /* 0x0207e20000000400 */
[----:B------:R-:W-:Y:S01]  /*19780*/  LOP3.LUT P6, RZ, R216, 0x10000, RZ, 0xc0, !PT ;  /* 0x00010000d8ff7812 */ /* 0x000fe200078cc0ff */
[----:B------:R-:W-:-:S12]  /*19790*/  BSSY.RECONVERGENT B0, `(.L_x_386) ;  /* 0x000001d000007945 */ /* 0x000fd80003800200 */
[----:B---3--:R-:W-:Y:S05]  /*197a0*/  @P6 BRA `(.L_x_387) ;  /* 0x0000000000686947 */ /* 0x008fea0003800000 */
[----:B------:R-:W3:Y:S01]  /*197b0*/  LDG.E.64.CONSTANT R60, desc[UR20][R160.64] ;  /* 0x00000014a03c7981 */ /* 0x000ee2000c1e9b00 */
[----:B------:R-:W0:Y:S01]  /*197c0*/  S2R R4, SR_CTAID.Y ;  /* 0x0000000000047919 */ /* 0x000e220000002600 */
[----:B------:R-:W-:Y:S02]  /*197d0*/  MOV R6, R190 ;  /* 0x000000be00067202 */ /* 0x000fe40000000f00 */
[----:B------:R-:W-:Y:S01]  /*197e0*/  MOV R7, R189 ;  /* 0x000000bd00077202 */ /* 0x000fe20000000f00 */
[----:B012---:R-:W-:Y:S01]  /*197f0*/  IMAD R5, R4, 0x60, RZ ;  /* 0x0000006004057824 */ /* 0x007fe200078e02ff */
[----:B------:R-:W-:-:S04]  /*19800*/  LOP3.LUT R4, R23, 0xffff, RZ, 0xc0, !PT ;  /* 0x0000ffff17047812 */ /* 0x000fc800078ec0ff */
[----:B------:R-:W-:-:S05]  /*19810*/  IADD3 R4, P6, PT, R5, R4, RZ ;  /* 0x0000000405047210 */ /* 0x000fca0007fde0ff */
[----:B------:R-:W-:Y:S02]  /*19820*/  IMAD.X R5, RZ, RZ, RZ, P6 ;  /* 0x000000ffff057224 */ /* 0x000fe400030e06ff */
[C---:B---3--:R-:W-:Y:S02]  /*19830*/  IMAD R63, R60.reuse, UR9, RZ ;  /* 0x000000093c3f7c24 */ /* 0x048fe4000f8e02ff */
        /* <DEDUP_REMOVED lines=17> */
.L_x_387:
[----:B------:R-:W-:-:S07]  /*19950*/  PRMT R4, RZ, 0x7610, R4 ;  /* 0x00007610ff047816 */ /* 0x000fce0000000004 */
.L_x_388:
[----:B------:R-:W-:Y:S05]  /*19960*/  BSYNC.RECONVERGENT B0 ;  /* 0x0000000000007941 */ /* 0x000fea0003800200 */
.L_x_386:
[----:B-----5:R3:W-:Y:S01]  /*19970*/  STS.U16 [R191+0x606], R4 ;  /* 0x00060604bf007388 */ /* 0x0207e20000000400 */
[----:B------:R-:W-:Y:S01]  /*19980*/  LOP3.LUT P6, RZ, R216, 0x20000, RZ, 0xc0, !PT ;  /* 0x00020000d8ff7812 */ /* 0x000fe200078cc0ff */
[----:B------:R-:W-:-:S12]  /*19990*/  BSSY.RECONVERGENT B0, `(.L_x_389) ;  /* 0x000001d000007945 */ /* 0x000fd80003800200 */
[----:B---3--:R-:W-:Y:S05]  /*199a0*/  @P6 BRA `(.L_x_390) ;  /* 0x0000000000686947 */ /* 0x008fea0003800000 */
[----:B------:R-:W3:Y:S01]  /*199b0*/  LDG.E.64.CONSTANT R60, desc[UR20][R160.64] ;  /* 0x00000014a03c7981 */ /* 0x000ee2000c1e9b00 */
[----:B------:R-:W0:Y:S01]  /*199c0*/  S2R R4, SR_CTAID.Y ;  /* 0x0000000000047919 */ /* 0x000e220000002600 */
[----:B------:R-:W-:Y:S01]  /*199d0*/  MOV R6, R190 ;  /* 0x000000be00067202 */ /* 0x000fe20000000f00 */
[----:B------:R-:W-:Y:S02]  /*199e0*/  IMAD.MOV.U32 R7, RZ, RZ, R189 ;  /* 0x000000ffff077224 */ /* 0x000fe400078e00bd */
[----:B012---:R-:W-:Y:S01]  /*199f0*/  IMAD R5, R4, 0x60, RZ ;  /* 0x0000006004057824 */ /* 0x007fe200078e02ff */
[----:B------:R-:W-:-:S04]  /*19a00*/  LOP3.LUT R4, R24, 0xffff, RZ, 0xc0, !PT ;  /* 0x0000ffff18047812 */ /* 0x000fc800078ec0ff */
[----:B------:R-:W-:-:S04]  /*19a10*/  IADD3 R4, P6, PT, R5, R4, RZ ;  /* 0x0000000405047210 */ /* 0x000fc80007fde0ff */
[----:B------:R-:W-:Y:S01]  /*19a20*/  IADD3.X R5, PT, PT, RZ, RZ, RZ, P6, !PT ;  /* 0x000000ffff057210 */ /* 0x000fe200037fe4ff */
[C---:B---3--:R-:W-:Y:S02]  /*19a30*/  IMAD R63, R60.reuse, UR9, RZ ;  /* 0x000000093c3f7c24 */ /* 0x048fe4000f8e02ff */
        /* <DEDUP_REMOVED lines=17> */
.L_x_390:
[----:B------:R-:W-:-:S07]  /*19b50*/  PRMT R4, RZ, 0x7610, R4 ;  /* 0x00007610ff047816 */ /* 0x000fce0000000004 */
.L_x_391:
[----:B------:R-:W-:Y:S05]  /*19b60*/  BSYNC.RECONVERGENT B0 ;  /* 0x0000000000007941 */ /* 0x000fea0003800200 */
.L_x_389:
[----:B-----5:R4:W-:Y:S01]  /*19b70*/  STS.U16 [R191+0x700], R4 ;  /* 0x00070004bf007388 */ /* 0x0209e20000000400 */
[----:B------:R-:W-:Y:S01]  /*19b80*/  LOP3.LUT P6, RZ, R216, 0x20000, RZ, 0xc0, !PT ;  /* 0x00020000d8ff7812 */ /* 0x000fe200078cc0ff */
[----:B------:R-:W-:-:S12]  /*19b90*/  BSSY.RECONVERGENT B0, `(.L_x_392) ;  /* 0x000001d000007945 */ /* 0x000fd80003800200 */
[----:B----4-:R-:W-:Y:S05]  /*19ba0*/  @P6 BRA `(.L_x_393) ;  /* 0x0000000000686947 */ /* 0x010fea0003800000 */
[----:B------:R-:W4:Y:S01]  /*19bb0*/  LDG.E.64.CONSTANT R6, desc[UR20][R160.64] ;  /* 0x00000014a0067981 */ /* 0x000f22000c1e9b00 */
[----:B------:R-:W0:Y:S01]  /*19bc0*/  S2R R4, SR_CTAID.Y ;  /* 0x0000000000047919 */ /* 0x000e220000002600 */
[----:B------:R-:W-:Y:S02]  /*19bd0*/  MOV R60, R190 ;  /* 0x000000be003c7202 */ /* 0x000fe40000000f00 */
[----:B------:R-:W-:Y:S01]  /*19be0*/  MOV R61, R189 ;  /* 0x000000bd003d7202 */ /* 0x000fe20000000f00 */
[----:B0123--:R-:W-:Y:S01]  /*19bf0*/  IMAD R5, R4, 0x60, RZ ;  /* 0x0000006004057824 */ /* 0x00ffe200078e02ff */
[----:B------:R-:W-:-:S04]  /*19c00*/  LOP3.LUT R4, R25, 0xffff, RZ, 0xc0, !PT ;  /* 0x0000ffff19047812 */ /* 0x000fc800078ec0ff */
[----:B------:R-:W-:-:S04]  /*19c10*/  IADD3 R4, P6, PT, R5, R4, RZ ;  /* 0x0000000405047210 */ /* 0x000fc80007fde0ff */
[----:B------:R-:W-:Y:S01]  /*19c20*/  IADD3.X R5, PT, PT, RZ, RZ, RZ, P6, !PT ;  /* 0x000000ffff057210 */ /* 0x000fe200037fe4ff */
[C---:B----4-:R-:W-:Y:S02]  /*19c30*/  IMAD R63, R6.reuse, UR9, RZ ;  /* 0x00000009063f7c24 */ /* 0x050fe4000f8e02ff */
        /* <DEDUP_REMOVED lines=17> */
.L_x_393:
[----:B------:R-:W-:-:S07]  /*19d50*/  PRMT R4, RZ, 0x7610, R4 ;  /* 0x00007610ff047816 */ /* 0x000fce0000000004 */
.L_x_394:
[----:B------:R-:W-:Y:S05]  /*19d60*/  BSYNC.RECONVERGENT B0 ;  /* 0x0000000000007941 */ /* 0x000fea0003800200 */
.L_x_392:
[----:B-----5:R4:W-:Y:S01]  /*19d70*/  STS.U16 [R191+0x702], R4 ;  /* 0x00070204bf007388 */ /* 0x0209e20000000400 */
[----:B------:R-:W-:Y:S01]  /*19d80*/  LOP3.LUT P6, RZ, R216, 0x20000, RZ, 0xc0, !PT ;  /* 0x00020000d8ff7812 */ /* 0x000fe200078cc0ff */
[----:B------:R-:W-:-:S12]  /*19d90*/  BSSY.RECONVERGENT B0, `(.L_x_395) ;  /* 0x000001d000007945 */ /* 0x000fd80003800200 */
[----:B----4-:R-:W-:Y:S05]  /*19da0*/  @P6 BRA `(.L_x_396) ;  /* 0x0000000000686947 */ /* 0x010fea0003800000 */
[----:B------:R-:W4:Y:S01]  /*19db0*/  LDG.E.64.CONSTANT R6, desc[UR20][R160.64] ;  /* 0x00000014a0067981 */ /* 0x000f22000c1e9b00 */
[----:B------:R-:W0:Y:S01]  /*19dc0*/  S2R R4, SR_CTAID.Y ;  /* 0x0000000000047919 */ /* 0x000e220000002600 */
[----:B------:R-:W-:Y:S01]  /*19dd0*/  MOV R61, R189 ;  /* 0x000000bd003d7202 */ /* 0x000fe20000000f00 */
[----:B------:R-:W-:Y:S02]  /*19de0*/  IMAD.MOV.U32 R60, RZ, RZ, R190 ;  /* 0x000000ffff3c7224 */ /* 0x000fe400078e00be */
        /* <DEDUP_REMOVED lines=22> */
.L_x_396:
[----:B------:R-:W-:-:S07]  /*19f50*/  PRMT R4, RZ, 0x7610, R4 ;  /* 0x00007610ff047816 */ /* 0x000fce0000000004 */
.L_x_397:
[----:B------:R-:W-:Y:S05]  /*19f60*/  BSYNC.RECONVERGENT B0 ;  /* 0x0000000000007941 */ /* 0x000fea0003800200 */
.L_x_395:
[----:B-----5:R0:W-:Y:S01]  /*19f70*/  STS.U16 [R191+0x704], R4 ;  /* 0x00070404bf007388 */ /* 0x0201e20000000400 */
[----:B------:R-:W-:Y:S01]  /*19f80*/  LOP3.LUT P6, RZ, R216, 0x20000, RZ, 0xc0, !PT ;  /* 0x00020000d8ff7812 */ /* 0x000fe200078cc0ff */
[----:B------:R-:W-:-:S12]  /*19f90*/  BSSY.RECONVERGENT B0, `(.L_x_398) ;  /* 0x000001d000007945 */ /* 0x000fd80003800200 */
[----:B0-----:R-:W-:Y:S05]  /*19fa0*/  @P6 BRA `(.L_x_399) ;  /* 0x0000000000686947 */ /* 0x001fea0003800000 */
[----:B------:R-:W2:Y:S01]  /*19fb0*/  LDG.E.64.CONSTANT R60, desc[UR20][R160.64] ;  /* 0x00000014a03c7981 */ /* 0x000ea2000c1e9b00 */
[----:B------:R-:W1:Y:S01]  /*19fc0*/  S2R R4, SR_CTAID.Y ;  /* 0x0000000000047919 */ /* 0x000e620000002600 */
[----:B------:R-:W-:Y:S02]  /*19fd0*/  MOV R6, R190 ;  /* 0x000000be00067202 */ /* 0x000fe40000000f00 */
[----:B------:R-:W-:Y:S01]  /*19fe0*/  MOV R7, R189 ;  /* 0x000000bd00077202 */ /* 0x000fe20000000f00 */
[----:B-1234-:R-:W-:Y:S01]  /*19ff0*/  IMAD R5, R4, 0x60, RZ ;  /* 0x0000006004057824 */ /* 0x01efe200078e02ff */
[----:B------:R-:W-:-:S04]  /*1a000*/  LOP3.LUT R4, R27, 0xffff, RZ, 0xc0, !PT ;  /* 0x0000ffff1b047812 */ /* 0x000fc800078ec0ff */
[----:B------:R-:W-:-:S04]  /*1a010*/  IADD3 R4, P6, PT, R5, R4, RZ ;  /* 0x0000000405047210 */ /* 0x000fc80007fde0ff */
[----:B------:R-:W-:Y:S01]  /*1a020*/  IADD3.X R5, PT, PT, RZ, RZ, RZ, P6, !PT ;  /* 0x000000ffff057210 */ /* 0x000fe200037fe4ff */
[C---:B------:R-:W-:Y:S02]  /*1a030*/  IMAD R63, R60.reuse, UR9, RZ ;  /* 0x000000093c3f7c24 */ /* 0x040fe4000f8e02ff */
        /* <DEDUP_REMOVED lines=17> */
.L_x_399:
[----:B------:R-:W-:-:S07]  /*1a150*/  PRMT R4, RZ, 0x7610, R4 ;  /* 0x00007610ff047816 */ /* 0x000fce0000000004 */
.L_x_400:
[----:B------:R-:W-:Y:S05]  /*1a160*/  BSYNC.RECONVERGENT B0 ;  /* 0x0000000000007941 */ /* 0x000fea0003800200 */
.L_x_398:
[----:B-----5:R0:W-:Y:S01]  /*1a170*/  STS.U16 [R191+0x706], R4 ;  /* 0x00070604bf007388 */ /* 0x0201e20000000400 */
[----:B------:R-:W-:Y:S01]  /*1a180*/  LOP3.LUT P6, RZ, R216, 0x8000, RZ, 0xc0, !PT ;  /* 0x00008000d8ff7812 */ /* 0x000fe200078cc0ff */
[----:B------:R-:W-:-:S12]  /*1a190*/  BSSY.RECONVERGENT B0, `(.L_x_401) ;  /* 0x000001a000007945 */ /* 0x000fd80003800200 */
[----:B0-----:R-:W-:Y:S05]  /*1a1a0*/  @P6 BRA `(.L_x_402) ;  /* 0x00000000005c6947 */ /* 0x001fea0003800000 */
[----:B------:R-:W2:Y:S02]  /*1a1b0*/  LDG.E.64.CONSTANT R6, desc[UR20][R160.64] ;  /* 0x00000014a0067981 */ /* 0x000ea4000c1e9b00 */
[----:B-1234-:R-:W-:Y:S01]  /*1a1c0*/  MOV R5, R189 ;  /* 0x000000bd00057202 */ /* 0x01efe20000000f00 */
[----:B------:R-:W-:Y:S02]  /*1a1d0*/  IMAD.MOV.U32 R4, RZ, RZ, R190 ;  /* 0x000000ffff047224 */ /* 0x000fe400078e00be */
[C---:B------:R-:W-:Y:S02]  /*1a1e0*/  IMAD R61, R6.reuse, UR9, RZ ;  /* 0x00000009063d7c24 */ /* 0x040fe4000f8e02ff */
        /* <DEDUP_REMOVED lines=8> */
[----:B------:R-:W-:Y:S01]  /*1a270*/  IMAD R61, R4, UR17, R61 ;  /* 0x00000011043d7c24 */ /* 0x000fe2000f8e023d */
[----:B------:R-:W-:-:S03]  /*1a280*/  MOV R4, R136 ;  /* 0x0000008800047202 */ /* 0x000fc60000000f00 */
[----:B------:R-:W-:Y:S02]  /*1a290*/  IMAD.IADD R60, R61, 0x1, R7 ;  /* 0x000000013d3c7824 */ /* 0x000fe400078e0207 */
        /* <DEDUP_REMOVED lines=8> */
.L_x_402:
[----:B------:R-:W-:-:S07]  /*1a320*/  PRMT R4, RZ, 0x7610, R4 ;  /* 0x00007610ff047816 */ /* 0x000fce0000000004 */
.L_x_403:
[----:B------:R-:W-:Y:S05]  /*1a330*/  BSYNC.RECONVERGENT B0 ;  /* 0x0000000000007941 */ /* 0x000fea0003800200 */
.L_x_401:
[----:B-----5:R0:W-:Y:S01]  /*1a340*/  STS.U16 [R191+0x800], R4 ;  /* 0x00080004bf007388 */ /* 0x0201e20000000400 */
[----:B------:R-:W-:Y:S01]  /*1a350*/  LOP3.LUT P6, RZ, R216, 0x8000, RZ, 0xc0, !PT ;  /* 0x00008000d8ff7812 */ /* 0x000fe200078cc0ff */
[----:B------:R-:W-:-:S12]  /*1a360*/  BSSY.RECONVERGENT B0, `(.L_x_404) ;  /* 0x000001a000007945 */ /* 0x000fd80003800200 */
[----:B0-----:R-:W-:Y:S05]  /*1a370*/  @P6 BRA `(.L_x_405) ;  /* 0x00000000005c6947 */ /* 0x001fea0003800000 */
[----:B-1234-:R-:W2:Y:S01]  /*1a380*/  LDG.E.64.CONSTANT R4, desc[UR20][R160.64] ;  /* 0x00000014a0047981 */ /* 0x01eea2000c1e9b00 */
        /* <DEDUP_REMOVED lines=22> */
.L_x_405:
[----:B------:R-:W-:-:S07]  /*1a4f0*/  PRMT R4, RZ, 0x7610, R4 ;  /* 0x00007610ff047816 */ /* 0x000fce0000000004 */
.L_x_406:
[----:B------:R-:W-:Y:S05]  /*1a500*/  BSYNC.RECONVERGENT B0 ;  /* 0x0000000000007941 */ /* 0x000fea0003800200 */
.L_x_404:
[----:B-----5:R0:W-:Y:S01]  /*1a510*/  STS.U16 [R191+0x802], R4 ;  /* 0x00080204bf007388 */ /* 0x0201e20000000400 */
[----:B------:R-:W-:Y:S01]  /*1a520*/  LOP3.LUT P6, RZ, R216, 0x8000, RZ, 0xc0, !PT ;  /* 0x00008000d8ff7812 */ /* 0x000fe200078cc0ff */
[----:B------:R-:W-:-:S12]  /*1a530*/  BSSY.RECONVERGENT B0, `(.L_x_407) ;  /* 0x000001a000007945 */ /* 0x000fd80003800200 */
[----:B0-----:R-:W-:Y:S05]  /*1a540*/  @P6 BRA `(.L_x_408) ;  /* 0x00000000005c6947 */ /* 0x001fea0003800000 */
[----:B-1234-:R-:W2:Y:S01]  /*1a550*/  LDG.E.64.CONSTANT R4, desc[UR20][R160.64] ;  /* 0x00000014a0047981 */ /* 0x01eea2000c1e9b00 */
        /* <DEDUP_REMOVED lines=22> */
.L_x_408:
[----:B------:R-:W-:-:S07]  /*1a6c0*/  PRMT R4, RZ, 0x7610, R4 ;  /* 0x00007610ff047816 */ /* 0x000fce0000000004 */
.L_x_409:
[----:B------:R-:W-:Y:S05]  /*1a6d0*/  BSYNC.RECONVERGENT B0 ;  /* 0x0000000000007941 */ /* 0x000fea0003800200 */
.L_x_407:
[----:B-----5:R0:W-:Y:S01]  /*1a6e0*/  STS.U16 [R191+0x804], R4 ;  /* 0x00080404bf007388 */ /* 0x0201e20000000400 */
[----:B------:R-:W-:Y:S01]  /*1a6f0*/  LOP3.LUT P6, RZ, R216, 0x8000, RZ, 0xc0, !PT ;  /* 0x00008000d8ff7812 */ /* 0x000fe200078cc0ff */
[----:B------:R-:W-:-:S12]  /*1a700*/  BSSY.RECONVERGENT B0, `(.L_x_410) ;  /* 0x000001a000007945 */ /* 0x000fd80003800200 */
[----:B0-----:R-:W-:Y:S05]  /*1a710*/  @P6 BRA `(.L_x_411) ;  /* 0x00000000005c6947 */ /* 0x001fea0003800000 */
[----:B------:R-:W2:Y:S01]  /*1a720*/  LDG.E.64.CONSTANT R6, desc[UR20][R160.64] ;  /* 0x00000014a0067981 */ /* 0x000ea2000c1e9b00 */
[----:B------:R-:W-:Y:S02]  /*1a730*/  MOV R4, R190 ;  /* 0x000000be00047202 */ /* 0x000fe40000000f00 */
[----:B-1234-:R-:W-:Y:S01]  /*1a740*/  MOV R5, R189 ;  /* 0x000000bd00057202 */ /* 0x01efe20000000f00 */
[C---:B------:R-:W-:Y:S02]  /*1a750*/  IMAD R61, R6.reuse, UR9, RZ ;  /* 0x00000009063d7c24 */ /* 0x040fe4000f8e02ff */
        /* <DEDUP_REMOVED lines=19> */
.L_x_411:
[----:B------:R-:W-:-:S07]  /*1a890*/  PRMT R4, RZ, 0x7610, R4 ;  /* 0x00007610ff047816 */ /* 0x000fce0000000004 */
.L_x_412:
[----:B------:R-:W-:Y:S05]  /*1a8a0*/  BSYNC.RECONVERGENT B0 ;  /* 0x0000000000007941 */ /* 0x000fea0003800200 */
.L_x_410:
        /* <DEDUP_REMOVED lines=8> */
[----:B------:R-:W-:Y:S01]  /*1a930*/  IMAD.WIDE.U32 R4, R6, UR10, R4 ;  /* 0x0000000a06047c25 */ /* 0x000fe2000f8e0004 */
[----:B------:R-:W-:-:S03]  /*1a940*/  MOV R6, R76 ;  /* 0x0000004c00067202 */ /* 0x000fc60000000f00 */
[----:B------:R-:W-:Y:S02]  /*1a950*/  IMAD R61, R7, UR10, R61 ;  /* 0x0000000a073d7c24 */ /* 0x000fe4000f8e023d */
[----:B------:R-:W-:-:S03]  /*1a960*/  IMAD.MOV.U32 R7, RZ, RZ, R77 ;  /* 0x000000ffff077224 */ /* 0x000fc600078e004d */
[----:B------:R-:W-:Y:S01]  /*1a970*/  IADD3 R61, PT, PT, R61, R5, RZ ;  /* 0x000000053d3d7210 */ /* 0x000fe20007ffe0ff */
[----:B------:R-:W-:Y:S01]  /*1a980*/  IMAD.WIDE.U32 R6, R4, UR16, R6 ;  /* 0x0000001004067c25 */ /* 0x000fe2000f8e0006 */
[----:B------:R-:W-:-:S03]  /*1a990*/  MOV R5, R129 ;  /* 0x0000008100057202 */ /* 0x000fc60000000f00 */
[----:B------:R-:W-:-:S04]  /*1a9a0*/  IMAD R61, R61, UR16, RZ ;  /* 0x000000103d3d7c24 */ /* 0x000fc8000f8e02ff */
[----:B------:R-:W-:Y:S01]  /*1a9b0*/  IMAD R61, R4, UR17, R61 ;  /* 0x00000011043d7c24 */ /* 0x000fe2000f8e023d */
[----:B------:R-:W-:-:S04]  /*1a9c0*/  MOV R4, R128 ;  /* 0x0000008000047202 */ /* 0x000fc80000000f00 */
        /* <DEDUP_REMOVED lines=9> */
.L_x_414:
[----:B------:R-:W-:-:S07]  /*1aa60*/  PRMT R4, RZ, 0x7610, R4 ;  /* 0x00007610ff047816 */ /* 0x000fce0000000004 */
.L_x_415:
[----:B------:R-:W-:Y:S05]  /*1aa70*/  BSYNC.RECONVERGENT B0 ;  /* 0x0000000000007941 */ /* 0x000fea0003800200 */
.L_x_413:
        /* <DEDUP_REMOVED lines=27> */
.L_x_417:
[----:B------:R-:W-:-:S07]  /*1ac30*/  PRMT R4, RZ, 0x7610, R4 ;  /* 0x00007610ff047816 */ /* 0x000fce0000000004 */
.L_x_418:
[----:B------:R-:W-:Y:S05]  /*1ac40*/  BSYNC.RECONVERGENT B0 ;  /* 0x0000000000007941 */ /* 0x000fea0003800200 */
.L_x_416:
        /* <DEDUP_REMOVED lines=27> */
.L_x_420:
[----:B------:R-:W-:-:S07]  /*1ae00*/  PRMT R4, RZ, 0x7610, R4 ;  /* 0x00007610ff047816 */ /* 0x000fce0000000004 */
.L_x_421:
[----:B------:R-:W-:Y:S05]  /*1ae10*/  BSYNC.RECONVERGENT B0 ;  /* 0x0000000000007941 */ /* 0x000fea0003800200 */
.L_x_419:
        /* <DEDUP_REMOVED lines=10> */
[----:B------:R-:W-:Y:S01]  /*1aec0*/  IMAD R61, R7, UR10, R61 ;  /* 0x0000000a073d7c24 */ /* 0x000fe2000f8e023d */
[----:B------:R-:W-:-:S03]  /*1aed0*/  MOV R7, R77 ;  /* 0x0000004d00077202 */ /* 0x000fc60000000f00 */
[----:B------:R-:W-:Y:S02]  /*1aee0*/  IMAD.IADD R61, R61, 0x1, R5 ;  /* 0x000000013d3d7824 */ /* 0x000fe400078e0205 */
[----:B------:R-:W-:-:S04]  /*1aef0*/  IMAD.WIDE.U32 R6, R4, UR16, R6 ;  /* 0x0000001004067c25 */ /* 0x000fc8000f8e0006 */
[----:B------:R-:W-:Y:S02]  /*1af00*/  IMAD R61, R61, UR16, RZ ;  /* 0x000000103d3d7c24 */ /* 0x000fe4000f8e02ff */
[----:B------:R-:W-:Y:S02]  /*1af10*/  IMAD.MOV.U32 R5, RZ, RZ, R123 ;  /* 0x000000ffff057224 */ /* 0x000fe400078e007b */
[----:B------:R-:W-:Y:S01]  /*1af20*/  IMAD R61, R4, UR17, R61 ;  /* 0x00000011043d7c24 */ /* 0x000fe2000f8e023d */
[----:B------:R-:W-:Y:S01]  /*1af30*/  MOV R4, R122 ;  /* 0x0000007a00047202 */ /* 0x000fe20000000f00 */
        /* <DEDUP_REMOVED lines=9> */
.L_x_423:
[----:B------:R-:W-:-:S07]  /*1afd0*/  PRMT R4, RZ, 0x7610, R4 ;  /* 0x00007610ff047816 */ /* 0x000fce0000000004 */
.L_x_424:
[----:B------:R-:W-:Y:S05]  /*1afe0*/  BSYNC.RECONVERGENT B0 ;  /* 0x0000000000007941 */ /* 0x000fea0003800200 */
.L_x_422:
        /* <DEDUP_REMOVED lines=22> */
[----:B------:R-:W-:-:S03]  /*1b150*/  LEA R4, P6, R6, UR18, 0x1 ;  /* 0x0000001206047c11 */ /* 0x000fc6000f8c08ff */
[----:B------:R-:W-:-:S05]  /*1b160*/  IMAD.IADD R5, R7, 0x1, R5 ;  /* 0x0000000107057824 */ /* 0x000fca00078e0205 */
[----:B------:R-:W-:-:S05]  /*1b170*/  LEA.HI.X R5, R6, UR19, R5, 0x1, P6 ;  /* 0x0000001306057c11 */ /* 0x000fca000b0f0c05 */
[----:B------:R0:W5:Y:S01]  /*1b180*/  LDG.E.U16 R4, desc[UR20][R4.64] ;  /* 0x0000001404047981 */ /* 0x000162000c1e1500 */
[----:B------:R-:W-:Y:S05]  /*1b190*/  BRA `(.L_x_427) ;  /* 0x0000000000047947 */ /* 0x000fea0003800000 */
.L_x_426:
[----:B------:R-:W-:-:S07]  /*1b1a0*/  PRMT R4, RZ, 0x7610, R4 ;  /* 0x00007610ff047816 */ /* 0x000fce0000000004 */
.L_x_427:
[----:B------:R-:W-:Y:S05]  /*1b1b0*/  BSYNC.RECONVERGENT B0 ;  /* 0x0000000000007941 */ /* 0x000fea0003800200 */
.L_x_425:
        /* <DEDUP_REMOVED lines=27> */
.L_x_429:
[----:B------:R-:W-:-:S07]  /*1b370*/  PRMT R4, RZ, 0x7610, R4 ;  /* 0x00007610ff047816 */ /* 0x000fce0000000004 */
.L_x_430:
[----:B------:R-:W-:Y:S05]  /*1b380*/  BSYNC.RECONVERGENT B0 ;  /* 0x0000000000007941 */ /* 0x000fea0003800200 */
.L_x_428:
        /* <DEDUP_REMOVED lines=27> */
.L_x_432:
[----:B------:R-:W-:-:S07]  /*1b540*/  PRMT R4, RZ, 0x7610, R4 ;  /* 0x00007610ff047816 */ /* 0x000fce0000000004 */
.L_x_433:
[----:B------:R-:W-:Y:S05]  /*1b550*/  BSYNC.RECONVERGENT B0 ;  /* 0x0000000000007941 */ /* 0x000fea0003800200 */
.L_x_431:
[----:B-----5:R0:W-:Y:S01]  /*1b560*/  STS.U16 [R191+0xa04], R4 ;  /* 0x000a0404bf007388 */ /* 0x0201e20000000400 */
[----:B------:R-:W-:Y:S01]  /*1b570*/  LOP3.LUT P6, RZ, R216, 0x2000, RZ, 0xc0, !PT ;  /* 0x00002000d8ff7812 */ /* 0x000fe200078cc0ff */
[----:B------:R-:W-:-:S12]  /*1b580*/  BSSY.RECONVERGENT B0, `(.L_x_434) ;  /* 0x000001a000007945 */ /* 0x000fd80003800200 */
[----:B0-----:R-:W-:Y:S05]  /*1b590*/  @P6 BRA `(.L_x_435) ;  /* 0x00000000005c6947 */ /* 0x001fea0003800000 */
[----:B------:R-:W2:Y:S01]  /*1b5a0*/  LDG.E.64.CONSTANT R6, desc[UR20][R160.64] ;  /* 0x00000014a0067981 */ /* 0x000ea2000c1e9b00 */
[----:B------:R-:W-:Y:S01]  /*1b5b0*/  MOV R4, R190 ;  /* 0x000000be00047202 */ /* 0x000fe20000000f00 */
[----:B-1234-:R-:W-:Y:S02]  /*1b5c0*/  IMAD.MOV.U32 R5, RZ, RZ, R189 ;  /* 0x000000ffff057224 */ /* 0x01efe400078e00bd */
        /* <DEDUP_REMOVED lines=20> */
.L_x_435:
[----:B------:R-:W-:-:S07]  /*1b710*/  PRMT R4, RZ, 0x7610, R4 ;  /* 0x00007610ff047816 */ /* 0x000fce0000000004 */
.L_x_436:
[----:B------:R-:W-:Y:S05]  /*1b720*/  BSYNC.RECONVERGENT B0 ;  /* 0x0000000000007941 */ /* 0x000fea0003800200 */
.L_x_434:
        /* <DEDUP_REMOVED lines=27> */
.L_x_438:
[----:B------:R-:W-:-:S07]  /*1b8e0*/  PRMT R4, RZ, 0x7610, R4 ;  /* 0x00007610ff047816 */ /* 0x000fce0000000004 */
.L_x_439:
[----:B------:R-:W-:Y:S05]  /*1b8f0*/  BSYNC.RECONVERGENT B0 ;  /* 0x0000000000007941 */ /* 0x000fea0003800200 */
.L_x_437:
        /* <DEDUP_REMOVED lines=27> */
.L_x_441:
[----:B------:R-:W-:-:S07]  /*1bab0*/  PRMT R4, RZ, 0x7610, R4 ;  /* 0x00007610ff047816 */ /* 0x000fce0000000004 */
.L_x_442:
[----:B------:R-:W-:Y:S05]  /*1bac0*/  BSYNC.RECONVERGENT B0 ;  /* 0x0000000000007941 */ /* 0x000fea0003800200 */
.L_x_440:
        /* <DEDUP_REMOVED lines=30> */
.L_x_444:
[----:B------:R-:W-:-:S07]  /*1bcb0*/  PRMT R4, RZ, 0x7610, R4 ;  /* 0x00007610ff047816 */ /* 0x000fce0000000004 */
.L_x_445:
[----:B------:R-:W-:Y:S05]  /*1bcc0*/  BSYNC.RECONVERGENT B0 ;  /* 0x0000000000007941 */ /* 0x000fea0003800200 */
.L_x_443:
[----:B-----5:R0:W-:Y:S01]  /*1bcd0*/  STS.U16 [R191+0xb04], R4 ;  /* 0x000b0404bf007388 */ /* 0x0201e20000000400 */
[----:B------:R-:W-:Y:S01]  /*1bce0*/  LOP3.LUT P6, RZ, R216, 0x1000, RZ, 0xc0, !PT ;  /* 0x00001000d8ff7812 */ /* 0x000fe200078cc0ff */
[----:B------:R-:W-:-:S12]  /*1bcf0*/  BSSY.RECONVERGENT B0, `(.L_x_446) ;  /* 0x000001d000007945 */ /* 0x000fd80003800200 */
[----:B0-----:R-:W-:Y:S05]  /*1bd00*/  @P6 BRA `(.L_x_447) ;  /* 0x0000000000686947 */ /* 0x001fea0003800000 */
[----:B------:R-:W2:Y:S01]  /*1bd10*/  LDG.E.64.CONSTANT R60, desc[UR20][R160.64] ;  /* 0x00000014a03c7981 */ /* 0x000ea2000c1e9b00 */
[----:B------:R-:W1:Y:S01]  /*1bd20*/  S2R R4, SR_CTAID.Y ;  /* 0x0000000000047919 */ /* 0x000e620000002600 */
[----:B------:R-:W-:Y:S01]  /*1bd30*/  MOV R7, R189 ;  /* 0x000000bd00077202 */ /* 0x000fe20000000f00 */
[----:B------:R-:W-:Y:S02]  /*1bd40*/  IMAD.MOV.U32 R6, RZ, RZ, R190 ;  /* 0x000000ffff067224 */ /* 0x000fe400078e00be */
        /* <DEDUP_REMOVED lines=22> */
.L_x_447:
[----:B------:R-:W-:-:S07]  /*1beb0*/  PRMT R4, RZ, 0x7610, R4 ;  /* 0x00007610ff047816 */ /* 0x000fce0000000004 */
.L_x_448:
[----:B------:R-:W-:Y:S05]  /*1bec0*/  BSYNC.RECONVERGENT B0 ;  /* 0x0000000000007941 */ /* 0x000fea0003800200 */
.L_x_446:
        /* <DEDUP_REMOVED lines=30> */
.L_x_450:
[----:B------:R-:W-:-:S07]  /*1c0b0*/  PRMT R4, RZ, 0x7610, R4 ;  /* 0x00007610ff047816 */ /* 0x000fce0000000004 */
.L_x_451:
[----:B------:R-:W-:Y:S05]  /*1c0c0*/  BSYNC.RECONVERGENT B0 ;  /* 0x0000000000007941 */ /* 0x000fea0003800200 */
.L_x_449:
        /* <DEDUP_REMOVED lines=10> */
[----:B------:R-:W-:-:S05]  /*1c170*/  IADD3 R4, P6, PT, R5, R4, RZ ;  /* 0x0000000405047210 */ /* 0x000fca0007fde0ff */
[----:B------:R-:W-:Y:S02]  /*1c180*/  IMAD.X R5, RZ, RZ, RZ, P6 ;  /* 0x000000ffff057224 */ /* 0x000fe400030e06ff */
        /* <DEDUP_REMOVED lines=18> */
.L_x_453:
[----:B------:R-:W-:-:S07]  /*1c2b0*/  PRMT R4, RZ, 0x7610, R4 ;  /* 0x00007610ff047816 */ /* 0x000fce0000000004 */
.L_x_454:
[----:B------:R-:W-:Y:S05]  /*1c2c0*/  BSYNC.RECONVERGENT B0 ;  /* 0x0000000000007941 */ /* 0x000fea0003800200 */
.L_x_452:
        /* <DEDUP_REMOVED lines=30> */
.L_x_456:
[----:B------:R-:W-:-:S07]  /*1c4b0*/  PRMT R4, RZ, 0x7610, R4 ;  /* 0x00007610ff047816 */ /* 0x000fce0000000004 */
.L_x_457:
[----:B------:R-:W-:Y:S05]  /*1c4c0*/  BSYNC.RECONVERGENT B0 ;  /* 0x0000000000007941 */ /* 0x000fea0003800200 */
.L_x_455:
        /* <DEDUP_REMOVED lines=30> */
.L_x_459:
[----:B------:R-:W-:-:S07]  /*1c6b0*/  PRMT R4, RZ, 0x7610, R4 ;  /* 0x00007610ff047816 */ /* 0x000fce0000000004 */
.L_x_460:
[----:B------:R-:W-:Y:S05]  /*1c6c0*/  BSYNC.RECONVERGENT B0 ;  /* 0x0000000000007941 */ /* 0x000fea0003800200 */
.L_x_458:
        /* <DEDUP_REMOVED lines=30> */
.L_x_462:
[----:B------:R-:W-:-:S07]  /*1c8b0*/  PRMT R4, RZ, 0x7610, R4 ;  /* 0x00007610ff047816 */ /* 0x000fce0000000004 */
.L_x_463:
[----:B------:R-:W-:Y:S05]  /*1c8c0*/  BSYNC.RECONVERGENT B0 ;  /* 0x0000000000007941 */ /* 0x000fea0003800200 */
.L_x_461:
        /* <DEDUP_REMOVED lines=30> */
.L_x_465:
[----:B------:R-:W-:-:S07]  /*1cab0*/  PRMT R4, RZ, 0x7610, R4 ;  /* 0x00007610ff047816 */ /* 0x000fce0000000004 */
.L_x_466:
[----:B------:R-:W-:Y:S05]  /*1cac0*/  BSYNC.RECONVERGENT B0 ;  /* 0x0000000000007941 */ /* 0x000fea0003800200 */
.L_x_464:
        /* <DEDUP_REMOVED lines=30> */
.L_x_468:
[----:B------:R-:W-:-:S07]  /*1ccb0*/  PRMT R4, RZ, 0x7610, R4 ;  /* 0x00007610ff047816 */ /* 0x000fce0000000004 */
.L_x_469:
[----:B------:R-:W-:Y:S05]  /*1ccc0*/  BSYNC.RECONVERGENT B0 ;  /* 0x0000000000007941 */ /* 0x000fea0003800200 */
.L_x_467:
        /* <DEDUP_REMOVED lines=30> */
.L_x_471:
[----:B------:R-:W-:-:S07]  /*1ceb0*/  PRMT R4, RZ, 0x7610, R4 ;  /* 0x00007610ff047816 */ /* 0x000fce0000000004 */
.L_x_472:
[----:B------:R-:W-:Y:S05]  /*1cec0*/  BSYNC.RECONVERGENT B0 ;  /* 0x0000000000007941 */ /* 0x000fea0003800200 */
.L_x_470:
        /* <DEDUP_REMOVED lines=30> */
.L_x_474:
[----:B------:R-:W-:-:S07]  /*1d0b0*/  PRMT R4, RZ, 0x7610, R4 ;  /* 0x00007610ff047816 */ /* 0x000fce0000000004 */
.L_x_475:
[----:B------:R-:W-:Y:S05]  /*1d0c0*/  BSYNC.RECONVERGENT B0 ;  /* 0x0000000000007941 */ /* 0x000fea0003800200 */
.L_x_473:
        /* <DEDUP_REMOVED lines=30> */
.L_x_477:
[----:B------:R-:W-:-:S07]  /*1d2b0*/  PRMT R4, RZ, 0x7610, R4 ;  /* 0x00007610ff047816 */ /* 0x000fce0000000004 */
.L_x_478:
[----:B------:R-:W-:Y:S05]  /*1d2c0*/  BSYNC.RECONVERGENT B0 ;  /* 0x0000000000007941 */ /* 0x000fea0003800200 */
.L_x_476:
        /* <DEDUP_REMOVED lines=30> */
.L_x_480:
[----:B------:R-:W-:-:S07]  /*1d4b0*/  PRMT R4, RZ, 0x7610, R4 ;  /* 0x00007610ff047816 */ /* 0x000fce0000000004 */
.L_x_481:
[----:B------:R-:W-:Y:S05]  /*1d4c0*/  BSYNC.RECONVERGENT B0 ;  /* 0x0000000000007941 */ /* 0x000fea0003800200 */
.L_x_479:
        /* <DEDUP_REMOVED lines=30> */
.L_x_483:
[----:B------:R-:W-:-:S07]  /*1d6b0*/  PRMT R4, RZ, 0x7610, R4 ;  /* 0x00007610ff047816 */ /* 0x000fce0000000004 */
.L_x_484:
[----:B------:R-:W-:Y:S05]  /*1d6c0*/  BSYNC.RECONVERGENT B0 ;  /* 0x0000000000007941 */ /* 0x000fea0003800200 */
.L_x_482:
        /* <DEDUP_REMOVED lines=30> */
.L_x_486:
[----:B------:R-:W-:-:S07]  /*1d8b0*/  PRMT R4, RZ, 0x7610, R4 ;  /* 0x00007610ff047816 */ /* 0x000fce0000000004 */
.L_x_487:
[----:B------:R-:W-:Y:S05]  /*1d8c0*/  BSYNC.RECONVERGENT B0 ;  /* 0x0000000000007941 */ /* 0x000fea0003800200 */
.L_x_485:
        /* <DEDUP_REMOVED lines=30> */
.L_x_489:
[----:B------:R-:W-:-:S07]  /*1dab0*/  PRMT R4, RZ, 0x7610, R4 ;  /* 0x00007610ff047816 */ /* 0x000fce0000000004 */
.L_x_490:
[----:B------:R-:W-:Y:S05]  /*1dac0*/  BSYNC.RECONVERGENT B0 ;  /* 0x0000000000007941 */ /* 0x000fea0003800200 */
.L_x_488:
        /* <DEDUP_REMOVED lines=30> */
.L_x_492:
[----:B------:R-:W-:-:S07]  /*1dcb0*/  PRMT R4, RZ, 0x7610, R4 ;  /* 0x00007610ff047816 */ /* 0x000fce0000000004 */
.L_x_493:
[----:B------:R-:W-:Y:S05]  /*1dcc0*/  BSYNC.RECONVERGENT B0 ;  /* 0x0000000000007941 */ /* 0x000fea0003800200 */
.L_x_491:
        /* <DEDUP_REMOVED lines=30> */
.L_x_495:
[----:B------:R-:W-:-:S07]  /*1deb0*/  PRMT R4, RZ, 0x7610, R4 ;  /* 0x00007610ff047816 */ /* 0x000fce0000000004 */
.L_x_496:
[----:B------:R-:W-:Y:S05]  /*1dec0*/  BSYNC.RECONVERGENT B0 ;  /* 0x0000000000007941 */ /* 0x000fea0003800200 */
.L_x_494:
        /* <DEDUP_REMOVED lines=30> */
.L_x_498:
[----:B------:R-:W-:-:S07]  /*1e0b0*/  PRMT R4, RZ, 0x7610, R4 ;  /* 0x00007610ff047816 */ /* 0x000fce0000000004 */
.L_x_499:
[----:B------:R-:W-:Y:S05]  /*1e0c0*/  BSYNC.RECONVERGENT B0 ;  /* 0x0000000000007941 */ /* 0x000fea0003800200 */
.L_x_497:
        /* <DEDUP_REMOVED lines=30> */
.L_x_501:
[----:B------:R-:W-:-:S07]  /*1e2b0*/  PRMT R4, RZ, 0x7610, R4 ;  /* 0x00007610ff047816 */ /* 0x000fce0000000004 */
.L_x_502:
[----:B------:R-:W-:Y:S05]  /*1e2c0*/  BSYNC.RECONVERGENT B0 ;  /* 0x0000000000007941 */ /* 0x000fea0003800200 */
.L_x_500:
        /* <DEDUP_REMOVED lines=30> */
.L_x_504:
[----:B------:R-:W-:-:S07]  /*1e4b0*/  PRMT R4, RZ, 0x7610, R4 ;  /* 0x00007610ff047816 */ /* 0x000fce0000000004 */
.L_x_505:
[----:B------:R-:W-:Y:S05]  /*1e4c0*/  BSYNC.RECONVERGENT B0 ;  /* 0x0000000000007941 */ /* 0x000fea0003800200 */
.L_x_503:
        /* <DEDUP_REMOVED lines=30> */
.L_x_507:
[----:B------:R-:W-:-:S07]  /*1e6b0*/  PRMT R4, RZ, 0x7610, R4 ;  /* 0x00007610ff047816 */ /* 0x000fce0000000004 */
.L_x_508:
[----:B------:R-:W-:Y:S05]  /*1e6c0*/  BSYNC.RECONVERGENT B0 ;  /* 0x0000000000007941 */ /* 0x000fea0003800200 */
.L_x_506:
        /* <DEDUP_REMOVED lines=30> */
.L_x_510:
[----:B------:R-:W-:-:S07]  /*1e8b0*/  PRMT R4, RZ, 0x7610, R4 ;  /* 0x00007610ff047816 */ /* 0x000fce0000000004 */
.L_x_511:
[----:B------:R-:W-:Y:S05]  /*1e8c0*/  BSYNC.RECONVERGENT B0 ;  /* 0x0000000000007941 */ /* 0x000fea0003800200 */
.L_x_509:
        /* <DEDUP_REMOVED lines=30> */
.L_x_513:
[----:B------:R-:W-:-:S07]  /*1eab0*/  PRMT R4, RZ, 0x7610, R4 ;  /* 0x00007610ff047816 */ /* 0x000fce0000000004 */
.L_x_514:
[----:B------:R-:W-:Y:S05]  /*1eac0*/  BSYNC.RECONVERGENT B0 ;  /* 0x0000000000007941 */ /* 0x000fea0003800200 */
.L_x_512:
        /* <DEDUP_REMOVED lines=30> */
.L_x_516:
[----:B------:R-:W-:-:S07]  /*1ecb0*/  PRMT R4, RZ, 0x7610, R4 ;  /* 0x00007610ff047816 */ /* 0x000fce0000000004 */
.L_x_517:
[----:B------:R-:W-:Y:S05]  /*1ecc0*/  BSYNC.RECONVERGENT B0 ;  /* 0x0000000000007941 */ /* 0x000fea0003800200 */
.L_x_515:
[----:B-----5:R0:W-:Y:S01]  /*1ecd0*/  STS.U16 [R191+0x1104], R4 ;  /* 0x00110404bf007388 */ /* 0x0201e20000000400 */
[----:B------:R-:W-:Y:S01]  /*1ece0*/  LOP3.LUT P6, RZ, R216, 0x40, RZ, 0xc0, !PT ;  /* 0x00000040d8ff7812 */ /* 0x000fe200078cc0ff */
[----:B------:R-:W-:-:S12]  /*1ecf0*/  BSSY.RECONVERGENT B0, `(.L_x_518) ;  /* 0x000001d000007945 */ /* 0x000fd80003800200 */
[----:B0-----:R-:W-:Y:S05]  /*1ed00*/  @P6 BRA `(.L_x_519) ;  /* 0x0000000000686947 */ /* 0x001fea0003800000 */
[----:B------:R-:W2:Y:S01]  /*1ed10*/  LDG.E.64.CONSTANT R6, desc[UR20][R160.64] ;  /* 0x00000014a0067981 */ /* 0x000ea2000c1e9b00 */
[----:B------:R-:W-:Y:S02]  /*1ed20*/  MOV R4, R190 ;  /* 0x000000be00047202 */ /* 0x000fe40000000f00 */
[----:B-1234-:R-:W-:Y:S01]  /*1ed30*/  MOV R5, R189 ;  /* 0x000000bd00057202 */ /* 0x01efe20000000f00 */
[----:B------:R-:W0:Y:S01]  /*1ed40*/  S2R R60, SR_CTAID.Y ;  /* 0x00000000003c7919 */ /* 0x000e220000002600 */
[C---:B------:R-:W-:Y:S02]  /*1ed50*/  IMAD R61, R6.reuse, UR9, RZ ;  /* 0x00000009063d7c24 */ /* 0x040fe4000f8e02ff */
[----:B------:R-:W-:Y:S01]  /*1ed60*/  IMAD.WIDE.U32 R4, R6, UR10, R4 ;  /* 0x0000000a06047c25 */ /* 0x000fe2000f8e0004 */
[----:B------:R-:W-:-:S03]  /*1ed70*/  LOP3.LUT R6, R53, 0xffff, RZ, 0xc0, !PT ;  /* 0x0000ffff35067812 */ /* 0x000fc600078ec0ff */
[----:B------:R-:W-:Y:S02]  /*1ed80*/  IMAD R61, R7, UR10, R61 ;  /* 0x0000000a073d7c24 */ /* 0x000fe4000f8e023d */
[----:B0-----:R-:W-:Y:S01]  /*1ed90*/  IMAD R7, R60, 0x60, RZ ;  /* 0x000000603c077824 */ /* 0x001fe200078e02ff */
[----:B------:R-:W-:Y:S02]  /*1eda0*/  MOV R60, R166 ;  /* 0x000000a6003c7202 */ /* 0x000fe40000000f00 */
[----:B------:R-:W-:Y:S02]  /*1edb0*/  IADD3 R61, PT, PT, R61, R5, RZ ;  /* 0x000000053d3d7210 */ /* 0x000fe40007ffe0ff */
[----:B------:R-:W-:-:S03]  /*1edc0*/  IADD3 R6, P6, PT, R7, R6, RZ ;  /* 0x0000000607067210 */ /* 0x000fc60007fde0ff */
[----:B------:R-:W-:Y:S01]  /*1edd0*/  IMAD R5, R61, UR16, RZ ;  /* 0x000000103d057c24 */ /* 0x000fe2000f8e02ff */
[----:B------:R-:W-:Y:S01]  /*1ede0*/  IADD3.X R7, PT, PT, RZ, RZ, RZ, P6, !PT ;  /* 0x000000ffff077210 */ /* 0x000fe200037fe4ff */
[----:B------:R-:W-:Y:S02]  /*1edf0*/  IMAD.MOV.U32 R61, RZ, RZ, R167 ;  /* 0x000000ffff3d7224 */ /* 0x000fe400078e00a7 */
[C---:B------:R-:W-:Y:S02]  /*1ee00*/  IMAD R5, R4.reuse, UR17, R5 ;  /* 0x0000001104057c24 */ /* 0x040fe4000f8e0205 */
[----:B------:R-:W-:-:S04]  /*1ee10*/  IMAD.WIDE.U32 R60, R4, UR16, R60 ;  /* 0x00000010043c7c25 */ /* 0x000fc8000f8e003c */
        /* <DEDUP_REMOVED lines=9> */
.L_x_519:
[----:B------:R-:W-:-:S07]  /*1eeb0*/  PRMT R4, RZ, 0x7610, R4 ;  /* 0x00007610ff047816 */ /* 0x000fce0000000004 */
.L_x_520:
[----:B------:R-:W-:Y:S05]  /*1eec0*/  BSYNC.RECONVERGENT B0 ;  /* 0x0000000000007941 */ /* 0x000fea0003800200 */
.L_x_518:
[----:B-----5:R0:W-:Y:S01]  /*1eed0*/  STS.U16 [R191+0x1106], R4 ;  /* 0x00110604bf007388 */ /* 0x0201e20000000400 */
[----:B------:R-:W-:Y:S04]  /*1eee0*/  BSSY.RECONVERGENT B0, `(.L_x_521) ;  /* 0x000001d000007945 */ /* 0x000fe80003800200 */
[----:B------:R-:W-:Y:S05]  /*1eef0*/  @P0 BRA `(.L_x_522) ;  /* 0x0000000000680947 */ /* 0x000fea0003800000 */
[----:B01234-:R-:W2:Y:S01]  /*1ef00*/  LDG.E.64.CONSTANT R4, desc[UR20][R160.64] ;  /* 0x00000014a0047981 */ /* 0x01fea2000c1e9b00 */
[----:B------:R-:W-:Y:S01]  /*1ef10*/  MOV R6, R190 ;  /* 0x000000be00067202 */ /* 0x000fe20000000f00 */
[----:B------:R-:W-:Y:S01]  /*1ef20*/  IMAD.MOV.U32 R7, RZ, RZ, R189 ;  /* 0x000000ffff077224 */ /* 0x000fe200078e00bd */
[----:B------:R-:W0:Y:S01]  /*1ef30*/  S2R R60, SR_CTAID.Y ;  /* 0x00000000003c7919 */ /* 0x000e220000002600 */
[C---:B--2---:R-:W-:Y:S02]  /*1ef40*/  IMAD R61, R4.reuse, UR9, RZ ;  /* 0x00000009043d7c24 */ /* 0x044fe4000f8e02ff */
[----:B------:R-:W-:Y:S01]  /*1ef50*/  IMAD.WIDE.U32 R6, R4, UR10, R6 ;  /* 0x0000000a04067c25 */ /* 0x000fe2000f8e0006 */
[----:B------:R-:W-:-:S03]  /*1ef60*/  LOP3.LUT R4, R54, 0xffff, RZ, 0xc0, !PT ;  /* 0x0000ffff36047812 */ /* 0x000fc600078ec0ff */
[----:B------:R-:W-:-:S05]  /*1ef70*/  IMAD R61, R5, UR10, R61 ;  /* 0x0000000a053d7c24 */ /* 0x000fca000f8e023d */
[----:B------:R-:W-:Y:S01]  /*1ef80*/  IADD3 R61, PT, PT, R61, R7, RZ ;  /* 0x000000073d3d7210 */ /* 0x000fe20007ffe0ff */
[----:B0-----:R-:W-:Y:S01]  /*1ef90*/  IMAD R7, R60, 0x60, RZ ;  /* 0x000000603c077824 */ /* 0x001fe200078e02ff */
[----:B------:R-:W-:-:S03]  /*1efa0*/  MOV R60, R168 ;  /* 0x000000a8003c7202 */ /* 0x000fc60000000f00 */
[----:B------:R-:W-:Y:S01]  /*1efb0*/  IMAD R5, R61, UR16, RZ ;  /* 0x000000103d057c24 */ /* 0x000fe2000f8e02ff */
[----:B------:R-:W-:Y:S02]  /*1efc0*/  MOV R61, R169 ;  /* 0x000000a9003d7202 */ /* 0x000fe40000000f00 */
[----:B------:R-:W-:Y:S01]  /*1efd0*/  IADD3 R4, P6, PT, R7, R4, RZ ;  /* 0x0000000407047210 */ /* 0x000fe20007fde0ff */
[C---:B------:R-:W-:Y:S02]  /*1efe0*/  IMAD R7, R6.reuse, UR17, R5 ;  /* 0x0000001106077c24 */ /* 0x040fe4000f8e0205 */
[----:B------:R-:W-:Y:S01]  /*1eff0*/  IMAD.WIDE.U32 R60, R6, UR16, R60 ;  /* 0x00000010063c7c25 */ /* 0x000fe2000f8e003c */
[----:B------:R-:W-:-:S04]  /*1f000*/  IADD3.X R5, PT, PT, RZ, RZ, RZ, P6, !PT ;  /* 0x000000ffff057210 */ /* 0x000fc800037fe4ff */
        /* <DEDUP_REMOVED lines=9> */
.L_x_522:
[----:B0-----:R-:W-:-:S07]  /*1f0a0*/  PRMT R4, RZ, 0x7610, R4 ;  /* 0x00007610ff047816 */ /* 0x001fce0000000004 */
.L_x_523:
[----:B------:R-:W-:Y:S05]  /*1f0b0*/  BSYNC.RECONVERGENT B0 ;  /* 0x0000000000007941 */ /* 0x000fea0003800200 */
.L_x_521:
[----:B-----5:R0:W-:Y:S01]  /*1f0c0*/  STS.U16 [R191+0x1200], R4 ;  /* 0x00120004bf007388 */ /* 0x0201e20000000400 */
[----:B------:R-:W-:Y:S04]  /*1f0d0*/  BSSY.RECONVERGENT B0, `(.L_x_524) ;  /* 0x000001d000007945 */ /* 0x000fe80003800200 */
[----:B------:R-:W-:Y:S05]  /*1f0e0*/  @P0 BRA `(.L_x_525) ;  /* 0x0000000000680947 */ /* 0x000fea0003800000 */
[----:B01234-:R-:W2:Y:S01]  /*1f0f0*/  LDG.E.64.CONSTANT R4, desc[UR20][R160.64] ;  /* 0x00000014a0047981 */ /* 0x01fea2000c1e9b00 */
[----:B------:R-:W-:Y:S02]  /*1f100*/  MOV R6, R190 ;  /* 0x000000be00067202 */ /* 0x000fe40000000f00 */
[----:B------:R-:W-:Y:S01]  /*1f110*/  MOV R7, R189 ;  /* 0x000000bd00077202 */ /* 0x000fe20000000f00 */
[----:B------:R-:W0:Y:S01]  /*1f120*/  S2R R62, SR_CTAID.Y ;  /* 0x00000000003e7919 */ /* 0x000e220000002600 */
[C---:B--2---:R-:W-:Y:S02]  /*1f130*/  IMAD R63, R4.reuse, UR9, RZ ;  /* 0x00000009043f7c24 */ /* 0x044fe4000f8e02ff */
[----:B------:R-:W-:Y:S01]  /*1f140*/  IMAD.WIDE.U32 R60, R4, UR10, R6 ;  /* 0x0000000a043c7c25 */ /* 0x000fe2000f8e0006 */
[----:B------:R-:W-:Y:S02]  /*1f150*/  MOV R6, R168 ;  /* 0x000000a800067202 */ /* 0x000fe40000000f00 */
[----:B------:R-:W-:Y:S01]  /*1f160*/  MOV R7, R169 ;  /* 0x000000a900077202 */ /* 0x000fe20000000f00 */
[----:B------:R-:W-:Y:S01]  /*1f170*/  IMAD R63, R5, UR10, R63 ;  /* 0x0000000a053f7c24 */ /* 0x000fe2000f8e023f */
[----:B------:R-:W-:Y:S01]  /*1f180*/  LOP3.LUT R4, R55, 0xffff, RZ, 0xc0, !PT ;  /* 0x0000ffff37047812 */ /* 0x000fe200078ec0ff */
[----:B0-----:R-:W-:-:S02]  /*1f190*/  IMAD R5, R62, 0x60, RZ ;  /* 0x000000603e057824 */ /* 0x001fc400078e02ff */
[----:B------:R-:W-:Y:S01]  /*1f1a0*/  IMAD.WIDE.U32 R6, R60, UR16, R6 ;  /* 0x000000103c067c25 */ /* 0x000fe2000f8e0006 */
[----:B------:R-:W-:Y:S02]  /*1f1b0*/  IADD3 R63, PT, PT, R63, R61, RZ ;  /* 0x0000003d3f3f7210 */ /* 0x000fe40007ffe0ff */
[----:B------:R-:W-:-:S03]  /*1f1c0*/  IADD3 R4, P6, PT, R5, R4, RZ ;  /* 0x0000000405047210 */ /* 0x000fc60007fde0ff */
[----:B------:R-:W-:Y:S02]  /*1f1d0*/  IMAD R63, R63, UR16, RZ ;  /* 0x000000103f3f7c24 */ /* 0x000fe4000f8e02ff */
[----:B------:R-:W-:Y:S02]  /*1f1e0*/  IMAD.X R5, RZ, RZ, RZ, P6 ;  /* 0x000000ffff057224 */ /* 0x000fe400030e06ff */
        /* <DEDUP_REMOVED lines=10> */
.L_x_525:
[----:B0-----:R-:W-:-:S07]  /*1f290*/  PRMT R4, RZ, 0x7610, R4 ;  /* 0x00007610ff047816 */ /* 0x001fce0000000004 */
.L_x_526:
[----:B------:R-:W-:Y:S05]  /*1f2a0*/  BSYNC.RECONVERGENT B0 ;  /* 0x0000000000007941 */ /* 0x000fea0003800200 */
.L_x_524:
        /* <DEDUP_REMOVED lines=10> */
[----:B------:R-:W-:Y:S01]  /*1f350*/  LOP3.LUT R4, R56, 0xffff, RZ, 0xc0, !PT ;  /* 0x0000ffff38047812 */ /* 0x000fe200078ec0ff */
[----:B------:R-:W-:-:S02]  /*1f360*/  IMAD R63, R5, UR10, R63 ;  /* 0x0000000a053f7c24 */ /* 0x000fc4000f8e023f */
[----:B0-----:R-:W-:Y:S02]  /*1f370*/  IMAD R5, R62, 0x60, RZ ;  /* 0x000000603e057824 */ /* 0x001fe400078e02ff */
[----:B------:R-:W-:Y:S01]  /*1f380*/  IMAD.MOV.U32 R6, RZ, RZ, R168 ;  /* 0x000000ffff067224 */ /* 0x000fe200078e00a8 */
[----:B------:R-:W-:Y:S02]  /*1f390*/  IADD3 R63, PT, PT, R63, R61, RZ ;  /* 0x0000003d3f3f7210 */ /* 0x000fe40007ffe0ff */
[----:B------:R-:W-:Y:S01]  /*1f3a0*/  IADD3 R4, P6, PT, R5, R4, RZ ;  /* 0x0000000405047210 */ /* 0x000fe20007fde0ff */
[----:B------:R-:W-:-:S03]  /*1f3b0*/  IMAD.WIDE.U32 R6, R60, UR16, R6 ;  /* 0x000000103c067c25 */ /* 0x000fc6000f8e0006 */
[----:B------:R-:W-:Y:S01]  /*1f3c0*/  IADD3.X R5, PT, PT, RZ, RZ, RZ, P6, !PT ;  /* 0x000000ffff057210 */ /* 0x000fe200037fe4ff */
        /* <DEDUP_REMOVED lines=11> */
.L_x_528:
[----:B0-----:R-:W-:-:S07]  /*1f480*/  PRMT R4, RZ, 0x7610, R4 ;  /* 0x00007610ff047816 */ /* 0x001fce0000000004 */
.L_x_529:
[----:B------:R-:W-:Y:S05]  /*1f490*/  BSYNC.RECONVERGENT B0 ;  /* 0x0000000000007941 */ /* 0x000fea0003800200 */
.L_x_527:
[----:B-----5:R0:W-:Y:S01]  /*1f4a0*/  STS.U16 [R191+0x1204], R4 ;  /* 0x00120404bf007388 */ /* 0x0201e20000000400 */
[----:B------:R-:W-:Y:S04]  /*1f4b0*/  BSSY.RECONVERGENT B0, `(.L_x_530) ;  /* 0x000001d000007945 */ /* 0x000fe80003800200 */
[----:B------:R-:W-:Y:S05]  /*1f4c0*/  @P0 BRA `(.L_x_531) ;  /* 0x0000000000680947 */ /* 0x000fea0003800000 */
[----:B------:R-:W2:Y:S01]  /*1f4d0*/  LDG.E.64.CONSTANT R6, desc[UR20][R160.64] ;  /* 0x00000014a0067981 */ /* 0x000ea2000c1e9b00 */
[----:B0-----:R-:W-:Y:S01]  /*1f4e0*/  MOV R4, R190 ;  /* 0x000000be00047202 */ /* 0x001fe20000000f00 */
[----:B-1234-:R-:W-:Y:S01]  /*1f4f0*/  IMAD.MOV.U32 R5, RZ, RZ, R189 ;  /* 0x000000ffff057224 */ /* 0x01efe200078e00bd */
        /* <DEDUP_REMOVED lines=10> */
[----:B------:R-:W-:Y:S02]  /*1f5a0*/  MOV R61, R169 ;  /* 0x000000a9003d7202 */ /* 0x000fe40000000f00 */
[----:B------:R-:W-:Y:S01]  /*1f5b0*/  IADD3.X R7, PT, PT, RZ, RZ, RZ, P0, !PT ;  /* 0x000000ffff077210 */ /* 0x000fe200007fe4ff */
[C---:B------:R-:W-:Y:S02]  /*1f5c0*/  IMAD R5, R4.reuse, UR17, R5 ;  /* 0x0000001104057c24 */ /* 0x040fe4000f8e0205 */
[----:B------:R-:W-:-:S04]  /*1f5d0*/  IMAD.WIDE.U32 R60, R4, UR16, R60 ;  /* 0x00000010043c7c25 */ /* 0x000fc8000f8e003c */
[C---:B------:R-:W-:Y:S01]  /*1f5e0*/  IMAD R4, R60.reuse, UR11, RZ ;  /* 0x0000000b3c047c24 */ /* 0x040fe2000f8e02ff */
        /* <DEDUP_REMOVED lines=8> */
.L_x_531:
[----:B0-----:R-:W-:-:S07]  /*1f670*/  PRMT R4, RZ, 0x7610, R4 ;  /* 0x00007610ff047816 */ /* 0x001fce0000000004 */
.L_x_532:
[----:B------:R-:W-:Y:S05]  /*1f680*/  BSYNC.RECONVERGENT B0 ;  /* 0x0000000000007941 */ /* 0x000fea0003800200 */
.L_x_530:
        /* <DEDUP_REMOVED lines=18> */
[----:B------:R-:W-:-:S04]  /*1f7b0*/  IMAD.WIDE.U32 R60, R6, UR16, R60 ;  /* 0x00000010063c7c25 */ /* 0x000fc8000f8e003c */
[----:B------:R-:W-:Y:S01]  /*1f7c0*/  IMAD.X R5, RZ, RZ, RZ, P0 ;  /* 0x000000ffff057224 */ /* 0x000fe200000e06ff */
        /* <DEDUP_REMOVED lines=9> */
.L_x_534:
[----:B0-----:R-:W-:-:S07]  /*1f860*/  PRMT R4, RZ, 0x7610, R4 ;  /* 0x00007610ff047816 */ /* 0x001fce0000000004 */
.L_x_535:
[----:B------:R-:W-:Y:S05]  /*1f870*/  BSYNC.RECONVERGENT B0 ;  /* 0x0000000000007941 */ /* 0x000fea0003800200 */
.L_x_533:
        /* <DEDUP_REMOVED lines=29> */
.L_x_537:
[----:B0-----:R-:W-:-:S07]  /*1fa50*/  PRMT R4, RZ, 0x7610, R4 ;  /* 0x00007610ff047816 */ /* 0x001fce0000000004 */
.L_x_538:
[----:B------:R-:W-:Y:S05]  /*1fa60*/  BSYNC.RECONVERGENT B0 ;  /* 0x0000000000007941 */ /* 0x000fea0003800200 */
.L_x_536:
        /* <DEDUP_REMOVED lines=17> */
[----:B------:R-:W-:Y:S01]  /*1fb80*/  IMAD R63, R63, UR16, RZ ;  /* 0x000000103f3f7c24 */ /* 0x000fe2000f8e02ff */
[----:B------:R-:W-:-:S03]  /*1fb90*/  IADD3.X R5, PT, PT, RZ, RZ, RZ, P0, !PT ;  /* 0x000000ffff057210 */ /* 0x000fc600007fe4ff */
        /* <DEDUP_REMOVED lines=10> */
.L_x_540:
[----:B0-----:R-:W-:-:S07]  /*1fc40*/  PRMT R4, RZ, 0x7610, R4 ;  /* 0x00007610ff047816 */ /* 0x001fce0000000004 */
.L_x_541:
[----:B------:R-:W-:Y:S05]  /*1fc50*/  BSYNC.RECONVERGENT B0 ;  /* 0x0000000000007941 */ /* 0x000fea0003800200 */
.L_x_539:
[----:B-----5:R0:W-:Y:S01]  /*1fc60*/  STS.U16 [R191+0x1304], R4 ;  /* 0x00130404bf007388 */ /* 0x0201e20000000400 */
[----:B------:R-:W-:Y:S04]  /*1fc70*/  BSSY.RECONVERGENT B0, `(.L_x_542) ;  /* 0x000001d000007945 */ /* 0x000fe80003800200 */
[----:B------:R-:W-:Y:S05]  /*1fc80*/  @P1 BRA `(.L_x_543) ;  /* 0x0000000000681947 */ /* 0x000fea0003800000 */
[----:B------:R-:W2:Y:S01]  /*1fc90*/  LDG.E.64.CONSTANT R6, desc[UR20][R160.64] ;  /* 0x00000014a0067981 */ /* 0x000ea2000c1e9b00 */
[----:B0-----:R-:W-:Y:S02]  /*1fca0*/  MOV R4, R190 ;  /* 0x000000be00047202 */ /* 0x001fe40000000f00 */
        /* <DEDUP_REMOVED lines=11> */
[----:B------:R-:W-:Y:S01]  /*1fd60*/  MOV R61, R171 ;  /* 0x000000ab003d7202 */ /* 0x000fe20000000f00 */
[----:B------:R-:W-:Y:S02]  /*1fd70*/  IMAD.X R7, RZ, RZ, RZ, P0 ;  /* 0x000000ffff077224 */ /* 0x000fe400000e06ff */
        /* <DEDUP_REMOVED lines=11> */
.L_x_543:
[----:B0-----:R-:W-:-:S07]  /*1fe30*/  PRMT R4, RZ, 0x7610, R4 ;  /* 0x00007610ff047816 */ /* 0x001fce0000000004 */
.L_x_544:
[----:B------:R-:W-:Y:S05]  /*1fe40*/  BSYNC.RECONVERGENT B0 ;  /* 0x0000000000007941 */ /* 0x000fea0003800200 */
.L_x_542:
        /* <DEDUP_REMOVED lines=12> */
[----:B0-----:R-:W-:Y:S02]  /*1ff10*/  IMAD R7, R60, 0x60, RZ ;  /* 0x000000603c077824 */ /* 0x001fe400078e02ff */
[----:B------:R-:W-:Y:S02]  /*1ff20*/  IMAD.MOV.U32 R60, RZ, RZ, R172 ;  /* 0x000000ffff3c7224 */ /* 0x000fe400078e00ac */
        /* <DEDUP_REMOVED lines=15> */
.L_x_546:
[----:B0-----:R-:W-:-:S07]  /*20020*/  PRMT R4, RZ, 0x7610, R4 ;  /* 0x00007610ff047816 */ /* 0x001fce0000000004 */
.L_x_547:
[----:B------:R-:W-:Y:S05]  /*20030*/  BSYNC.RECONVERGENT B0 ;  /* 0x0000000000007941 */ /* 0x000fea0003800200 */
.L_x_545:
        /* <DEDUP_REMOVED lines=29> */
.L_x_549:
[----:B0-----:R-:W-:-:S07]  /*20210*/  PRMT R4, RZ, 0x7610, R4 ;  /* 0x00007610ff047816 */ /* 0x001fce0000000004 */
.L_x_550:
[----:B------:R-:W-:Y:S05]  /*20220*/  BSYNC.RECONVERGENT B0 ;  /* 0x0000000000007941 */ /* 0x000fea0003800200 */
.L_x_548:
        /* <DEDUP_REMOVED lines=29> */
.L_x_552:
[----:B0-----:R-:W-:-:S07]  /*20400*/  PRMT R4, RZ, 0x7610, R4 ;  /* 0x00007610ff047816 */ /* 0x001fce0000000004 */
.L_x_553:
[----:B------:R-:W-:Y:S05]  /*20410*/  BSYNC.RECONVERGENT B0 ;  /* 0x0000000000007941 */ /* 0x000fea0003800200 */
.L_x_551:
        /* <DEDUP_REMOVED lines=11> */
[----:B0-----:R-:W-:Y:S02]  /*204d0*/  IMAD R7, R60, 0x60, RZ ;  /* 0x000000603c077824 */ /* 0x001fe400078e02ff */
[----:B------:R-:W-:Y:S01]  /*204e0*/  IMAD.MOV.U32 R60, RZ, RZ, R172 ;  /* 0x000000ffff3c7224 */ /* 0x000fe200078e00ac */
        /* <DEDUP_REMOVED lines=16> */
.L_x_555:
[----:B0-----:R-:W-:-:S07]  /*205f0*/  PRMT R4, RZ, 0x7610, R4 ;  /* 0x00007610ff047816 */ /* 0x001fce0000000004 */
.L_x_556:
[----:B------:R-:W-:Y:S05]  /*20600*/  BSYNC.RECONVERGENT B0 ;  /* 0x0000000000007941 */ /* 0x000fea0003800200 */
.L_x_554:
        /* <DEDUP_REMOVED lines=29> */
.L_x_558:
[----:B0-----:R-:W-:-:S07]  /*207e0*/  PRMT R4, RZ, 0x7610, R4 ;  /* 0x00007610ff047816 */ /* 0x001fce0000000004 */
.L_x_559:
[----:B------:R-:W-:Y:S05]  /*207f0*/  BSYNC.RECONVERGENT B0 ;  /* 0x0000000000007941 */ /* 0x000fea0003800200 */
.L_x_557:
[----:B-----5:R0:W-:Y:S01]  /*20800*/  STS.U16 [R191+0x1500], R4 ;  /* 0x00150004bf007388 */ /* 0x0201e20000000400 */
[----:B------:R-:W-:Y:S04]  /*20810*/  BSSY.RECONVERGENT B0, `(.L_x_560) ;  /* 0x000001a000007945 */ /* 0x000fe80003800200 */
[----:B------:R-:W-:Y:S05]  /*20820*/  @P3 BRA `(.L_x_561) ;  /* 0x00000000005c3947 */ /* 0x000fea0003800000 */
[----:B01234-:R-:W2:Y:S01]  /*20830*/  LDG.E.64.CONSTANT R4, desc[UR20][R160.64] ;  /* 0x00000014a0047981 */ /* 0x01fea2000c1e9b00 */
[----:B------:R-:W-:Y:S02]  /*20840*/  MOV R6, R190 ;  /* 0x000000be00067202 */ /* 0x000fe40000000f00 */
[----:B------:R-:W-:Y:S01]  /*20850*/  MOV R7, R189 ;  /* 0x000000bd00077202 */ /* 0x000fe20000000f00 */
        /* <DEDUP_REMOVED lines=20> */
.L_x_561:
[----:B0-----:R-:W-:-:S07]  /*209a0*/  PRMT R4, RZ, 0x7610, R4 ;  /* 0x00007610ff047816 */ /* 0x001fce0000000004 */
.L_x_562:
[----:B------:R-:W-:Y:S05]  /*209b0*/  BSYNC.RECONVERGENT B0 ;  /* 0x0000000000007941 */ /* 0x000fea0003800200 */
.L_x_560:
        /* <DEDUP_REMOVED lines=10> */
[----:B------:R-:W-:-:S03]  /*20a60*/  MOV R5, R175 ;  /* 0x000000af00057202 */ /* 0x000fc60000000f00 */
[----:B------:R-:W-:Y:S01]  /*20a70*/  IMAD.IADD R61, R61, 0x1, R7 ;  /* 0x000000013d3d7824 */ /* 0x000fe200078e0207 */
[----:B------:R-:W-:Y:S01]  /*20a80*/  MOV R7, R107 ;  /* 0x0000006b00077202 */ /* 0x000fe20000000f00 */
[----:B------:R-:W-:-:S04]  /*20a90*/  IMAD.WIDE.U32 R4, R6, UR16, R4 ;  /* 0x0000001006047c25 */ /* 0x000fc8000f8e0004 */
        /* <DEDUP_REMOVED lines=12> */
.L_x_564:
[----:B0-----:R-:W-:-:S07]  /*20b60*/  PRMT R4, RZ, 0x7610, R4 ;  /* 0x00007610ff047816 */ /* 0x001fce0000000004 */
.L_x_565:
[----:B------:R-:W-:Y:S05]  /*20b70*/  BSYNC.RECONVERGENT B0 ;  /* 0x0000000000007941 */ /* 0x000fea0003800200 */
.L_x_563:
        /* <DEDUP_REMOVED lines=29> */
.L_x_567:
[----:B0-----:R-:W-:-:S07]  /*20d50*/  PRMT R4, RZ, 0x7610, R4 ;  /* 0x00007610ff047816 */ /* 0x001fce0000000004 */
.L_x_568:
[----:B------:R-:W-:Y:S05]  /*20d60*/  BSYNC.RECONVERGENT B0 ;  /* 0x0000000000007941 */ /* 0x000fea0003800200 */
.L_x_566:
[----:B-----5:R0:W-:Y:S01]  /*20d70*/  STS.U16 [R191+0x1506], R4 ;  /* 0x00150604bf007388 */ /* 0x0201e20000000400 */
[----:B------:R-:W-:Y:S04]  /*20d80*/  BSSY.RECONVERGENT B0, `(.L_x_569) ;  /* 0x000001a000007945 */ /* 0x000fe80003800200 */
[----:B------:R-:W-:Y:S05]  /*20d90*/  @P4 BRA `(.L_x_570) ;  /* 0x00000000005c4947 */ /* 0x000fea0003800000 */
[----:B------:R-:W2:Y:S01]  /*20da0*/  LDG.E.64.CONSTANT R6, desc[UR20][R160.64] ;  /* 0x00000014a0067981 */ /* 0x000ea2000c1e9b00 */
[----:B0-----:R-:W-:Y:S02]  /*20db0*/  MOV R4, R190 ;  /* 0x000000be00047202 */ /* 0x001fe40000000f00 */
        /* <DEDUP_REMOVED lines=21> */
.L_x_570:
[----:B0-----:R-:W-:-:S07]  /*20f10*/  PRMT R4, RZ, 0x7610, R4 ;  /* 0x00007610ff047816 */ /* 0x001fce0000000004 */
.L_x_571:
[----:B------:R-:W-:Y:S05]  /*20f20*/  BSYNC.RECONVERGENT B0 ;  /* 0x0000000000007941 */ /* 0x000fea0003800200 */
.L_x_569:
[----:B-----5:R0:W-:Y:S01]  /*20f30*/  STS.U16 [R191+0x1600], R4 ;  /* 0x00160004bf007388 */ /* 0x0201e20000000400 */
[----:B------:R-:W-:Y:S04]  /*20f40*/  BSSY.RECONVERGENT B0, `(.L_x_572) ;  /* 0x000001a000007945 */ /* 0x000fe80003800200 */
[----:B------:R-:W-:Y:S05]  /*20f50*/  @P4 BRA `(.L_x_573) ;  /* 0x00000000005c4947 */ /* 0x000fea0003800000 */
[----:B01234-:R-:W2:Y:S01]  /*20f60*/  LDG.E.64.CONSTANT R4, desc[UR20][R160.64] ;  /* 0x00000014a0047981 */ /* 0x01fea2000c1e9b00 */
        /* <DEDUP_REMOVED lines=22> */
.L_x_573:
[----:B0-----:R-:W-:-:S07]  /*210d0*/  PRMT R4, RZ, 0x7610, R4 ;  /* 0x00007610ff047816 */ /* 0x001fce0000000004 */
.L_x_574:
[----:B------:R-:W-:Y:S05]  /*210e0*/  BSYNC.RECONVERGENT B0 ;  /* 0x0000000000007941 */ /* 0x000fea0003800200 */
.L_x_572:
        /* <DEDUP_REMOVED lines=29> */
.L_x_576:
[----:B0-----:R-:W-:-:S07]  /*212c0*/  PRMT R4, RZ, 0x7610, R4 ;  /* 0x00007610ff047816 */ /* 0x001fce0000000004 */
.L_x_577:
[----:B------:R-:W-:Y:S05]  /*212d0*/  BSYNC.RECONVERGENT B0 ;  /* 0x0000000000007941 */ /* 0x000fea0003800200 */
.L_x_575:
        /* <DEDUP_REMOVED lines=29> */
.L_x_579:
[----:B0-----:R-:W-:-:S07]  /*214b0*/  PRMT R4, RZ, 0x7610, R4 ;  /* 0x00007610ff047816 */ /* 0x001fce0000000004 */
.L_x_580:
[----:B------:R-:W-:Y:S05]  /*214c0*/  BSYNC.RECONVERGENT B0 ;  /* 0x0000000000007941 */ /* 0x000fea0003800200 */
.L_x_578:
        /* <DEDUP_REMOVED lines=29> */
.L_x_582:
[----:B0-----:R-:W-:-:S07]  /*216a0*/  PRMT R4, RZ, 0x7610, R4 ;  /* 0x00007610ff047816 */ /* 0x001fce0000000004 */
.L_x_583:
[----:B------:R-:W-:Y:S05]  /*216b0*/  BSYNC.RECONVERGENT B0 ;  /* 0x0000000000007941 */ /* 0x000fea0003800200 */
.L_x_581:
        /* <DEDUP_REMOVED lines=29> */
.L_x_585:
[----:B0-----:R-:W-:-:S07]  /*21890*/  PRMT R4, RZ, 0x7610, R4 ;  /* 0x00007610ff047816 */ /* 0x001fce0000000004 */
.L_x_586:
[----:B------:R-:W-:Y:S05]  /*218a0*/  BSYNC.RECONVERGENT B0 ;  /* 0x0000000000007941 */ /* 0x000fea0003800200 */
.L_x_584:
        /* <DEDUP_REMOVED lines=26> */
.L_x_588:
[----:B0-----:R-:W-:-:S07]  /*21a50*/  PRMT R4, RZ, 0x7610, R4 ;  /* 0x00007610ff047816 */ /* 0x001fce0000000004 */
.L_x_589:
[----:B------:R-:W-:Y:S05]  /*21a60*/  BSYNC.RECONVERGENT B0 ;  /* 0x0000000000007941 */ /* 0x000fea0003800200 */
.L_x_587:
[----:B-----5:R0:W-:Y:S01]  /*21a70*/  STS.U16 [R191+0x1704], R4 ;  /* 0x00170404bf007388 */ /* 0x0201e20000000400 */
[----:B------:R-:W-:Y:S04]  /*21a80*/  BSSY.RECONVERGENT B0, `(.L_x_590) ;  /* 0x000001a000007945 */ /* 0x000fe80003800200 */
[----:B------:R-:W-:Y:S05]  /*21a90*/  @P5 BRA `(.L_x_591) ;  /* 0x00000000005c5947 */ /* 0x000fea0003800000 */
[----:B------:R-:W2:Y:S01]  /*21aa0*/  LDG.E.64.CONSTANT R6, desc[UR20][R160.64] ;  /* 0x00000014a0067981 */ /* 0x000ea2000c1e9b00 */
[----:B0-----:R-:W-:Y:S02]  /*21ab0*/  MOV R4, R190 ;  /* 0x000000be00047202 */ /* 0x001fe40000000f00 */
        /* <DEDUP_REMOVED lines=21> */
.L_x_591:
[----:B0-----:R-:W-:-:S07]  /*21c10*/  PRMT R4, RZ, 0x7610, R4 ;  /* 0x00007610ff047816 */ /* 0x001fce0000000004 */
.L_x_592:
[----:B------:R-:W-:Y:S05]  /*21c20*/  BSYNC.RECONVERGENT B0 ;  /* 0x0000000000007941 */ /* 0x000fea0003800200 */
.L_x_590:
[----:B------:R-:W-:Y:S01]  /*21c30*/  UIADD3 UR12, UPT, UPT, UR13, 0xc0, URZ ;  /* 0x000000c00d0c7890 */ /* 0x000fe2000fffe0ff */
[----:B-----5:R-:W-:Y:S01]  /*21c40*/  STS.U16 [R191+0x1706], R4 ;  /* 0x00170604bf007388 */ /* 0x020fe20000000400 */
[----:B------:R-:W-:Y:S01]  /*21c50*/  VOTE.ANY R162, PT, PT ;  /* 0x0000000000a27806 */ /* 0x000fe200038e0100 */
[----:B------:R-:W-:Y:S01]  /*21c60*/  BSSY.RECONVERGENT B0, `(.L_x_593) ;  /* 0x00000a9000007945 */ /* 0x000fe20003800200 */
[----:B------:R-:W-:-:S06]  /*21c70*/  ULEA UR12, UR14, UR12, 0x18 ;  /* 0x0000000c0e0c7291 */ /* 0x000fcc000f8ec0ff */
[C---:B01234-:R-:W-:Y:S01]  /*21c80*/  LEA R5, R0.reuse, UR12, 0x1 ;  /* 0x0000000c00057c11 */ /* 0x05ffe2000f8e08ff */
[----:B------:R-:W-:Y:S02]  /*21c90*/  UIADD3 UR12, UPT, UPT, UR13, 0x1b00, URZ ;  /* 0x00001b000d0c7890 */ /* 0x000fe4000fffe0ff */
[----:B------:R-:W-:Y:S01]  /*21ca0*/  UIADD3 UR13, UPT, UPT, UR13, 0x180, URZ ;  /* 0x000001800d0d7890 */ /* 0x000fe2000fffe0ff */
[----:B------:R-:W-:Y:S01]  /*21cb0*/  LEA R5, R0, R5, 0x1 ;  /* 0x0000000500057211 */ /* 0x000fe200078e08ff */
[----:B------:R-:W-:Y:S02]  /*21cc0*/  ULEA UR12, UR14, UR12, 0x18 ;  /* 0x0000000c0e0c7291 */ /* 0x000fe4000f8ec0ff */
[----:B------:R-:W-:-:S03]  /*21cd0*/  ULEA UR13, UR14, UR13, 0x18 ;  /* 0x0000000d0e0d7291 */ /* 0x000fc6000f8ec0ff */
[----:B------:R-:W0:Y:S01]  /*21ce0*/  LDS R5, [R5] ;  /* 0x0000000005057984 */ /* 0x000e220000000800 */
[----:B------:R-:W-:-:S03]  /*21cf0*/  LEA R62, R0, UR12, 0x2 ;  /* 0x0000000c003e7c11 */ /* 0x000fc6000f8e10ff */
[----:B0-----:R-:W0:Y:S02]  /*21d00*/  SHFL.DOWN PT, R6, R5, 0x10, 0x1f ;  /* 0x0a001f0005067f89 */ /* 0x001e2400000e0000 */
[----:B0-----:R-:W-:-:S05]  /*21d10*/  FMNMX R7, R5, R6, !PT ;  /* 0x0000000605077209 */ /* 0x001fca0007800000 */
[----:B------:R-:W0:Y:S02]  /*21d20*/  SHFL.DOWN PT, R6, R7, 0x8, 0x1f ;  /* 0x09001f0007067f89 */ /* 0x000e2400000e0000 */
[----:B0-----:R-:W-:-:S05]  /*21d30*/  FMNMX R61, R7, R6, !PT ;  /* 0x00000006073d7209 */ /* 0x001fca0007800000 */
[----:B------:R-:W0:Y:S02]  /*21d40*/  SHFL.DOWN PT, R6, R61, 0x4, 0x1f ;  /* 0x08801f003d067f89 */ /* 0x000e2400000e0000 */
[----:B0-----:R-:W-:-:S05]  /*21d50*/  FMNMX R63, R61, R6, !PT ;  /* 0x000000063d3f7209 */ /* 0x001fca0007800000 */
[----:B------:R-:W0:Y:S02]  /*21d60*/  SHFL.DOWN PT, R6, R63, 0x2, 0x1f ;  /* 0x08401f003f067f89 */ /* 0x000e2400000e0000 */
[----:B0-----:R-:W-:-:S05]  /*21d70*/  FMNMX R65, R63, R6, !PT ;  /* 0x000000063f417209 */ /* 0x001fca0007800000 */
[----:B------:R-:W0:Y:S02]  /*21d80*/  SHFL.DOWN PT, R4, R65, 0x1, 0x1f ;  /* 0x08201f0041047f89 */ /* 0x000e2400000e0000 */
[----:B0-----:R-:W-:-:S05]  /*21d90*/  FMNMX R67, R65, R4, !PT ;  /* 0x0000000441437209 */ /* 0x001fca0007800000 */
[----:B------:R-:W0:Y:S02]  /*21da0*/  SHFL.IDX PT, R164, R67, RZ, 0x1f ;  /* 0x00001fff43a47589 */ /* 0x000e2400000e0000 */
[----:B0-----:R-:W-:-:S05]  /*21db0*/  FMNMX R164, R164, R217, !PT ;  /* 0x000000d9a4a47209 */ /* 0x001fca0007800000 */
[----:B------:R-:W-:-:S04]  /*21dc0*/  FADD R5, R5, -R164 ;  /* 0x800000a405057221 */ /* 0x000fc80000000000 */
[----:B------:R-:W-:-:S05]  /*21dd0*/  FMUL R60, R5, 1.4426950216293334961 ;  /* 0x3fb8aa3b053c7820 */ /* 0x000fca0000400000 */
[----:B------:R-:W-:-:S13]  /*21de0*/  FSETP.GEU.AND P0, PT, R60, -126, PT ;  /* 0xc2fc00003c00780b */ /* 0x000fda0003f0e000 */
[----:B------:R-:W-:-:S04]  /*21df0*/  @!P0 FMUL R60, R60, 0.5 ;  /* 0x3f0000003c3c8820 */ /* 0x000fc80000400000 */
[----:B------:R-:W0:Y:S02]  /*21e00*/  MUFU.EX2 R61, R60 ;  /* 0x0000003c003d7308 */ /* 0x000e240000000800 */
[----:B0-----:R-:W-:-:S05]  /*21e10*/  @!P0 FMUL R61, R61, R61 ;  /* 0x0000003d3d3d8220 */ /* 0x001fca0000400000 */
[----:B------:R-:W-:Y:S01]  /*21e20*/  STS [R62], R61 ;  /* 0x0000003d3e007388 */ /* 0x000fe20000000800 */
[----:B------:R-:W-:Y:S06]  /*21e30*/  BAR.SYNC.DEFER_BLOCKING 0x0 ;  /* 0x0000000000007b1d */ /* 0x000fec0000010000 */
[----:B------:R-:W0:Y:S04]  /*21e40*/  SHFL.DOWN PT, R64, R61, 0x10, 0x1f ;  /* 0x0a001f003d407f89 */ /* 0x000e2800000e0000 */
[----:B------:R-:W1:Y:S04]  /*21e50*/  LDS.U16 R65, [R192] ;  /* 0x00000000c0417984 */ /* 0x000e680000000400 */
[----:B------:R-:W2:Y:S04]  /*21e60*/  LDS.U16 R70, [R192+0xc0] ;  /* 0x0000c000c0467984 */ /* 0x000ea80000000400 */
[----:B------:R-:W-:Y:S01]  /*21e70*/  LDS.128 R4, [UR22+0x1b00] ;  /* 0x001b0016ff047984 */ /* 0x000fe20008000c00 */
[----:B0-----:R-:W-:-:S03]  /*21e80*/  FADD R69, R61, R64 ;  /* 0x000000403d457221 */ /* 0x001fc60000000000 */
[----:B------:R-:W-:Y:S04]  /*21e90*/  LDS.U16 R72, [R192+0x180] ;  /* 0x00018000c0487984 */ /* 0x000fe80000000400 */
[----:B------:R-:W-:Y:S04]  /*21ea0*/  LDS.U16 R74, [R192+0x240] ;  /* 0x00024000c04a7984 */ /* 0x000fe80000000400 */
[----:B------:R-:W0:Y:S04]  /*21eb0*/  SHFL.DOWN PT, R68, R69, 0x8, 0x1f ;  /* 0x09001f0045447f89 */ /* 0x000e2800000e0000 */
[----:B------:R-:W3:Y:S04]  /*21ec0*/  LDS.U16 R76, [R192+0x300] ;  /* 0x00030000c04c7984 */ /* 0x000ee80000000400 */
[----:B------:R-:W4:Y:S04]  /*21ed0*/  LDS.U16 R77, [R192+0x3c0] ;  /* 0x0003c000c04d7984 */ /* 0x000f280000000400 */
[----:B------:R-:W4:Y:S04]  /*21ee0*/  LDS.128 R60, [UR22+0x1b10] ;  /* 0x001b1016ff3c7984 */ /* 0x000f280008000c00 */
[----:B------:R-:W4:Y:S04]  /*21ef0*/  LDS.U16 R78, [R192+0x480] ;  /* 0x00048000c04e7984 */ /* 0x000f280000000400 */
[----:B------:R-:W4:Y:S01]  /*21f00*/  LDS.U16 R79, [R192+0x540] ;  /* 0x00054000c04f7984 */ /* 0x000f220000000400 */
[----:B-1----:R-:W-:-:S03]  /*21f10*/  HADD2.F32 R71, -RZ, R65.H0_H0 ;  /* 0x20000041ff477230 */ /* 0x002fc60000004100 */
[----:B------:R-:W1:Y:S01]  /*21f20*/  LDS.U16 R80, [R192+0x600] ;  /* 0x00060000c0507984 */ /* 0x000e620000000400 */
[----:B--2---:R-:W-:Y:S02]  /*21f30*/  HADD2.F32 R75, -RZ, R70.H0_H0 ;  /* 0x20000046ff4b7230 */ /* 0x004fe40000004100 */
[----:B0-----:R-:W-:Y:S01]  /*21f40*/  FADD R73, R69, R68 ;  /* 0x0000004445497221 */ /* 0x001fe20000000000 */
[----:B------:R-:W-:Y:S01]  /*21f50*/  LDS.U16 R82, [R192+0x6c0] ;  /* 0x0006c000c0527984 */ /* 0x000fe20000000400 */
[----:B------:R-:W-:-:S03]  /*21f60*/  FFMA R70, R4, R71, RZ ;  /* 0x0000004704467223 */ /* 0x000fc600000000ff */
[----:B------:R-:W-:Y:S01]  /*21f70*/  LDS.128 R64, [UR22+0x1b20] ;  /* 0x001b2016ff407984 */ /* 0x000fe20008000c00 */
[----:B------:R-:W-:Y:S02]  /*21f80*/  HADD2.F32 R68, -RZ, R72.H0_H0 ;  /* 0x20000048ff447230 */ /* 0x000fe40000004100 */
[----:B------:R-:W-:Y:S01]  /*21f90*/  FFMA R75, R75, R5, R70 ;  /* 0x000000054b4b7223 */ /* 0x000fe20000000046 */
[----:B------:R-:W-:Y:S01]  /*21fa0*/  LDS.U16 R83, [R192+0x780] ;  /* 0x00078000c0537984 */ /* 0x000fe20000000400 */
[----:B------:R-:W-:Y:S02]  /*21fb0*/  HADD2.F32 R69, -RZ, R74.H0_H0 ;  /* 0x2000004aff457230 */ /* 0x000fe40000004100 */
[----:B------:R-:W-:Y:S01]  /*21fc0*/  FFMA R68, R68, R6, R75 ;  /* 0x0000000644447223 */ /* 0x000fe2000000004b */
[----:B------:R-:W-:Y:S03]  /*21fd0*/  LDS.U16 R84, [R192+0x840] ;  /* 0x00084000c0547984 */ /* 0x000fe60000000400 */
[----:B------:R-:W-:Y:S01]  /*21fe0*/  FFMA R75, R69, R7, R68 ;  /* 0x00000007454b7223 */ /* 0x000fe20000000044 */
[----:B------:R-:W0:Y:S01]  /*21ff0*/  SHFL.DOWN PT, R72, R73, 0x4, 0x1f ;  /* 0x08801f0049487f89 */ /* 0x000e2200000e0000 */
[----:B---3--:R-:W-:-:S03]  /*22000*/  HADD2.F32 R76, -RZ, R76.H0_H0 ;  /* 0x2000004cff4c7230 */ /* 0x008fc60000004100 */
[----:B------:R-:W2:Y:S01]  /*22010*/  LDS.U16 R85, [R192+0x900] ;  /* 0x00090000c0557984 */ /* 0x000ea20000000400 */
[----:B----4-:R-:W-:-:S03]  /*22020*/  HADD2.F32 R77, -RZ, R77.H0_H0 ;  /* 0x2000004dff4d7230 */ /* 0x010fc60000004100 */
[----:B------:R-:W3:Y:S01]  /*22030*/  LDS.128 R68, [UR22+0x1b30] ;  /* 0x001b3016ff447984 */ /* 0x000ee20008000c00 */
[----:B------:R-:W-:-:S03]  /*22040*/  FFMA R76, R60, R76, R75 ;  /* 0x0000004c3c4c7223 */ /* 0x000fc6000000004b */
[----:B------:R-:W4:Y:S01]  /*22050*/  LDS.U16 R86, [R192+0x9c0] ;  /* 0x0009c000c0567984 */ /* 0x000f220000000400 */
[----:B------:R-:W-:Y:S02]  /*22060*/  HADD2.F32 R78, -RZ, R78.H0_H0 ;  /* 0x2000004eff4e7230 */ /* 0x000fe40000004100 */
[----:B------:R-:W-:Y:S01]  /*22070*/  FFMA R77, R77, R61, R76 ;  /* 0x0000003d4d4d7223 */ /* 0x000fe2000000004c */
[----:B------:R-:W-:Y:S01]  /*22080*/  LDS.U16 R87, [R192+0xa80] ;  /* 0x000a8000c0577984 */ /* 0x000fe20000000400 */
[----:B------:R-:W-:Y:S02]  /*22090*/  HADD2.F32 R79, -RZ, R79.H0_H0 ;  /* 0x2000004fff4f7230 */ /* 0x000fe40000004100 */
[----:B------:R-:W-:Y:S01]  /*220a0*/  FFMA R78, R78, R62, R77 ;  /* 0x0000003e4e4e7223 */ /* 0x000fe2000000004d */
[----:B------:R-:W-:Y:S01]  /*220b0*/  LDS.U16 R163, [R192+0xb40] ;  /* 0x000b4000c0a37984 */ /* 0x000fe20000000400 */
[----:B-1----:R-:W-:Y:S02]  /*220c0*/  HADD2.F32 R76, -RZ, R80.H0_H0 ;  /* 0x20000050ff4c7230 */ /* 0x002fe40000004100 */
[----:B------:R-:W-:Y:S01]  /*220d0*/  FFMA R79, R79, R63, R78 ;  /* 0x0000003f4f4f7223 */ /* 0x000fe2000000004e */
[----:B------:R-:W-:Y:S01]  /*220e0*/  LDS.U16 R165, [R192+0xc00] ;  /* 0x000c0000c0a57984 */ /* 0x000fe20000000400 */
[----:B0-----:R-:W-:Y:S01]  /*220f0*/  FADD R81, R73, R72 ;  /* 0x0000004849517221 */ /* 0x001fe20000000000 */
[----:B------:R-:W-:-:S02]  /*22100*/  HADD2.F32 R77, -RZ, R82.H0_H0 ;  /* 0x20000052ff4d7230 */ /* 0x000fc40000004100 */
[----:B------:R-:W-:Y:S01]  /*22110*/  LDS.U16 R167, [R192+0xcc0] ;  /* 0x000cc000c0a77984 */ /* 0x000fe20000000400 */
[----:B------:R-:W-:-:S03]  /*22120*/  FFMA R76, R64, R76, R79 ;  /* 0x0000004c404c7223 */ /* 0x000fc6000000004f */
[----:B------:R-:W-:Y:S01]  /*22130*/  LDS.128 R72, [UR22+0x1b40] ;  /* 0x001b4016ff487984 */ /* 0x000fe20008000c00 */
[----:B------:R-:W-:Y:S02]  /*22140*/  HADD2.F32 R78, -RZ, R83.H0_H0 ;  /* 0x20000053ff4e7230 */ /* 0x000fe40000004100 */
[----:B------:R-:W-:Y:S01]  /*22150*/  FFMA R77, R77, R65, R76 ;  /* 0x000000414d4d7223 */ /* 0x000fe2000000004c */
[----:B------:R-:W0:Y:S01]  /*22160*/  SHFL.DOWN PT, R80, R81, 0x2, 0x1f ;  /* 0x08401f0051507f89 */ /* 0x000e2200000e0000 */
[----:B------:R-:W-:Y:S02]  /*22170*/  HADD2.F32 R79, -RZ, R84.H0_H0 ;  /* 0x20000054ff4f7230 */ /* 0x000fe40000004100 */
[----:B------:R-:W-:Y:S01]  /*22180*/  FFMA R78, R78, R66, R77 ;  /* 0x000000424e4e7223 */ /* 0x000fe2000000004d */
[----:B------:R-:W1:Y:S03]  /*22190*/  LDS.U16 R168, [R192+0xd80] ;  /* 0x000d8000c0a87984 */ /* 0x000e660000000400 */
[----:B------:R-:W-:Y:S01]  /*221a0*/  FFMA R79, R79, R67, R78 ;  /* 0x000000434f4f7223 */ /* 0x000fe2000000004e */
[----:B------:R-:W1:Y:S01]  /*221b0*/  LDS.U16 R169, [R192+0xe40] ;  /* 0x000e4000c0a97984 */ /* 0x000e620000000400 */
[----:B--2---:R-:W-:-:S03]  /*221c0*/  HADD2.F32 R85, -RZ, R85.H0_H0 ;  /* 0x20000055ff557230 */ /* 0x004fc60000004100 */
[----:B------:R-:W2:Y:S02]  /*221d0*/  LDS.U16 R170, [R192+0xf00] ;  /* 0x000f0000c0aa7984 */ /* 0x000ea40000000400 */
[----:B---3--:R-:W-:Y:S02]  /*221e0*/  FFMA R82, R68, R85, R79 ;  /* 0x0000005544527223 */ /* 0x008fe4000000004f */
[----:B------:R-:W-:Y:S01]  /*221f0*/  LDS.U16 R171, [R192+0xfc0] ;  /* 0x000fc000c0ab7984 */ /* 0x000fe20000000400 */
[----:B----4-:R-:W-:Y:S02]  /*22200*/  HADD2.F32 R83, -RZ, R86.H0_H0 ;  /* 0x20000056ff537230 */ /* 0x010fe40000004100 */
[----:B------:R-:W-:Y:S01]  /*22210*/  FADD R86, -R164, R217 ;  /* 0x000000d9a4567221 */ /* 0x000fe20000000100 */
[----:B------:R-:W-:Y:S02]  /*22220*/  LDS.128 R76, [UR22+0x1b50] ;  /* 0x001b5016ff4c7984 */ /* 0x000fe40008000c00 */
[----:B------:R-:W-:Y:S01]  /*22230*/  FFMA R83, R83, R69, R82 ;  /* 0x0000004553537223 */ /* 0x000fe20000000052 */
[----:B0-----:R-:W-:Y:S01]  /*22240*/  FADD R85, R81, R80 ;  /* 0x0000005051557221 */ /* 0x001fe20000000000 */
[----:B------:R-:W-:Y:S01]  /*22250*/  LDS.U16 R172, [R192+0x1080] ;  /* 0x00108000c0ac7984 */ /* 0x000fe20000000400 */
[----:B------:R-:W-:-:S02]  /*22260*/  HADD2.F32 R80, -RZ, R87.H0_H0 ;  /* 0x20000057ff507230 */ /* 0x000fc40000004100 */
[----:B------:R-:W-:Y:S01]  /*22270*/  HADD2.F32 R163, -RZ, R163.H0_H0 ;  /* 0x200000a3ffa37230 */ /* 0x000fe20000004100 */
[----:B------:R-:W0:Y:S01]  /*22280*/  SHFL.DOWN PT, R84, R85, 0x1, 0x1f ;  /* 0x08201f0055547f89 */ /* 0x000e2200000e0000 */
[----:B------:R-:W-:Y:S02]  /*22290*/  HADD2.F32 R165, -RZ, R165.H0_H0 ;  /* 0x200000a5ffa57230 */ /* 0x000fe40000004100 */
[----:B------:R-:W-:Y:S01]  /*222a0*/  FFMA R80, R80, R70, R83 ;  /* 0x0000004650507223 */ /* 0x000fe20000000053 */
[----:B------:R-:W-:Y:S01]  /*222b0*/  HADD2.F32 R167, -RZ, R167.H0_H0 ;  /* 0x200000a7ffa77230 */ /* 0x000fe20000004100 */
[----:B------:R-:W3:Y:S02]  /*222c0*/  LDS.U16 R173, [R192+0x1140] ;  /* 0x00114000c0ad7984 */ /* 0x000ee40000000400 */
[----:B------:R-:W-:Y:S02]  /*222d0*/  FFMA R163, R163, R71, R80 ;  /* 0x00000047a3a37223 */ /* 0x000fe40000000050 */
[----:B------:R-:W4:Y:S02]  /*222e0*/  LDS.U16 R174, [R192+0x1200] ;  /* 0x00120000c0ae7984 */ /* 0x000f240000000400 */
[----:B------:R-:W-:Y:S01]  /*222f0*/  FFMA R166, R72, R165, R163 ;  /* 0x000000a548a67223 */ /* 0x000fe200000000a3 */
[----:B------:R-:W-:Y:S01]  /*22300*/  LEA R165, R0, UR13, 0x2 ;  /* 0x0000000d00a57c11 */ /* 0x000fe2000f8e10ff */
[----:B------:R-:W4:Y:S02]  /*22310*/  LDS.U16 R175, [R192+0x12c0] ;  /* 0x0012c000c0af7984 */ /* 0x000f240000000400 */
[----:B------:R-:W-:Y:S01]  /*22320*/  FFMA R87, R167, R73, R166 ;  /* 0x00000049a7577223 */ /* 0x000fe200000000a6 */
[----:B-1----:R-:W-:Y:S01]  /*22330*/  HADD2.F32 R168, -RZ, R168.H0_H0 ;  /* 0x200000a8ffa87230 */ /* 0x002fe20000004100 */
[----:B------:R-:W1:Y:S01]  /*22340*/  LDS.128 R80, [UR22+0x1b60] ;  /* 0x001b6016ff507984 */ /* 0x000e620008000c00 */
[----:B------:R-:W-:Y:S01]  /*22350*/  FMUL R167, R86, 1.4426950216293334961 ;  /* 0x3fb8aa3b56a77820 */ /* 0x000fe20000400000 */
[----:B------:R-:W-:-:S02]  /*22360*/  HADD2.F32 R169, -RZ, R169.H0_H0 ;  /* 0x200000a9ffa97230 */ /* 0x000fc40000004100 */
[----:B------:R-:W1:Y:S01]  /*22370*/  LDS.U16 R176, [R192+0x1380] ;  /* 0x00138000c0b07984 */ /* 0x000e620000000400 */
[----:B------:R-:W-:Y:S01]  /*22380*/  FFMA R168, R168, R74, R87 ;  /* 0x0000004aa8a87223 */ /* 0x000fe20000000057 */
[----:B------:R-:W-:Y:S01]  /*22390*/  FSETP.GEU.AND P0, PT, R167, -126, PT ;  /* 0xc2fc0000a700780b */ /* 0x000fe20003f0e000 */
[----:B--2---:R-:W-:Y:S01]  /*223a0*/  HADD2.F32 R170, -RZ, R170.H0_H0 ;  /* 0x200000aaffaa7230 */ /* 0x004fe20000004100 */
[----:B------:R-:W-:Y:S01]  /*223b0*/  LDS.U16 R166, [R192+0x1440] ;  /* 0x00144000c0a67984 */ /* 0x000fe20000000400 */
[----:B------:R-:W-:Y:S01]  /*223c0*/  FFMA R169, R169, R75, R168 ;  /* 0x0000004ba9a97223 */ /* 0x000fe200000000a8 */
[----:B0-----:R-:W-:Y:S01]  /*223d0*/  FADD R163, R85, R84 ;  /* 0x0000005455a37221 */ /* 0x001fe20000000000 */
[----:B------:R-:W-:Y:S01]  /*223e0*/  HADD2.F32 R171, -RZ, R171.H0_H0 ;  /* 0x200000abffab7230 */ /* 0x000fe20000004100 */
[----:B------:R-:W-:Y:S01]  /*223f0*/  LDS.U16 R177, [R192+0x1500] ;  /* 0x00150000c0b17984 */ /* 0x000fe20000000400 */
[----:B------:R-:W-:-:S03]  /*22400*/  FFMA R170, R76, R170, R169 ;  /* 0x000000aa4caa7223 */ /* 0x000fc600000000a9 */
[----:B------:R-:W-:Y:S03]  /*22410*/  LDS.U16 R168, [R192+0x15c0] ;  /* 0x0015c000c0a87984 */ /* 0x000fe60000000400 */
[----:B------:R-:W-:Y:S01]  /*22420*/  @!P0 FMUL R167, R167, 0.5 ;  /* 0x3f000000a7a78820 */ /* 0x000fe20000400000 */
[----:B------:R-:W-:Y:S01]  /*22430*/  LDS.128 R84, [UR22+0x1b70] ;  /* 0x001b7016ff547984 */ /* 0x000fe20008000c00 */
[----:B------:R-:W-:Y:S02]  /*22440*/  HADD2.F32 R172, -RZ, R172.H0_H0 ;  /* 0x200000acffac7230 */ /* 0x000fe40000004100 */
[----:B------:R-:W-:Y:S01]  /*22450*/  FFMA R171, R171, R77, R170 ;  /* 0x0000004dabab7223 */ /* 0x000fe200000000aa */
[----:B------:R-:W-:Y:S01]  /*22460*/  LDS.U16 R178, [R192+0x1680] ;  /* 0x00168000c0b27984 */ /* 0x000fe20000000400 */
[----:B------:R-:W0:Y:S02]  /*22470*/  MUFU.EX2 R167, R167 ;  /* 0x000000a700a77308 */ /* 0x000e240000000800 */
[----:B------:R-:W-:Y:S01]  /*22480*/  FFMA R172, R172, R78, R171 ;  /* 0x0000004eacac7223 */ /* 0x000fe200000000ab */
[----:B------:R-:W2:Y:S01]  /*22490*/  SHFL.IDX PT, R163, R163, RZ, 0x1f ;  /* 0x00001fffa3a37589 */ /* 0x000ea200000e0000 */
[----:B---3--:R-:W-:-:S03]  /*224a0*/  HADD2.F32 R173, -RZ, R173.H0_H0 ;  /* 0x200000adffad7230 */ /* 0x008fc60000004100 */
[----:B------:R-:W3:Y:S01]  /*224b0*/  LDS.U16 R179, [R192+0x1740] ;  /* 0x00174000c0b37984 */ /* 0x000ee20000000400 */
[----:B----4-:R-:W-:Y:S02]  /*224c0*/  HADD2.F32 R174, -RZ, R174.H0_H0 ;  /* 0x200000aeffae7230 */ /* 0x010fe40000004100 */
[----:B------:R-:W-:Y:S01]  /*224d0*/  FFMA R173, R173, R79, R172 ;  /* 0x0000004fadad7223 */ /* 0x000fe200000000ac */
[----:B------:R-:W4:Y:S01]  /*224e0*/  LDS R181, [R165] ;  /* 0x00000000a5b57984 */ /* 0x000f220000000800 */
[----:B------:R-:W-:Y:S02]  /*224f0*/  HADD2.F32 R175, -RZ, R175.H0_H0 ;  /* 0x200000afffaf7230 */ /* 0x000fe40000004100 */
[----:B-1----:R-:W-:Y:S01]  /*22500*/  FFMA R174, R80, R174, R173 ;  /* 0x000000ae50ae7223 */ /* 0x002fe200000000ad */
[----:B0-----:R-:W-:Y:S01]  /*22510*/  @!P0 FMUL R167, R167, R167 ;  /* 0x000000a7a7a78220 */ /* 0x001fe20000400000 */
[----:B------:R-:W-:Y:S02]  /*22520*/  HADD2.F32 R176, -RZ, R176.H0_H0 ;  /* 0x200000b0ffb07230 */ /* 0x000fe40000004100 */
[----:B------:R-:W-:-:S04]  /*22530*/  FFMA R175, R175, R81, R174 ;  /* 0x00000051afaf7223 */ /* 0x000fc800000000ae */
[----:B------:R-:W-:Y:S01]  /*22540*/  FFMA R176, R176, R82, R175 ;  /* 0x00000052b0b07223 */ /* 0x000fe200000000af */
[----:B--2---:R-:W-:Y:S01]  /*22550*/  FMNMX R162, R163, 9.9999997473787516356e-06, !PT ;  /* 0x3727c5aca3a27809 */ /* 0x004fe20007800000 */
[----:B------:R-:W-:Y:S02]  /*22560*/  HADD2.F32 R163, -RZ, R166.H0_H0 ;  /* 0x200000a6ffa37230 */ /* 0x000fe40000004100 */
[----:B------:R-:W-:Y:S02]  /*22570*/  HADD2.F32 R177, -RZ, R177.H0_H0 ;  /* 0x200000b1ffb17230 */ /* 0x000fe40000004100 */
[----:B------:R-:W-:Y:S01]  /*22580*/  FFMA R169, R167, R188, R162 ;  /* 0x000000bca7a97223 */ /* 0x000fe200000000a2 */
[----:B------:R-:W-:Y:S01]  /*22590*/  FFMA R163, R163, R83, R176 ;  /* 0x00000053a3a37223 */ /* 0x000fe200000000b0 */
[----:B------:R-:W-:Y:S02]  /*225a0*/  HADD2.F32 R171, -RZ, R168.H0_H0 ;  /* 0x200000a8ffab7230 */ /* 0x000fe40000004100 */
[----:B------:R-:W0:Y:S01]  /*225b0*/  MUFU.RCP R166, R169 ;  /* 0x000000a900a67308 */ /* 0x000e220000001000 */
[----:B------:R-:W-:Y:S01]  /*225c0*/  FFMA R162, R84, R177, R163 ;  /* 0x000000b154a27223 */ /* 0x000fe200000000a3 */
[----:B------:R-:W-:-:S03]  /*225d0*/  HADD2.F32 R178, -RZ, R178.H0_H0 ;  /* 0x200000b2ffb27230 */ /* 0x000fc60000004100 */
[----:B------:R-:W-:-:S04]  /*225e0*/  FFMA R171, R171, R85, R162 ;  /* 0x00000055abab7223 */ /* 0x000fc800000000a2 */
[----:B------:R-:W-:Y:S01]  /*225f0*/  FFMA R178, R178, R86, R171 ;  /* 0x00000056b2b27223 */ /* 0x000fe200000000ab */
[----:B---3--:R-:W-:Y:S02]  /*22600*/  HADD2.F32 R179, -RZ, R179.H0_H0 ;  /* 0x200000b3ffb37230 */ /* 0x008fe40000004100 */
[----:B----4-:R-:W-:-:S03]  /*22610*/  FMUL R181, R181, R188 ;  /* 0x000000bcb5b57220 */ /* 0x010fc60000400000 */
[----:B------:R-:W-:Y:S01]  /*22620*/  FFMA R162, R179, R87, R178 ;  /* 0x00000057b3a27223 */ /* 0x000fe200000000b2 */
[----:B0-----:R-:W-:-:S03]  /*22630*/  FFMA R163, -R169, R166, 1 ;  /* 0x3f800000a9a37423 */ /* 0x001fc600000001a6 */
[----:B------:R-:W-:Y:S01]  /*22640*/  FFMA R162, R167, R181, R162 ;  /* 0x000000b5a7a27223 */ /* 0x000fe200000000a2 */
[----:B------:R-:W-:-:S03]  /*22650*/  FFMA R163, R166, R163, R166 ;  /* 0x000000a3a6a37223 */ /* 0x000fc600000000a6 */
[----:B------:R-:W0:Y:S01]  /*22660*/  FCHK P0, R162, R169 ;  /* 0x000000a9a2007302 */ /* 0x000e220000000000 */
[----:B------:R-:W-:-:S04]  /*22670*/  FFMA R166, R162, R163, RZ ;  /* 0x000000a3a2a67223 */ /* 0x000fc800000000ff */
[----:B------:R-:W-:-:S04]  /*22680*/  FFMA R168, -R169, R166, R162 ;  /* 0x000000a6a9a87223 */ /* 0x000fc800000001a2 */
[----:B------:R-:W-:Y:S01]  /*22690*/  FFMA R166, R163, R168, R166 ;  /* 0x000000a8a3a67223 */ /* 0x000fe200000000a6 */
[----:B0-----:R-:W-:Y:S06]  /*226a0*/  @!P0 BRA `(.L_x_594) ;  /* 0x0000000000108947 */ /* 0x001fec0003800000 */
[----:B------:R-:W-:Y:S01]  /*226b0*/  IMAD.MOV.U32 R163, RZ, RZ, R169 ;  /* 0x000000ffffa37224 */ /* 0x000fe200078e00a9 */
[----:B------:R-:W-:-:S07]  /*226c0*/  MOV R166, 0x226e0 ;  /* 0x000226e000a67802 */ /* 0x000fce0000000f00 */
[----:B------:R-:W-:Y:S05]  /*226d0*/  CALL.REL.NOINC `($__internal_0_$__cuda_sm3x_div_rn_noftz_f32_slowpath) ;  /* 0x0000001000747944 */ /* 0x000fea0003c00000 */
[----:B------:R-:W-:-:S07]  /*226e0*/  MOV R166, R171 ;  /* 0x000000ab00a67202 */ /* 0x000fce0000000f00 */
.L_x_594:
[----:B------:R-:W-:Y:S05]  /*226f0*/  BSYNC.RECONVERGENT B0 ;  /* 0x0000000000007941 */ /* 0x000fea0003800200 */
.L_x_593:
[----:B------:R-:W-:Y:S01]  /*22700*/  STS [R165], R166 ;  /* 0x000000a6a5007388 */ /* 0x000fe20000000800 */
[----:B------:R-:W-:Y:S03]  /*22710*/  BSSY.RECONVERGENT B0, `(.L_x_595) ;  /* 0x0000071000007945 */ /* 0x000fe60003800200 */
[----:B------:R-:W0:Y:S04]  /*22720*/  LDS.U16 R162, [R192+0x40] ;  /* 0x00004000c0a27984 */ /* 0x000e280000000400 */
[----:B------:R-:W1:Y:S04]  /*22730*/  LDS.U16 R168, [R192+0x100] ;  /* 0x00010000c0a87984 */ /* 0x000e680000000400 */
[----:B------:R-:W2:Y:S04]  /*22740*/  LDS.U16 R170, [R192+0x1c0] ;  /* 0x0001c000c0aa7984 */ /* 0x000ea80000000400 */
[----:B------:R-:W3:Y:S04]  /*22750*/  LDS.U16 R172, [R192+0x280] ;  /* 0x00028000c0ac7984 */ /* 0x000ee80000000400 */
[----:B------:R-:W4:Y:S04]  /*22760*/  LDS.U16 R173, [R192+0x340] ;  /* 0x00034000c0ad7984 */ /* 0x000f280000000400 */
[----:B------:R-:W5:Y:S04]  /*22770*/  LDS.U16 R174, [R192+0x400] ;  /* 0x00040000c0ae7984 */ /* 0x000f680000000400 */
[----:B------:R-:W5:Y:S04]  /*22780*/  LDS.U16 R175, [R192+0x4c0] ;  /* 0x0004c000c0af7984 */ /* 0x000f680000000400 */
[----:B------:R-:W5:Y:S04]  /*22790*/  LDS.U16 R176, [R192+0x580] ;  /* 0x00058000c0b07984 */ /* 0x000f680000000400 */
[----:B------:R-:W5:Y:S04]  /*227a0*/  LDS.U16 R177, [R192+0x640] ;  /* 0x00064000c0b17984 */ /* 0x000f680000000400 */
[----:B------:R-:W5:Y:S04]  /*227b0*/  LDS.U16 R178, [R192+0x700] ;  /* 0x00070000c0b27984 */ /* 0x000f680000000400 */
[----:B------:R-:W5:Y:S01]  /*227c0*/  LDS.U16 R179, [R192+0x7c0] ;  /* 0x0007c000c0b37984 */ /* 0x000f620000000400 */
[----:B0-----:R-:W-:-:S03]  /*227d0*/  HADD2.F32 R163, -RZ, R162.H0_H0 ;  /* 0x200000a2ffa37230 */ /* 0x001fc60000004100 */
[----:B------:R-:W0:Y:S01]  /*227e0*/  LDS.U16 R180, [R192+0x880] ;  /* 0x00088000c0b47984 */ /* 0x000e220000000400 */
[----:B-1----:R-:W-:Y:S02]  /*227f0*/  HADD2.F32 R171, -RZ, R168.H0_H0 ;  /* 0x200000a8ffab7230 */ /* 0x002fe40000004100 */
[----:B------:R-:W-:Y:S01]  /*22800*/  FFMA R162, R4, R163, RZ ;  /* 0x000000a304a27223 */ /* 0x000fe200000000ff */
[----:B------:R-:W1:Y:S01]  /*22810*/  LDS.U16 R168, [R192+0x940] ;  /* 0x00094000c0a87984 */ /* 0x000e620000000400 */
[----:B--2---:R-:W-:Y:S02]  /*22820*/  HADD2.F32 R170, -RZ, R170.H0_H0 ;  /* 0x200000aaffaa7230 */ /* 0x004fe40000004100 */
[----:B------:R-:W-:Y:S01]  /*22830*/  FFMA R171, R171, R5, R162 ;  /* 0x00000005abab7223 */ /* 0x000fe200000000a2 */
[----:B------:R-:W2:Y:S01]  /*22840*/  LDS.U16 R181, [R192+0xa00] ;  /* 0x000a0000c0b57984 */ /* 0x000ea20000000400 */
[----:B---3--:R-:W-:Y:S02]  /*22850*/  HADD2.F32 R163, -RZ, R172.H0_H0 ;  /* 0x200000acffa37230 */ /* 0x008fe40000004100 */
[----:B------:R-:W-:Y:S01]  /*22860*/  FFMA R170, R170, R6, R171 ;  /* 0x00000006aaaa7223 */ /* 0x000fe200000000ab */
[----:B------:R-:W3:Y:S01]  /*22870*/  LDS.U16 R172, [R192+0xac0] ;  /* 0x000ac000c0ac7984 */ /* 0x000ee20000000400 */
[----:B----4-:R-:W-:-:S02]  /*22880*/  HADD2.F32 R173, -RZ, R173.H0_H0 ;  /* 0x200000adffad7230 */ /* 0x010fc40000004100 */
[----:B------:R-:W-:Y:S02]  /*22890*/  FFMA R163, R163, R7, R170 ;  /* 0x00000007a3a37223 */ /* 0x000fe400000000aa */
[----:B------:R-:W4:Y:S01]  /*228a0*/  LDS.U16 R170, [R192+0xb80] ;  /* 0x000b8000c0aa7984 */ /* 0x000f220000000400 */
[----:B-----5:R-:W-:Y:S02]  /*228b0*/  HADD2.F32 R171, -RZ, R174.H0_H0 ;  /* 0x200000aeffab7230 */ /* 0x020fe40000004100 */
[----:B------:R-:W-:Y:S02]  /*228c0*/  FFMA R162, R60, R173, R163 ;  /* 0x000000ad3ca27223 */ /* 0x000fe400000000a3 */
[----:B------:R-:W5:Y:S01]  /*228d0*/  LDS.U16 R173, [R192+0xc40] ;  /* 0x000c4000c0ad7984 */ /* 0x000f620000000400 */
[----:B------:R-:W-:Y:S02]  /*228e0*/  HADD2.F32 R166, -RZ, R175.H0_H0 ;  /* 0x200000afffa67230 */ /* 0x000fe40000004100 */
[----:B------:R-:W-:Y:S01]  /*228f0*/  FFMA R171, R171, R61, R162 ;  /* 0x0000003dabab7223 */ /* 0x000fe200000000a2 */
[----:B------:R-:W5:Y:S01]  /*22900*/  LDS.U16 R174, [R192+0xd00] ;  /* 0x000d0000c0ae7984 */ /* 0x000f620000000400 */
[----:B------:R-:W-:-:S02]  /*22910*/  HADD2.F32 R163, -RZ, R176.H0_H0 ;  /* 0x200000b0ffa37230 */ /* 0x000fc40000004100 */
[----:B------:R-:W-:Y:S01]  /*22920*/  FFMA R166, R166, R62, R171 ;  /* 0x0000003ea6a67223 */ /* 0x000fe200000000ab */
[----:B------:R-:W5:Y:S01]  /*22930*/  LDS.U16 R175, [R192+0xdc0] ;  /* 0x000dc000c0af7984 */ /* 0x000f620000000400 */
[----:B------:R-:W-:Y:S02]  /*22940*/  HADD2.F32 R177, -RZ, R177.H0_H0 ;  /* 0x200000b1ffb17230 */ /* 0x000fe40000004100 */
[----:B------:R-:W-:Y:S01]  /*22950*/  FFMA R163, R163, R63, R166 ;  /* 0x0000003fa3a37223 */ /* 0x000fe200000000a6 */
[----:B------:R-:W5:Y:S01]  /*22960*/  LDS.U16 R176, [R192+0xe80] ;  /* 0x000e8000c0b07984 */ /* 0x000f620000000400 */
[----:B------:R-:W-:Y:S02]  /*22970*/  HADD2.F32 R171, -RZ, R178.H0_H0 ;  /* 0x200000b2ffab7230 */ /* 0x000fe40000004100 */
[----:B------:R-:W-:Y:S02]  /*22980*/  FFMA R162, R64, R177, R163 ;  /* 0x000000b140a27223 */ /* 0x000fe400000000a3 */
[----:B------:R-:W5:Y:S01]  /*22990*/  LDS.U16 R177, [R192+0xf40] ;  /* 0x000f4000c0b17984 */ /* 0x000f620000000400 */
[----:B------:R-:W-:-:S02]  /*229a0*/  HADD2.F32 R166, -RZ, R179.H0_H0 ;  /* 0x200000b3ffa67230 */ /* 0x000fc40000004100 */
[----:B------:R-:W-:Y:S01]  /*229b0*/  FFMA R171, R171, R65, R162 ;  /* 0x00000041abab7223 */ /* 0x000fe200000000a2 */
[----:B------:R-:W5:Y:S01]  /*229c0*/  LDS.U16 R178, [R192+0x1000] ;  /* 0x00100000c0b27984 */ /* 0x000f620000000400 */
[----:B0-----:R-:W-:Y:S02]  /*229d0*/  HADD2.F32 R163, -RZ, R180.H0_H0 ;  /* 0x200000b4ffa37230 */ /* 0x001fe40000004100 */
[----:B------:R-:W-:Y:S01]  /*229e0*/  FFMA R166, R166, R66, R171 ;  /* 0x00000042a6a67223 */ /* 0x000fe200000000ab */
[----:B------:R-:W0:Y:S01]  /*229f0*/  LDS.U16 R179, [R192+0x10c0] ;  /* 0x0010c000c0b37984 */ /* 0x000e220000000400 */
[----:B-1----:R-:W-:Y:S02]  /*22a00*/  HADD2.F32 R168, -RZ, R168.H0_H0 ;  /* 0x200000a8ffa87230 */ /* 0x002fe40000004100 */
[----:B------:R-:W-:Y:S01]  /*22a10*/  FFMA R163, R163, R67, R166 ;  /* 0x00000043a3a37223 */ /* 0x000fe200000000a6 */
[----:B------:R-:W1:Y:S01]  /*22a20*/  LDS.U16 R180, [R192+0x1180] ;  /* 0x00118000c0b47984 */ /* 0x000e620000000400 */
[----:B--2---:R-:W-:-:S02]  /*22a30*/  HADD2.F32 R181, -RZ, R181.H0_H0 ;  /* 0x200000b5ffb57230 */ /* 0x004fc40000004100 */
[----:B------:R-:W-:Y:S01]  /*22a40*/  FFMA R168, R68, R168, R163 ;  /* 0x000000a844a87223 */ /* 0x000fe200000000a3 */
[----:B------:R-:W2:Y:S01]  /*22a50*/  LDS.U16 R182, [R192+0x1240] ;  /* 0x00124000c0b67984 */ /* 0x000ea20000000400 */
[----:B---3--:R-:W-:Y:S02]  /*22a60*/  HADD2.F32 R172, -RZ, R172.H0_H0 ;  /* 0x200000acffac7230 */ /* 0x008fe40000004100 */
[----:B------:R-:W-:Y:S02]  /*22a70*/  FFMA R181, R181, R69, R168 ;  /* 0x00000045b5b57223 */ /* 0x000fe400000000a8 */
[----:B------:R-:W3:Y:S01]  /*22a80*/  LDS.U16 R168, [R192+0x1300] ;  /* 0x00130000c0a87984 */ /* 0x000ee20000000400 */
[----:B----4-:R-:W-:Y:S02]  /*22a90*/  HADD2.F32 R163, -RZ, R170.H0_H0 ;  /* 0x200000aaffa37230 */ /* 0x010fe40000004100 */
[----:B------:R-:W-:Y:S01]  /*22aa0*/  FFMA R172, R172, R70, R181 ;  /* 0x00000046acac7223 */ /* 0x000fe200000000b5 */
[----:B------:R-:W4:Y:S01]  /*22ab0*/  LDS.U16 R170, [R192+0x13c0] ;  /* 0x0013c000c0aa7984 */ /* 0x000f220000000400 */
[----:B-----5:R-:W-:-:S02]  /*22ac0*/  HADD2.F32 R173, -RZ, R173.H0_H0 ;  /* 0x200000adffad7230 */ /* 0x020fc40000004100 */
[----:B------:R-:W-:Y:S02]  /*22ad0*/  FFMA R163, R163, R71, R172 ;  /* 0x00000047a3a37223 */ /* 0x000fe400000000ac */
[----:B------:R-:W5:Y:S01]  /*22ae0*/  LDS.U16 R172, [R192+0x1480] ;  /* 0x00148000c0ac7984 */ /* 0x000f620000000400 */
[----:B------:R-:W-:Y:S02]  /*22af0*/  HADD2.F32 R171, -RZ, R174.H0_H0 ;  /* 0x200000aeffab7230 */ /* 0x000fe40000004100 */
[----:B------:R-:W-:Y:S01]  /*22b00*/  FFMA R162, R72, R173, R163 ;  /* 0x000000ad48a27223 */ /* 0x000fe200000000a3 */
[----:B------:R-:W-:Y:S01]  /*22b10*/  HADD2.F32 R166, -RZ, R175.H0_H0 ;  /* 0x200000afffa67230 */ /* 0x000fe20000004100 */
[----:B------:R-:W5:Y:S02]  /*22b20*/  LDS.U16 R173, [R192+0x1540] ;  /* 0x00154000c0ad7984 */ /* 0x000f640000000400 */
        /* <DEDUP_REMOVED lines=10> */
[----:B0-----:R-:W-:Y:S01]  /*22bd0*/  HADD2.F32 R166, -RZ, R179.H0_H0 ;  /* 0x200000b3ffa67230 */ /* 0x001fe20000004100 */
[----:B------:R-:W0:Y:S02]  /*22be0*/  LDS R177, [R165+0x80] ;  /* 0x00008000a5b17984 */ /* 0x000e240000000800 */
[----:B------:R-:W-:Y:S01]  /*22bf0*/  FFMA R171, R171, R77, R162 ;  /* 0x0000004dabab7223 */ /* 0x000fe200000000a2 */
[----:B-1----:R-:W-:-:S03]  /*22c00*/  HADD2.F32 R163, -RZ, R180.H0_H0 ;  /* 0x200000b4ffa37230 */ /* 0x002fc60000004100 */
[----:B------:R-:W-:Y:S01]  /*22c10*/  FFMA R166, R166, R78, R171 ;  /* 0x0000004ea6a67223 */ /* 0x000fe200000000ab */
[----:B--2---:R-:W-:-:S03]  /*22c20*/  HADD2.F32 R182, -RZ, R182.H0_H0 ;  /* 0x200000b6ffb67230 */ /* 0x004fc60000004100 */
[----:B------:R-:W-:Y:S01]  /*22c30*/  FFMA R163, R163, R79, R166 ;  /* 0x0000004fa3a37223 */ /* 0x000fe200000000a6 */
[----:B---3--:R-:W-:-:S03]  /*22c40*/  HADD2.F32 R171, -RZ, R168.H0_H0 ;  /* 0x200000a8ffab7230 */ /* 0x008fc60000004100 */
[----:B------:R-:W-:Y:S01]  /*22c50*/  FFMA R182, R80, R182, R163 ;  /* 0x000000b650b67223 */ /* 0x000fe200000000a3 */
[----:B----4-:R-:W-:-:S03]  /*22c60*/  HADD2.F32 R170, -RZ, R170.H0_H0 ;  /* 0x200000aaffaa7230 */ /* 0x010fc60000004100 */
[----:B------:R-:W-:Y:S01]  /*22c70*/  FFMA R171, R171, R81, R182 ;  /* 0x00000051abab7223 */ /* 0x000fe200000000b6 */
[----:B-----5:R-:W-:-:S03]  /*22c80*/  HADD2.F32 R163, -RZ, R172.H0_H0 ;  /* 0x200000acffa37230 */ /* 0x020fc60000004100 */
[----:B------:R-:W-:Y:S01]  /*22c90*/  FFMA R170, R170, R82, R171 ;  /* 0x00000052aaaa7223 */ /* 0x000fe200000000ab */
[----:B------:R-:W-:-:S03]  /*22ca0*/  HADD2.F32 R173, -RZ, R173.H0_H0 ;  /* 0x200000adffad7230 */ /* 0x000fc60000004100 */
[----:B------:R-:W-:Y:S02]  /*22cb0*/  FFMA R163, R163, R83, R170 ;  /* 0x00000053a3a37223 */ /* 0x000fe400000000aa */
[----:B------:R-:W1:Y:S01]  /*22cc0*/  MUFU.RCP R170, R169 ;  /* 0x000000a900aa7308 */ /* 0x000e620000001000 */
[----:B------:R-:W-:Y:S02]  /*22cd0*/  HADD2.F32 R171, -RZ, R174.H0_H0 ;  /* 0x200000aeffab7230 */ /* 0x000fe40000004100 */
[----:B------:R-:W-:Y:S01]  /*22ce0*/  FFMA R162, R84, R173, R163 ;  /* 0x000000ad54a27223 */ /* 0x000fe200000000a3 */
[----:B------:R-:W-:-:S03]  /*22cf0*/  HADD2.F32 R166, -RZ, R175.H0_H0 ;  /* 0x200000afffa67230 */ /* 0x000fc60000004100 */
[----:B------:R-:W-:Y:S01]  /*22d00*/  FFMA R171, R171, R85, R162 ;  /* 0x00000055abab7223 */ /* 0x000fe200000000a2 */
[----:B------:R-:W-:-:S03]  /*22d10*/  HADD2.F32 R163, -RZ, R176.H0_H0 ;  /* 0x200000b0ffa37230 */ /* 0x000fc60000004100 */
[----:B------:R-:W-:Y:S01]  /*22d20*/  FFMA R166, R166, R86, R171 ;  /* 0x00000056a6a67223 */ /* 0x000fe200000000ab */
[----:B0-----:R-:W-:-:S03]  /*22d30*/  FMUL R177, R177, R188 ;  /* 0x000000bcb1b17220 */ /* 0x001fc60000400000 */
[----:B------:R-:W-:Y:S01]  /*22d40*/  FFMA R166, R163, R87, R166 ;  /* 0x00000057a3a67223 */ /* 0x000fe200000000a6 */
[----:B-1----:R-:W-:-:S03]  /*22d50*/  FFMA R163, -R169, R170, 1 ;  /* 0x3f800000a9a37423 */ /* 0x002fc600000001aa */
[----:B------:R-:W-:Y:S01]  /*22d60*/  FFMA R168, R167, R177, R166 ;  /* 0x000000b1a7a87223 */ /* 0x000fe200000000a6 */
[----:B------:R-:W-:-:S03]  /*22d70*/  FFMA R162, R170, R163, R170 ;  /* 0x000000a3aaa27223 */ /* 0x000fc600000000aa */
[----:B------:R-:W0:Y:S01]  /*22d80*/  FCHK P0, R168, R169 ;  /* 0x000000a9a8007302 */ /* 0x000e220000000000 */
[----:B------:R-:W-:-:S04]  /*22d90*/  FFMA R163, R162, R168, RZ ;  /* 0x000000a8a2a37223 */ /* 0x000fc800000000ff */
[----:B------:R-:W-:-:S04]  /*22da0*/  FFMA R166, -R169, R163, R168 ;  /* 0x000000a3a9a67223 */ /* 0x000fc800000001a8 */
[----:B------:R-:W-:Y:S01]  /*22db0*/  FFMA R162, R162, R166, R163 ;  /* 0x000000a6a2a27223 */ /* 0x000fe200000000a3 */
[----:B0-----:R-:W-:Y:S06]  /*22dc0*/  @!P0 BRA `(.L_x_596) ;  /* 0x0000000000148947 */ /* 0x001fec0003800000 */
[----:B------:R-:W-:Y:S02]  /*22dd0*/  MOV R162, R168 ;  /* 0x000000a800a27202 */ /* 0x000fe40000000f00 */
[----:B------:R-:W-:Y:S02]  /*22de0*/  MOV R163, R169 ;  /* 0x000000a900a37202 */ /* 0x000fe40000000f00 */
[----:B------:R-:W-:-:S07]  /*22df0*/  MOV R166, 0x22e10 ;  /* 0x00022e1000a67802 */ /* 0x000fce0000000f00 */
[----:B------:R-:W-:Y:S05]  /*22e00*/  CALL.REL.NOINC `($__internal_0_$__cuda_sm3x_div_rn_noftz_f32_slowpath) ;  /* 0x0000000800a87944 */ /* 0x000fea0003c00000 */
[----:B------:R-:W-:-:S07]  /*22e10*/  MOV R162, R171 ;  /* 0x000000ab00a27202 */ /* 0x000fce0000000f00 */
.L_x_596:
[----:B------:R-:W-:Y:S05]  /*22e20*/  BSYNC.RECONVERGENT B0 ;  /* 0x0000000000007941 */ /* 0x000fea0003800200 */
.L_x_595:
[----:B------:R-:W-:Y:S01]  /*22e30*/  STS [R165+0x80], R162 ;  /* 0x000080a2a5007388 */ /* 0x000fe20000000800 */
        /* <DEDUP_REMOVED lines=15> */
[----:B------:R-:W-:Y:S02]  /*22f30*/  FFMA R4, R4, R163, RZ ;  /* 0x000000a304047223 */ /* 0x000fe400000000ff */
[----:B------:R-:W1:Y:S01]  /*22f40*/  LDS.U16 R163, [R192+0x980] ;  /* 0x00098000c0a37984 */ /* 0x000e620000000400 */
[----:B--2---:R-:W-:Y:S02]  /*22f50*/  HADD2.F32 R168, -RZ, R168.H0_H0 ;  /* 0x200000a8ffa87230 */ /* 0x004fe40000004100 */
[----:B------:R-:W-:Y:S02]  /*22f60*/  FFMA R171, R171, R5, R4 ;  /* 0x00000005abab7223 */ /* 0x000fe40000000004 */
[----:B------:R-:W2:Y:S01]  /*22f70*/  LDS.U16 R4, [R192+0xa40] ;  /* 0x000a4000c0047984 */ /* 0x000ea20000000400 */
[----:B---3--:R-:W-:-:S02]  /*22f80*/  HADD2.F32 R5, -RZ, R170.H0_H0 ;  /* 0x200000aaff057230 */ /* 0x008fc40000004100 */
[----:B------:R-:W-:Y:S02]  /*22f90*/  FFMA R168, R168, R6, R171 ;  /* 0x00000006a8a87223 */ /* 0x000fe400000000ab */
[----:B------:R-:W3:Y:S01]  /*22fa0*/  LDS.U16 R6, [R192+0xb00] ;  /* 0x000b0000c0067984 */ /* 0x000ee20000000400 */
[----:B----4-:R-:W-:Y:S02]  /*22fb0*/  HADD2.F32 R172, -RZ, R172.H0_H0 ;  /* 0x200000acffac7230 */ /* 0x010fe40000004100 */
[----:B------:R-:W-:Y:S01]  /*22fc0*/  FFMA R5, R5, R7, R168 ;  /* 0x0000000705057223 */ /* 0x000fe200000000a8 */
[----:B------:R-:W4:Y:S01]  /*22fd0*/  LDS.U16 R166, [R192+0xbc0] ;  /* 0x000bc000c0a67984 */ /* 0x000f220000000400 */
[----:B-----5:R-:W-:Y:S02]  /*22fe0*/  HADD2.F32 R173, -RZ, R173.H0_H0 ;  /* 0x200000adffad7230 */ /* 0x020fe40000004100 */
[----:B------:R-:W-:Y:S02]  /*22ff0*/  FFMA R172, R60, R172, R5 ;  /* 0x000000ac3cac7223 */ /* 0x000fe40000000005 */
[----:B------:R-:W5:Y:S01]  /*23000*/  LDS.U16 R60, [R192+0xc80] ;  /* 0x000c8000c03c7984 */ /* 0x000f620000000400 */
[----:B------:R-:W-:-:S02]  /*23010*/  HADD2.F32 R174, -RZ, R174.H0_H0 ;  /* 0x200000aeffae7230 */ /* 0x000fc40000004100 */
[----:B------:R-:W-:Y:S02]  /*23020*/  FFMA R173, R173, R61, R172 ;  /* 0x0000003dadad7223 */ /* 0x000fe400000000ac */
[----:B------:R-:W5:Y:S01]  /*23030*/  LDS.U16 R61, [R192+0xd40] ;  /* 0x000d4000c03d7984 */ /* 0x000f620000000400 */
[----:B------:R-:W-:Y:S02]  /*23040*/  HADD2.F32 R175, -RZ, R175.H0_H0 ;  /* 0x200000afffaf7230 */ /* 0x000fe40000004100 */
[----:B------:R-:W-:Y:S02]  /*23050*/  FFMA R174, R174, R62, R173 ;  /* 0x0000003eaeae7223 */ /* 0x000fe400000000ad */
[----:B------:R-:W5:Y:S01]  /*23060*/  LDS.U16 R62, [R192+0xe00] ;  /* 0x000e0000c03e7984 */ /* 0x000f620000000400 */
[----:B------:R-:W-:Y:S02]  /*23070*/  HADD2.F32 R176, -RZ, R176.H0_H0 ;  /* 0x200000b0ffb07230 */ /* 0x000fe40000004100 */
[----:B------:R-:W-:-:S02]  /*23080*/  FFMA R175, R175, R63, R174 ;  /* 0x0000003fafaf7223 */ /* 0x000fc400000000ae */
[----:B------:R-:W5:Y:S01]  /*23090*/  LDS.U16 R63, [R192+0xec0] ;  /* 0x000ec000c03f7984 */ /* 0x000f620000000400 */
[----:B------:R-:W-:Y:S02]  /*230a0*/  HADD2.F32 R177, -RZ, R177.H0_H0 ;  /* 0x200000b1ffb17230 */ /* 0x000fe40000004100 */
[----:B------:R-:W-:Y:S01]  /*230b0*/  FFMA R176, R64, R176, R175 ;  /* 0x000000b040b07223 */ /* 0x000fe200000000af */
[----:B------:R-:W-:Y:S01]  /*230c0*/  HADD2.F32 R162, -RZ, R162.H0_H0 ;  /* 0x200000a2ffa27230 */ /* 0x000fe20000004100 */
[----:B------:R-:W5:Y:S02]  /*230d0*/  LDS.U16 R64, [R192+0xf80] ;  /* 0x000f8000c0407984 */ /* 0x000f640000000400 */
[----:B------:R-:W-:Y:S01]  /*230e0*/  FFMA R177, R177, R65, R176 ;  /* 0x00000041b1b17223 */ /* 0x000fe200000000b0 */
[----:B0-----:R-:W-:Y:S01]  /*230f0*/  HADD2.F32 R5, -RZ, R178.H0_H0 ;  /* 0x200000b2ff057230 */ /* 0x001fe20000004100 */
[----:B------:R-:W0:Y:S02]  /*23100*/  LDS.U16 R65, [R192+0x1040] ;  /* 0x00104000c0417984 */ /* 0x000e240000000400 */
[----:B------:R-:W-:Y:S01]  /*23110*/  FFMA R162, R162, R66, R177 ;  /* 0x00000042a2a27223 */ /* 0x000fe200000000b1 */
[----:B-1----:R-:W-:Y:S01]  /*23120*/  HADD2.F32 R163, -RZ, R163.H0_H0 ;  /* 0x200000a3ffa37230 */ /* 0x002fe20000004100 */
[----:B------:R-:W1:Y:S02]  /*23130*/  LDS.U16 R66, [R192+0x1100] ;  /* 0x00110000c0427984 */ /* 0x000e640000000400 */
[----:B------:R-:W-:Y:S01]  /*23140*/  FFMA R5, R5, R67, R162 ;  /* 0x0000004305057223 */ /* 0x000fe200000000a2 */
[----:B--2---:R-:W-:Y:S01]  /*23150*/  HADD2.F32 R7, -RZ, R4.H0_H0 ;  /* 0x20000004ff077230 */ /* 0x004fe20000004100 */
[----:B------:R-:W2:Y:S02]  /*23160*/  LDS.U16 R67, [R192+0x11c0] ;  /* 0x0011c000c0437984 */ /* 0x000ea40000000400 */
[----:B------:R-:W-:Y:S01]  /*23170*/  FFMA R68, R68, R163, R5 ;  /* 0x000000a344447223 */ /* 0x000fe20000000005 */
[----:B---3--:R-:W-:Y:S01]  /*23180*/  HADD2.F32 R6, -RZ, R6.H0_H0 ;  /* 0x20000006ff067230 */ /* 0x008fe20000004100 */
[----:B------:R-:W3:Y:S02]  /*23190*/  LDS.U16 R4, [R192+0x1280] ;  /* 0x00128000c0047984 */ /* 0x000ee40000000400 */
[----:B------:R-:W-:Y:S01]  /*231a0*/  FFMA R7, R7, R69, R68 ;  /* 0x0000004507077223 */ /* 0x000fe20000000044 */
[----:B----4-:R-:W-:Y:S01]  /*231b0*/  HADD2.F32 R5, -RZ, R166.H0_H0 ;  /* 0x200000a6ff057230 */ /* 0x010fe20000004100 */
[----:B------:R-:W4:Y:S02]  /*231c0*/  LDS.U16 R68, [R192+0x1340] ;  /* 0x00134000c0447984 */ /* 0x000f240000000400 */
[----:B------:R-:W-:Y:S01]  /*231d0*/  FFMA R6, R6, R70, R7 ;  /* 0x0000004606067223 */ /* 0x000fe20000000007 */
[----:B-----5:R-:W-:Y:S01]  /*231e0*/  HADD2.F32 R60, -RZ, R60.H0_H0 ;  /* 0x2000003cff3c7230 */ /* 0x020fe20000004100 */
[----:B------:R-:W5:Y:S02]  /*231f0*/  LDS.U16 R7, [R192+0x1400] ;  /* 0x00140000c0077984 */ /* 0x000f640000000400 */
[----:B------:R-:W-:Y:S01]  /*23200*/  FFMA R5, R5, R71, R6 ;  /* 0x0000004705057223 */ /* 0x000fe20000000006 */
[----:B------:R-:W-:Y:S01]  /*23210*/  HADD2.F32 R61, -RZ, R61.H0_H0 ;  /* 0x2000003dff3d7230 */ /* 0x000fe20000004100 */
[----:B------:R-:W5:Y:S02]  /*23220*/  LDS.U16 R69, [R192+0x14c0] ;  /* 0x0014c000c0457984 */ /* 0x000f640000000400 */
[----:B------:R-:W-:Y:S01]  /*23230*/  FFMA R60, R72, R60, R5 ;  /* 0x0000003c483c7223 */ /* 0x000fe20000000005 */
[----:B------:R-:W-:Y:S01]  /*23240*/  HADD2.F32 R62, -RZ, R62.H0_H0 ;  /* 0x2000003eff3e7230 */ /* 0x000fe20000004100 */
[----:B------:R-:W5:Y:S02]  /*23250*/  LDS R71, [R165+0x100] ;  /* 0x00010000a5477984 */ /* 0x000f640000000800 */
[----:B------:R-:W-:Y:S01]  /*23260*/  FFMA R61, R61, R73, R60 ;  /* 0x000000493d3d7223 */ /* 0x000fe2000000003c */
[----:B------:R-:W-:Y:S01]  /*23270*/  HADD2.F32 R63, -RZ, R63.H0_H0 ;  /* 0x2000003fff3f7230 */ /* 0x000fe20000004100 */
[----:B------:R-:W5:Y:S02]  /*23280*/  LDS.U16 R60, [R192+0x1580] ;  /* 0x00158000c03c7984 */ /* 0x000f640000000400 */
[----:B------:R-:W-:-:S02]  /*23290*/  FFMA R62, R62, R74, R61 ;  /* 0x0000004a3e3e7223 */ /* 0x000fc4000000003d */
[----:B------:R-:W5:Y:S01]  /*232a0*/  LDS.U16 R61, [R192+0x1640] ;  /* 0x00164000c03d7984 */ /* 0x000f620000000400 */
[----:B------:R-:W-:Y:S02]  /*232b0*/  HADD2.F32 R64, -RZ, R64.H0_H0 ;  /* 0x20000040ff407230 */ /* 0x000fe40000004100 */
[----:B------:R-:W-:Y:S02]  /*232c0*/  FFMA R63, R63, R75, R62 ;  /* 0x0000004b3f3f7223 */ /* 0x000fe4000000003e */
[----:B------:R-:W5:Y:S01]  /*232d0*/  LDS.U16 R62, [R192+0x1700] ;  /* 0x00170000c03e7984 */ /* 0x000f620000000400 */
[----:B0-----:R-:W-:Y:S02]  /*232e0*/  HADD2.F32 R65, -RZ, R65.H0_H0 ;  /* 0x20000041ff417230 */ /* 0x001fe40000004100 */
[----:B------:R-:W-:Y:S02]  /*232f0*/  FFMA R64, R76, R64, R63 ;  /* 0x000000404c407223 */ /* 0x000fe4000000003f */
[----:B------:R-:W0:Y:S01]  /*23300*/  LDS.U16 R63, [R192+0x17c0] ;  /* 0x0017c000c03f7984 */ /* 0x000e220000000400 */
[----:B-1----:R-:W-:-:S02]  /*23310*/  HADD2.F32 R66, -RZ, R66.H0_H0 ;  /* 0x20000042ff427230 */ /* 0x002fc40000004100 */
        /* <DEDUP_REMOVED lines=9> */
[----:B------:R-:W-:Y:S01]  /*233b0*/  HADD2.F32 R69, -RZ, R69.H0_H0 ;  /* 0x20000045ff457230 */ /* 0x000fe20000004100 */
[----:B------:R-:W1:Y:S02]  /*233c0*/  MUFU.RCP R4, R169 ;  /* 0x000000a900047308 */ /* 0x000e640000001000 */
[----:B------:R-:W-:Y:S01]  /*233d0*/  FFMA R6, R6, R82, R5 ;  /* 0x0000005206067223 */ /* 0x000fe20000000005 */
[----:B------:R-:W-:-:S03]  /*233e0*/  FMUL R71, R71, R188 ;  /* 0x000000bc47477220 */ /* 0x000fc60000400000 */
[----:B------:R-:W-:Y:S01]  /*233f0*/  FFMA R69, R69, R83, R6 ;  /* 0x0000005345457223 */ /* 0x000fe20000000006 */
[----:B------:R-:W-:Y:S02]  /*23400*/  HADD2.F32 R60, -RZ, R60.H0_H0 ;  /* 0x2000003cff3c7230 */ /* 0x000fe40000004100 */
[----:B------:R-:W-:-:S03]  /*23410*/  HADD2.F32 R61, -RZ, R61.H0_H0 ;  /* 0x2000003dff3d7230 */ /* 0x000fc60000004100 */
[----:B------:R-:W-:Y:S01]  /*23420*/  FFMA R60, R84, R60, R69 ;  /* 0x0000003c543c7223 */ /* 0x000fe20000000045 */
[----:B------:R-:W-:-:S03]  /*23430*/  HADD2.F32 R62, -RZ, R62.H0_H0 ;  /* 0x2000003eff3e7230 */ /* 0x000fc60000004100 */
[----:B------:R-:W-:Y:S01]  /*23440*/  FFMA R61, R61, R85, R60 ;  /* 0x000000553d3d7223 */ /* 0x000fe2000000003c */
[----:B-1----:R-:W-:Y:S01]  /*23450*/  FFMA R5, -R169, R4, 1 ;  /* 0x3f800000a9057423 */ /* 0x002fe20000000104 */
[----:B0-----:R-:W-:Y:S02]  /*23460*/  HADD2.F32 R63, -RZ, R63.H0_H0 ;  /* 0x2000003fff3f7230 */ /* 0x001fe40000004100 */
[----:B------:R-:W-:Y:S01]  /*23470*/  FFMA R62, R62, R86, R61 ;  /* 0x000000563e3e7223 */ /* 0x000fe2000000003d */
[----:B------:R-:W-:-:S03]  /*23480*/  FFMA R4, R4, R5, R4 ;  /* 0x0000000504047223 */ /* 0x000fc60000000004 */
[----:B------:R-:W-:-:S04]  /*23490*/  FFMA R62, R63, R87, R62 ;  /* 0x000000573f3e7223 */ /* 0x000fc8000000003e */
[----:B------:R-:W-:-:S04]  /*234a0*/  FFMA R162, R167, R71, R62 ;  /* 0x00000047a7a27223 */ /* 0x000fc8000000003e */
[----:B------:R-:W0:Y:S01]  /*234b0*/  FCHK P0, R162, R169 ;  /* 0x000000a9a2007302 */ /* 0x000e220000000000 */
[----:B------:R-:W-:-:S04]  /*234c0*/  FFMA R5, R4, R162, RZ ;  /* 0x000000a204057223 */ /* 0x000fc800000000ff */
[----:B------:R-:W-:-:S04]  /*234d0*/  FFMA R6, -R169, R5, R162 ;  /* 0x00000005a9067223 */ /* 0x000fc800000001a2 */
[----:B------:R-:W-:Y:S01]  /*234e0*/  FFMA R6, R4, R6, R5 ;  /* 0x0000000604067223 */ /* 0x000fe20000000005 */
[----:B0-----:R-:W-:Y:S06]  /*234f0*/  @!P0 BRA `(.L_x_598) ;  /* 0x0000000000108947 */ /* 0x001fec0003800000 */
[----:B------:R-:W-:Y:S02]  /*23500*/  MOV R163, R169 ;  /* 0x000000a900a37202 */ /* 0x000fe40000000f00 */
[----:B------:R-:W-:-:S07]  /*23510*/  MOV R166, 0x23530 ;  /* 0x0002353000a67802 */ /* 0x000fce0000000f00 */
[----:B------:R-:W-:Y:S05]  /*23520*/  CALL.REL.NOINC `($__internal_0_$__cuda_sm3x_div_rn_noftz_f32_slowpath) ;  /* 0x0000000000e07944 */ /* 0x000fea0003c00000 */
[----:B------:R-:W-:-:S07]  /*23530*/  IMAD.MOV.U32 R6, RZ, RZ, R171 ;  /* 0x000000ffff067224 */ /* 0x000fce00078e00ab */
.L_x_598:
[----:B------:R-:W-:Y:S05]  /*23540*/  BSYNC.RECONVERGENT B0 ;  /* 0x0000000000007941 */ /* 0x000fea0003800200 */
.L_x_597:
[----:B------:R-:W0:Y:S01]  /*23550*/  S2R R7, SR_CTAID.X ;  /* 0x0000000000077919 */ /* 0x000e220000002500 */
[----:B------:R-:W0:Y:S02]  /*23560*/  LDC.64 R4, c[0x0][0x3b0] ;  /* 0x0000ec00ff047b82 */ /* 0x000e240000000a00 */
[----:B0-----:R-:W-:-:S06]  /*23570*/  IMAD.WIDE.U32 R4, R7, 0x8, R4 ;  /* 0x0000000807047825 */ /* 0x001fcc00078e0004 */
[----:B------:R-:W2:Y:S01]  /*23580*/  LDG.E.64.CONSTANT R4, desc[UR20][R4.64] ;  /* 0x0000001404047981 */ /* 0x000ea2000c1e9b00 */
[----:B------:R-:W-:Y:S01]  /*23590*/  UIADD3 UR4, UP0, UPT, UR4, 0x1, URZ ;  /* 0x0000000104047890 */ /* 0x000fe2000ff1e0ff */
[----:B------:R-:W-:Y:S02]  /*235a0*/  MOV R217, R164 ;  /* 0x000000a400d97202 */ /* 0x000fe40000000f00 */
[----:B------:R4:W-:Y:S01]  /*235b0*/  STS [R165+0x100], R6 ;  /* 0x00010006a5007388 */ /* 0x0009e20000000800 */
[----:B------:R-:W-:Y:S01]  /*235c0*/  UIADD3.X UR5, UPT, UPT, URZ, UR5, URZ, UP0, !UPT ;  /* 0x00000005ff057290 */ /* 0x000fe200087fe4ff */
[----:B------:R-:W-:-:S05]  /*235d0*/  MOV R188, R169 ;  /* 0x000000a900bc7202 */ /* 0x000fca0000000f00 */
[----:B------:R-:W-:Y:S02]  /*235e0*/  MOV R62, UR5 ;  /* 0x00000005003e7c02 */ /* 0x000fe40008000f00 */
[----:B--2---:R-:W-:-:S04]  /*235f0*/  IADD3 R7, P0, PT, R4, 0x1f, RZ ;  /* 0x0000001f04077810 */ /* 0x004fc80007f1e0ff */
[----:B------:R-:W-:-:S04]  /*23600*/  IADD3.X R60, PT, PT, RZ, R5, RZ, P0, !PT ;  /* 0x00000005ff3c7210 */ /* 0x000fc800007fe4ff */
[----:B------:R-:W-:-:S04]  /*23610*/  SHF.R.S64 R7, R7, 0x5, R60 ;  /* 0x0000000507077819 */ /* 0x000fc8000000103c */
[----:B------:R-:W-:Y:S02]  /*23620*/  ISETP.LE.U32.AND P0, PT, R7, UR4, PT ;  /* 0x0000000407007c0c */ /* 0x000fe4000bf03070 */
[----:B------:R-:W-:-:S04]  /*23630*/  SHF.R.S32.HI R7, RZ, 0x5, R60 ;  /* 0x00000005ff077819 */ /* 0x000fc8000001143c */
[----:B------:R-:W-:-:S13]  /*23640*/  ISETP.GE.AND.EX P0, PT, R62, R7, PT, P0 ;  /* 0x000000073e00720c */ /* 0x000fda0003f06300 */
[----:B----4-:R-:W-:Y:S05]  /*23650*/  @!P0 BRA `(.L_x_599) ;  /* 0xfffffe2400d08947 */ /* 0x010fea000383ffff */
.L_x_16:
[----:B------:R-:W4:Y:S08]  /*23660*/  S2UR UR12, SR_CTAID.Y ;  /* 0x00000000000c79c3 */ /* 0x000f300000002600 */
[----:B------:R-:W-:Y:S01]  /*23670*/  BAR.SYNC.DEFER_BLOCKING 0x0 ;  /* 0x0000000000007b1d */ /* 0x000fe20000010000 */
[----:B------:R-:W-:-:S07]  /*23680*/  ISETP.GT.U32.AND P0, PT, R0, 0x17, PT ;  /* 0x000000170000780c */ /* 0x000fce0003f04070 */
[----:B------:R-:W5:Y:S08]  /*23690*/  S2UR UR13, SR_CTAID.X ;  /* 0x00000000000d79c3 */ /* 0x000f700000002500 */
[----:B-12---:R-:W5:Y:S01]  /*236a0*/  LDC.64 R2, c[0x0][0x3c0] ;  /* 0x0000f000ff027b82 */ /* 0x006f620000000a00 */
[----:B----4-:R-:W-:Y:S01]  /*236b0*/  UIMAD UR12, UR12, 0x60, URZ ;  /* 0x000000600c0c78a4 */ /* 0x010fe2000f8e02ff */
[----:B-----5:R-:W-:-:S04]  /*236c0*/  IMAD.WIDE.U32 R4, R2, UR13, RZ ;  /* 0x0000000d02047c25 */ /* 0x020fc8000f8e00ff */
[----:B------:R-:W-:Y:S01]  /*236d0*/  IMAD R11, R3, UR13, R5 ;  /* 0x0000000d030b7c24 */ /* 0x000fe2000f8e0205 */
[----:B------:R-:W-:Y:S01]  /*236e0*/  LOP3.LUT R3, R0, UR12, RZ, 0xfc, !PT ;  /* 0x0000000c00037c12 */ /* 0x000fe2000f8efcff */
[----:B------:R-:W-:Y:S06]  /*236f0*/  @P0 EXIT ;  /* 0x000000000000094d */ /* 0x000fec0003800000 */
[----:B------:R-:W1:Y:S01]  /*23700*/  S2UR UR5, SR_CgaCtaId ;  /* 0x00000000000579c3 */ /* 0x000e620000008800 */
[----:B------:R-:W-:Y:S01]  /*23710*/  UMOV UR4, 0x400 ;  /* 0x0000040000047882 */ /* 0x000fe20000000000 */
[----:B------:R-:W-:Y:S01]  /*23720*/  IMAD R2, R0, 0x3, R3 ;  /* 0x0000000300027824 */ /* 0x000fe200078e0203 */
[----:B------:R-:W-:Y:S01]  /*23730*/  UIADD3 UR4, UPT, UPT, UR4, 0x180, URZ ;  /* 0x0000018004047890 */ /* 0x000fe2000fffe0ff */
[----:B------:R-:W-:-:S03]  /*23740*/  HFMA2 R3, -RZ, RZ, 0, 0 ;  /* 0x00000000ff037431 */ /* 0x000fc600000001ff */
[----:B-1----:R-:W-:-:S06]  /*23750*/  ULEA UR4, UR5, UR4, 0x18 ;  /* 0x0000000405047291 */ /* 0x002fcc000f8ec0ff */
[----:B------:R-:W-:-:S05]  /*23760*/  LEA R5, R0, UR4, 0x2 ;  /* 0x0000000400057c11 */ /* 0x000fca000f8e10ff */
[----:B------:R-:W-:Y:S01]  /*23770*/  IMAD R6, R0, 0xc, R5 ;  /* 0x0000000c00067824 */ /* 0x000fe200078e0205 */
[----:B------:R-:W1:Y:S01]  /*23780*/  LDCU.64 UR4, c[0x0][0x388] ;  /* 0x00007100ff0477ac */ /* 0x000e620008000a00 */
[----:B------:R-:W-:-:S03]  /*23790*/  IMAD.WIDE.U32 R4, R4, 0x60, R2 ;  /* 0x0000006004047825 */ /* 0x000fc600078e0002 */
[----:B------:R-:W2:Y:S01]  /*237a0*/  LDS R8, [R6+0x4] ;  /* 0x0000040006087984 */ /* 0x000ea20000000800 */
[----:B------:R-:W-:-:S03]  /*237b0*/  IMAD R3, R11, 0x60, RZ ;  /* 0x000000600b037824 */ /* 0x000fc600078e02ff */
[----:B------:R-:W4:Y:S01]  /*237c0*/  LDS R9, [R6+0x8] ;  /* 0x0000080006097984 */ /* 0x000f220000000800 */
[----:B------:R-:W-:-:S03]  /*237d0*/  IMAD.IADD R3, R3, 0x1, R5 ;  /* 0x0000000103037824 */ /* 0x000fc600078e0205 */
[----:B------:R-:W5:Y:S04]  /*237e0*/  LDS R7, [R6] ;  /* 0x0000000006077984 */ /* 0x000f680000000800 */
[----:B------:R-:W0:Y:S01]  /*237f0*/  LDS R10, [R6+0xc] ;  /* 0x00000c00060a7984 */ /* 0x000e220000000800 */
[----:B-1----:R-:W-:-:S04]  /*23800*/  LEA R2, P0, R4, UR4, 0x1 ;  /* 0x0000000404027c11 */ /* 0x002fc8000f8008ff */
[----:B------:R-:W-:Y:S02]  /*23810*/  LEA.HI.X R3, R4, UR5, R3, 0x1, P0 ;  /* 0x0000000504037c11 */ /* 0x000fe400080f0c03 */
[----:B--2---:R-:W-:Y:S02]  /*23820*/  F2FP.F16.F32.PACK_AB R8, RZ, R8 ;  /* 0x00000008ff08723e */ /* 0x004fe400000000ff */
[----:B----4-:R-:W-:-:S03]  /*23830*/  F2FP.F16.F32.PACK_AB R9, RZ, R9 ;  /* 0x00000009ff09723e */ /* 0x010fc600000000ff */
[----:B------:R-:W-:Y:S01]  /*23840*/  STG.E.U16 desc[UR20][R2.64+0x2], R8 ;  /* 0x0000020802007986 */ /* 0x000fe2000c101514 */
[----:B-----5:R-:W-:-:S03]  /*23850*/  F2FP.F16.F32.PACK_AB R7, RZ, R7 ;  /* 0x00000007ff07723e */ /* 0x020fc600000000ff */
[----:B------:R-:W-:Y:S01]  /*23860*/  STG.E.U16 desc[UR20][R2.64+0x4], R9 ;  /* 0x0000040902007986 */ /* 0x000fe2000c101514 */
[----:B0-----:R-:W-:-:S03]  /*23870*/  F2FP.F16.F32.PACK_AB R10, RZ, R10 ;  /* 0x0000000aff0a723e */ /* 0x001fc600000000ff */
[----:B------:R-:W-:Y:S04]  /*23880*/  STG.E.U16 desc[UR20][R2.64], R7 ;  /* 0x0000000702007986 */ /* 0x000fe8000c101514 */
[----:B------:R-:W-:Y:S01]  /*23890*/  STG.E.U16 desc[UR20][R2.64+0x6], R10 ;  /* 0x0000060a02007986 */ /* 0x000fe2000c101514 */
[----:B------:R-:W-:Y:S05]  /*238a0*/  EXIT ;  /* 0x000000000000794d */ /* 0x000fea0003800000 */
        .weak           $__internal_0_$__cuda_sm3x_div_rn_noftz_f32_slowpath
        .type           $__internal_0_$__cuda_sm3x_div_rn_noftz_f32_slowpath,@function
        .size           $__internal_0_$__cuda_sm3x_div_rn_noftz_f32_slowpath,(.L_x_612 - $__internal_0_$__cuda_sm3x_div_rn_noftz_f32_slowpath)
$__internal_0_$__cuda_sm3x_div_rn_noftz_f32_slowpath:
[----:B------:R-:W-:Y:S01]  /*238b0*/  SHF.R.U32.HI R170, RZ, 0x17, R163 ;  /* 0x00000017ffaa7819 */ /* 0x000fe200000116a3 */
[----:B------:R-:W-:Y:S01]  /*238c0*/  BSSY.RECONVERGENT B1, `(.L_x_600) ;  /* 0x0000062000017945 */ /* 0x000fe20003800200 */
[----:B------:R-:W-:Y:S02]  /*238d0*/  SHF.R.U32.HI R168, RZ, 0x17, R162 ;  /* 0x00000017ffa87819 */ /* 0x000fe400000116a2 */
[----:B------:R-:W-:Y:S02]  /*238e0*/  LOP3.LUT R174, R170, 0xff, RZ, 0xc0, !PT ;  /* 0x000000ffaaae7812 */ /* 0x000fe400078ec0ff */
[----:B------:R-:W-:Y:S02]  /*238f0*/  LOP3.LUT R172, R168, 0xff, RZ, 0xc0, !PT ;  /* 0x000000ffa8ac7812 */ /* 0x000fe400078ec0ff */
[----:B------:R-:W-:Y:S02]  /*23900*/  IADD3 R171, PT, PT, R174, -0x1, RZ ;  /* 0xffffffffaeab7810 */ /* 0x000fe40007ffe0ff */
[----:B------:R-:W-:-:S02]  /*23910*/  IADD3 R170, PT, PT, R172, -0x1, RZ ;  /* 0xffffffffacaa7810 */ /* 0x000fc40007ffe0ff */
[----:B------:R-:W-:-:S04]  /*23920*/  ISETP.GT.U32.AND P0, PT, R171, 0xfd, PT ;  /* 0x000000fdab00780c */ /* 0x000fc80003f04070 */
[----:B------:R-:W-:-:S13]  /*23930*/  ISETP.GT.U32.OR P0, PT, R170, 0xfd, P0 ;  /* 0x000000fdaa00780c */ /* 0x000fda0000704470 */
[----:B------:R-:W-:Y:S01]  /*23940*/  @!P0 MOV R168, RZ ;  /* 0x000000ff00a88202 */ /* 0x000fe20000000f00 */
[----:B------:R-:W-:Y:S06]  /*23950*/  @!P0 BRA `(.L_x_601) ;  /* 0x00000000005c8947 */ /* 0x000fec0003800000 */
[----:B------:R-:W-:Y:S02]  /*23960*/  FSETP.GTU.FTZ.AND P0, PT, |R162|, +INF , PT ;  /* 0x7f800000a200780b */ /* 0x000fe40003f1c200 */
[----:B------:R-:W-:-:S04]  /*23970*/  FSETP.GTU.FTZ.AND P1, PT, |R163|, +INF , PT ;  /* 0x7f800000a300780b */ /* 0x000fc80003f3c200 */
[----:B------:R-:W-:-:S13]  /*23980*/  PLOP3.LUT P0, PT, P0, P1, PT, 0xf8, 0x8f ;  /* 0x00000000008f781c */ /* 0x000fda0000703f70 */
[----:B------:R-:W-:Y:S05]  /*23990*/  @P0 BRA `(.L_x_602) ;  /* 0x00000004004c0947 */ /* 0x000fea0003800000 */
[----:B------:R-:W-:-:S13]  /*239a0*/  LOP3.LUT P0, RZ, R163, 0x7fffffff, R162, 0xc8, !PT ;  /* 0x7fffffffa3ff7812 */ /* 0x000fda000780c8a2 */
[----:B------:R-:W-:Y:S05]  /*239b0*/  @!P0 BRA `(.L_x_603) ;  /* 0x00000004003c8947 */ /* 0x000fea0003800000 */
[C---:B------:R-:W-:Y:S02]  /*239c0*/  FSETP.NEU.FTZ.AND P0, PT, |R162|.reuse, +INF , PT ;  /* 0x7f800000a200780b */ /* 0x040fe40003f1d200 */
[----:B------:R-:W-:Y:S02]  /*239d0*/  FSETP.NEU.FTZ.AND P3, PT, |R163|, +INF , PT ;  /* 0x7f800000a300780b */ /* 0x000fe40003f7d200 */
[----:B------:R-:W-:-:S11]  /*239e0*/  FSETP.NEU.FTZ.AND P1, PT, |R162|, +INF , PT ;  /* 0x7f800000a200780b */ /* 0x000fd60003f3d200 */
[----:B------:R-:W-:Y:S05]  /*239f0*/  @!P3 BRA !P0, `(.L_x_603) ;  /* 0x00000004002cb947 */ /* 0x000fea0004000000 */
[----:B------:R-:W-:-:S04]  /*23a00*/  LOP3.LUT P0, RZ, R162, 0x7fffffff, RZ, 0xc0, !PT ;  /* 0x7fffffffa2ff7812 */ /* 0x000fc8000780c0ff */
[----:B------:R-:W-:-:S13]  /*23a10*/  PLOP3.LUT P0, PT, P3, P0, PT, 0x2f, 0xf2 ;  /* 0x0000000000f2781c */ /* 0x000fda0001f00577 */
[----:B------:R-:W-:Y:S05]  /*23a20*/  @P0 BRA `(.L_x_604) ;  /* 0x0000000400180947 */ /* 0x000fea0003800000 */
[----:B------:R-:W-:-:S04]  /*23a30*/  LOP3.LUT P0, RZ, R163, 0x7fffffff, RZ, 0xc0, !PT ;  /* 0x7fffffffa3ff7812 */ /* 0x000fc8000780c0ff */
[----:B------:R-:W-:-:S13]  /*23a40*/  PLOP3.LUT P0, PT, P1, P0, PT, 0x2f, 0xf2 ;  /* 0x0000000000f2781c */ /* 0x000fda0000f00577 */
[----:B------:R-:W-:Y:S05]  /*23a50*/  @P0 BRA `(.L_x_605) ;  /* 0x0000000400000947 */ /* 0x000fea0003800000 */
[----:B------:R-:W-:Y:S02]  /*23a60*/  ISETP.GE.AND P0, PT, R170, RZ, PT ;  /* 0x000000ffaa00720c */ /* 0x000fe40003f06270 */
[----:B------:R-:W-:-:S11]  /*23a70*/  ISETP.GE.AND P1, PT, R171, RZ, PT ;  /* 0x000000ffab00720c */ /* 0x000fd60003f26270 */
[----:B------:R-:W-:Y:S01]  /*23a80*/  @P0 MOV R168, RZ ;  /* 0x000000ff00a80202 */ /* 0x000fe20000000f00 */
[----:B------:R-:W-:Y:S01]  /*23a90*/  @!P0 FFMA R162, R162, 1.84467440737095516160e+19, RZ ;  /* 0x5f800000a2a28823 */ /* 0x000fe200000000ff */
[----:B------:R-:W-:Y:S01]  /*23aa0*/  @!P0 MOV R168, 0xffffffc0 ;  /* 0xffffffc000a88802 */ /* 0x000fe20000000f00 */
[----:B------:R-:W-:-:S04]  /*23ab0*/  @!P1 FFMA R163, R163, 1.84467440737095516160e+19, RZ ;  /* 0x5f800000a3a39823 */ /* 0x000fc800000000ff */
[----:B------:R-:W-:-:S07]  /*23ac0*/  @!P1 VIADD R168, R168, 0x40 ;  /* 0x00000040a8a89836 */ /* 0x000fce0000000000 */
.L_x_601:
[----:B------:R-:W-:Y:S01]  /*23ad0*/  LEA R170, R174, 0xc0800000, 0x17 ;  /* 0xc0800000aeaa7811 */ /* 0x000fe200078eb8ff */
[----:B------:R-:W-:Y:S03]  /*23ae0*/  BSSY.RECONVERGENT B2, `(.L_x_606) ;  /* 0x0000036000027945 */ /* 0x000fe60003800200 */
[----:B------:R-:W-:Y:S02]  /*23af0*/  IADD3 R170, PT, PT, -R170, R163, RZ ;  /* 0x000000a3aaaa7210 */ /* 0x000fe40007ffe1ff */
[----:B------:R-:W-:Y:S02]  /*23b00*/  IADD3 R163, PT, PT, R172, -0x7f, RZ ;  /* 0xffffff81aca37810 */ /* 0x000fe40007ffe0ff */
[----:B------:R-:W0:Y:S01]  /*23b10*/  MUFU.RCP R171, R170 ;  /* 0x000000aa00ab7308 */ /* 0x000e220000001000 */
[----:B------:R-:W-:Y:S02]  /*23b20*/  FADD.FTZ R173, -R170, -RZ ;  /* 0x800000ffaaad7221 */ /* 0x000fe40000010100 */
[C---:B------:R-:W-:Y:S01]  /*23b30*/  IMAD R162, R163.reuse, -0x800000, R162 ;  /* 0xff800000a3a27824 */ /* 0x040fe200078e02a2 */
[----:B------:R-:W-:-:S04]  /*23b40*/  IADD3 R163, PT, PT, R163, 0x7f, -R174 ;  /* 0x0000007fa3a37810 */ /* 0x000fc80007ffe8ae */
[----:B------:R-:W-:Y:S01]  /*23b50*/  IADD3 R163, PT, PT, R163, R168, RZ ;  /* 0x000000a8a3a37210 */ /* 0x000fe20007ffe0ff */
[----:B0-----:R-:W-:-:S04]  /*23b60*/  FFMA R172, R171, R173, 1 ;  /* 0x3f800000abac7423 */ /* 0x001fc800000000ad */
[----:B------:R-:W-:-:S04]  /*23b70*/  FFMA R176, R171, R172, R171 ;  /* 0x000000acabb07223 */ /* 0x000fc800000000ab */
[----:B------:R-:W-:-:S04]  /*23b80*/  FFMA R171, R162, R176, RZ ;  /* 0x000000b0a2ab7223 */ /* 0x000fc800000000ff */
[----:B------:R-:W-:-:S04]  /*23b90*/  FFMA R172, R173, R171, R162 ;  /* 0x000000abadac7223 */ /* 0x000fc800000000a2 */
[----:B------:R-:W-:-:S04]  /*23ba0*/  FFMA R175, R176, R172, R171 ;  /* 0x000000acb0af7223 */ /* 0x000fc800000000ab */
[----:B------:R-:W-:-:S04]  /*23bb0*/  FFMA R172, R173, R175, R162 ;  /* 0x000000afadac7223 */ /* 0x000fc800000000a2 */
[----:B------:R-:W-:-:S05]  /*23bc0*/  FFMA R171, R176, R172, R175 ;  /* 0x000000acb0ab7223 */ /* 0x000fca00000000af */
[----:B------:R-:W-:-:S04]  /*23bd0*/  SHF.R.U32.HI R162, RZ, 0x17, R171 ;  /* 0x00000017ffa27819 */ /* 0x000fc800000116ab */
[----:B------:R-:W-:-:S04]  /*23be0*/  LOP3.LUT R162, R162, 0xff, RZ, 0xc0, !PT ;  /* 0x000000ffa2a27812 */ /* 0x000fc800078ec0ff */
[----:B------:R-:W-:-:S04]  /*23bf0*/  IADD3 R170, PT, PT, R162, R163, RZ ;  /* 0x000000a3a2aa7210 */ /* 0x000fc80007ffe0ff */
[----:B------:R-:W-:-:S04]  /*23c00*/  IADD3 R162, PT, PT, R170, -0x1, RZ ;  /* 0xffffffffaaa27810 */ /* 0x000fc80007ffe0ff */
[----:B------:R-:W-:-:S13]  /*23c10*/  ISETP.GE.U32.AND P0, PT, R162, 0xfe, PT ;  /* 0x000000fea200780c */ /* 0x000fda0003f06070 */
[----:B------:R-:W-:Y:S05]  /*23c20*/  @!P0 BRA `(.L_x_607) ;  /* 0x0000000000808947 */ /* 0x000fea0003800000 */
[----:B------:R-:W-:-:S13]  /*23c30*/  ISETP.GT.AND P0, PT, R170, 0xfe, PT ;  /* 0x000000feaa00780c */ /* 0x000fda0003f04270 */
[----:B------:R-:W-:Y:S05]  /*23c40*/  @P0 BRA `(.L_x_608) ;  /* 0x00000000006c0947 */ /* 0x000fea0003800000 */
[----:B------:R-:W-:-:S13]  /*23c50*/  ISETP.GE.AND P0, PT, R170, 0x1, PT ;  /* 0x00000001aa00780c */ /* 0x000fda0003f06270 */
[----:B------:R-:W-:Y:S05]  /*23c60*/  @P0 BRA `(.L_x_609) ;  /* 0x0000000000740947 */ /* 0x000fea0003800000 */
[----:B------:R-:W-:Y:S02]  /*23c70*/  ISETP.GE.AND P0, PT, R170, -0x18, PT ;  /* 0xffffffe8aa00780c */ /* 0x000fe40003f06270 */
[----:B------:R-:W-:-:S11]  /*23c80*/  LOP3.LUT R171, R171, 0x80000000, RZ, 0xc0, !PT ;  /* 0x80000000abab7812 */ /* 0x000fd600078ec0ff */
[----:B------:R-:W-:Y:S05]  /*23c90*/  @!P0 BRA `(.L_x_609) ;  /* 0x0000000000688947 */ /* 0x000fea0003800000 */
[-CC-:B------:R-:W-:Y:S01]  /*23ca0*/  FFMA.RZ R162, R176, R172.reuse, R175.reuse ;  /* 0x000000acb0a27223 */ /* 0x180fe2000000c0af */
[----:B------:R-:W-:Y:S02]  /*23cb0*/  VIADD R173, R170, 0x20 ;  /* 0x00000020aaad7836 */ /* 0x000fe40000000000 */
[-CC-:B------:R-:W-:Y:S01]  /*23cc0*/  FFMA.RM R163, R176, R172.reuse, R175.reuse ;  /* 0x000000acb0a37223 */ /* 0x180fe200000040af */
[----:B------:R-:W-:Y:S02]  /*23cd0*/  ISETP.NE.AND P3, PT, R170, RZ, PT ;  /* 0x000000ffaa00720c */ /* 0x000fe40003f65270 */
[----:B------:R-:W-:Y:S01]  /*23ce0*/  LOP3.LUT R168, R162, 0x7fffff, RZ, 0xc0, !PT ;  /* 0x007fffffa2a87812 */ /* 0x000fe200078ec0ff */
[----:B------:R-:W-:Y:S01]  /*23cf0*/  FFMA.RP R162, R176, R172, R175 ;  /* 0x000000acb0a27223 */ /* 0x000fe200000080af */
[----:B------:R-:W-:Y:S02]  /*23d00*/  ISETP.NE.AND P1, PT, R170, RZ, PT ;  /* 0x000000ffaa00720c */ /* 0x000fe40003f25270 */
[----:B------:R-:W-:-:S02]  /*23d10*/  LOP3.LUT R168, R168, 0x800000, RZ, 0xfc, !PT ;  /* 0x00800000a8a87812 */ /* 0x000fc400078efcff */
[----:B------:R-:W-:Y:S02]  /*23d20*/  IADD3 R170, PT, PT, -R170, RZ, RZ ;  /* 0x000000ffaaaa7210 */ /* 0x000fe40007ffe1ff */
[----:B------:R-:W-:Y:S02]  /*23d30*/  SHF.L.U32 R173, R168, R173, RZ ;  /* 0x000000ada8ad7219 */ /* 0x000fe400000006ff */
[----:B------:R-:W-:Y:S02]  /*23d40*/  FSETP.NEU.FTZ.AND P0, PT, R162, R163, PT ;  /* 0x000000a3a200720b */ /* 0x000fe40003f1d000 */
[----:B------:R-:W-:Y:S02]  /*23d50*/  SEL R163, R170, RZ, P3 ;  /* 0x000000ffaaa37207 */ /* 0x000fe40001800000 */
[----:B------:R-:W-:Y:S02]  /*23d60*/  ISETP.NE.AND P1, PT, R173, RZ, P1 ;  /* 0x000000ffad00720c */ /* 0x000fe40000f25270 */
[----:B------:R-:W-:-:S02]  /*23d70*/  SHF.R.U32.HI R163, RZ, R163, R168 ;  /* 0x000000a3ffa37219 */ /* 0x000fc400000116a8 */
[----:B------:R-:W-:Y:S02]  /*23d80*/  PLOP3.LUT P0, PT, P0, P1, PT, 0xf8, 0x8f ;  /* 0x00000000008f781c */ /* 0x000fe40000703f70 */
[----:B------:R-:W-:Y:S02]  /*23d90*/  SHF.R.U32.HI R173, RZ, 0x1, R163 ;  /* 0x00000001ffad7819 */ /* 0x000fe400000116a3 */
[----:B------:R-:W-:-:S04]  /*23da0*/  SEL R162, RZ, 0x1, !P0 ;  /* 0x00000001ffa27807 */ /* 0x000fc80004000000 */
[----:B------:R-:W-:-:S04]  /*23db0*/  LOP3.LUT R162, R162, 0x1, R173, 0xf8, !PT ;  /* 0x00000001a2a27812 */ /* 0x000fc800078ef8ad */
[----:B------:R-:W-:-:S04]  /*23dc0*/  LOP3.LUT R162, R162, R163, RZ, 0xc0, !PT ;  /* 0x000000a3a2a27212 */ /* 0x000fc800078ec0ff */
[----:B------:R-:W-:-:S04]  /*23dd0*/  IADD3 R162, PT, PT, R173, R162, RZ ;  /* 0x000000a2ada27210 */ /* 0x000fc80007ffe0ff */
[----:B------:R-:W-:Y:S01]  /*23de0*/  LOP3.LUT R171, R162, R171, RZ, 0xfc, !PT ;  /* 0x000000aba2ab7212 */ /* 0x000fe200078efcff */
[----:B------:R-:W-:Y:S06]  /*23df0*/  BRA `(.L_x_609) ;  /* 0x0000000000107947 */ /* 0x000fec0003800000 */
.L_x_608:
[----:B------:R-:W-:-:S04]  /*23e00*/  LOP3.LUT R171, R171, 0x80000000, RZ, 0xc0, !PT ;  /* 0x80000000abab7812 */ /* 0x000fc800078ec0ff */
[----:B------:R-:W-:Y:S01]  /*23e10*/  LOP3.LUT R171, R171, 0x7f800000, RZ, 0xfc, !PT ;  /* 0x7f800000abab7812 */ /* 0x000fe200078efcff */
[----:B------:R-:W-:Y:S06]  /*23e20*/  BRA `(.L_x_609) ;  /* 0x0000000000047947 */ /* 0x000fec0003800000 */
.L_x_607:
[----:B------:R-:W-:-:S07]  /*23e30*/  LEA R171, R163, R171, 0x17 ;  /* 0x000000aba3ab7211 */ /* 0x000fce00078eb8ff */
.L_x_609:
[----:B------:R-:W-:Y:S05]  /*23e40*/  BSYNC.RECONVERGENT B2 ;  /* 0x0000000000027941 */ /* 0x000fea0003800200 */
.L_x_606:
[----:B------:R-:W-:Y:S05]  /*23e50*/  BRA `(.L_x_610) ;  /* 0x0000000000207947 */ /* 0x000fea0003800000 */
.L_x_605:
[----:B------:R-:W-:-:S04]  /*23e60*/  LOP3.LUT R162, R163, 0x80000000, R162, 0x48, !PT ;  /* 0x80000000a3a27812 */ /* 0x000fc800078e48a2 */
[----:B------:R-:W-:Y:S01]  /*23e70*/  LOP3.LUT R171, R162, 0x7f800000, RZ, 0xfc, !PT ;  /* 0x7f800000a2ab7812 */ /* 0x000fe200078efcff */
[----:B------:R-:W-:Y:S06]  /*23e80*/  BRA `(.L_x_610) ;  /* 0x0000000000147947 */ /* 0x000fec0003800000 */
.L_x_604:
[----:B------:R-:W-:Y:S01]  /*23e90*/  LOP3.LUT R171, R163, 0x80000000, R162, 0x48, !PT ;  /* 0x80000000a3ab7812 */ /* 0x000fe200078e48a2 */
[----:B------:R-:W-:Y:S06]  /*23ea0*/  BRA `(.L_x_610) ;  /* 0x00000000000c7947 */ /* 0x000fec0003800000 */
.L_x_603:
[----:B------:R-:W0:Y:S01]  /*23eb0*/  MUFU.RSQ R171, -QNAN ;  /* 0xffc0000000ab7908 */ /* 0x000e220000001400 */
[----:B------:R-:W-:Y:S05]  /*23ec0*/  BRA `(.L_x_610) ;  /* 0x0000000000047947 */ /* 0x000fea0003800000 */
.L_x_602:
[----:B------:R-:W-:-:S07]  /*23ed0*/  FADD.FTZ R171, R162, R163 ;  /* 0x000000a3a2ab7221 */ /* 0x000fce0000010000 */
.L_x_610:
[----:B------:R-:W-:Y:S05]  /*23ee0*/  BSYNC.RECONVERGENT B1 ;  /* 0x0000000000017941 */ /* 0x000fea0003800200 */
.L_x_600:
[----:B------:R-:W-:Y:S01]  /*23ef0*/  HFMA2 R163, -RZ, RZ, 0, 0 ;  /* 0x00000000ffa37431 */ /* 0x000fe200000001ff */
[----:B------:R-:W-:-:S04]  /*23f00*/  MOV R162, R166 ;  /* 0x000000a600a27202 */ /* 0x000fc80000000f00 */
[----:B0-----:R-:W-:Y:S05]  /*23f10*/  RET.REL.NODEC R162 `(rotary_mha_decode_96_float16_kernel) ;  /* 0xfffffdc0a2387950 */ /* 0x001fea0003c3ffff */
.L_x_611:
[----:B------:R-:W-:-:S00]  /*23f20*/  BRA `(.L_x_611) ;  /* 0xfffffffc00fc7947 */ /* 0x000fc0000383ffff */
[----:B------:R-:W-:-:S00]  /*23f30*/  NOP ;  /* 0x0000000000007918 */ /* 0x000fc00000000000 */
        /* <DEDUP_REMOVED lines=12> */
.L_x_612:


//--------------------- .nv.shared.rotary_mha_decode_96_float16_kernel --------------------------
	.section	.nv.shared.rotary_mha_decode_96_float16_kernel,"aw",@nobits
	.sectionflags	@""
	.align	4
.nv.shared.rotary_mha_decode_96_float16_kernel:
	.zero		8064


//--------------------- .nv.shared.reserved.0     --------------------------
	.section	.nv.shared.reserved.0,"aw",@nobits
	.weak		__nv_reservedSMEM_offset_0_alias
	.size		__nv_reservedSMEM_offset_0_alias, 0, 64
	.other		__nv_reservedSMEM_offset_0_alias,@"STO_CUDA_RESERVED_SHARED STV_DEFAULT"
__nv_reservedSMEM_offset_0_alias:
	.zero		0
	.zero		64


//--------------------- .nv.constant0.rotary_mha_decode_96_float16_kernel --------------------------
	.section	.nv.constant0.rotary_mha_decode_96_float16_kernel,"a",@progbits
	.sectionflags	@""
	.align	4
.nv.constant0.rotary_mha_decode_96_float16_kernel:
	.zero		1000


//--------------------- SYMBOLS --------------------------

	.type		.nv.reservedSmem.offset0,@object
	.size		.nv.reservedSmem.offset0,0x4
	.type		.nv.reservedSmem.cap,@object
	.size		.nv.reservedSmem.cap,0x4
